def matmul_kernel(
    a_ptr,
    b_ptr,
    c_ptr,
    M,
    N,
    K,
    stride_am,
    stride_ak,
    stride_bk,
    stride_bn,
    stride_cm,
    stride_cn,
    BLOCK_M: tl.constexpr,
    BLOCK_N: tl.constexpr,
    BLOCK_K: tl.constexpr,
    GROUP_M: tl.constexpr,
):
    pid = tl.program_id(axis=0)
    num_pid_m = tl.cdiv(M, BLOCK_M)
    num_pid_n = tl.cdiv(N, BLOCK_N)
    num_pid_in_group = GROUP_M * num_pid_n
    group_id = pid // num_pid_in_group
    first_pid_m = group_id * GROUP_M
    group_size_m = min(num_pid_m - first_pid_m, GROUP_M)
    pid_m = first_pid_m + ((pid % num_pid_in_group) % group_size_m)
    pid_n = (pid % num_pid_in_group) // group_size_m

    offs_am = (pid_m * BLOCK_M + tl.arange(0, BLOCK_M)) % M
    offs_bn = (pid_n * BLOCK_N + tl.arange(0, BLOCK_N)) % N
    offs_k = tl.arange(0, BLOCK_K)
    a_ptrs = a_ptr + offs_am[:, None] * stride_am + offs_k[None, :] * stride_ak
    b_ptrs = b_ptr + offs_k[:, None] * stride_bk + offs_bn[None, :] * stride_bn

    acc = tl.zeros((BLOCK_M, BLOCK_N), dtype=tl.float32)
    for kk in range(0, tl.cdiv(K, BLOCK_K)):
        a = tl.load(a_ptrs, mask=offs_k[None, :] < K - kk * BLOCK_K, other=0.0)
        b = tl.load(b_ptrs, mask=offs_k[:, None] < K - kk * BLOCK_K, other=0.0)
        acc = tl.dot(a, b, acc)
        a_ptrs += BLOCK_K * stride_ak
        b_ptrs += BLOCK_K * stride_bk

    c = acc.to(c_ptr.dtype.element_ty)
    offs_cm = pid_m * BLOCK_M + tl.arange(0, BLOCK_M)
    offs_cn = pid_n * BLOCK_N + tl.arange(0, BLOCK_N)
    c_ptrs = c_ptr + offs_cm[:, None] * stride_cm + offs_cn[None, :] * stride_cn
    mask = (offs_cm[:, None] < M) & (offs_cn[None, :] < N)
    tl.store(c_ptrs, c, mask=mask)

# config = {"BLOCK_K": 64, "BLOCK_M": 256, "BLOCK_N": 256, "GROUP_M": 1, "arch": "sm_90", "dtype": "fp32", "num_ctas": 1, "num_stages": 3, "num_warps": 4}
# arch = sm_90


// ===== COMPILED SASS (sm_90a) =====

	.target	sm_90a

	.elftype	@"ET_EXEC"


//--------------------- .note.nv.tkinfo           --------------------------
	.section	.note.nv.tkinfo,"",@"SHT_NOTE"
	.sectionflags	@"SHF_NOTE_NV_TKINFO"
	.tkinfo
        /*0018*/ 	.word	0x00000002
        /*0030*/ 	.string	""
        /*0030*/ 	.string	"ptxas"
        /*0030*/ 	.string	"Cuda compilation tools, release 13.0, V13.0.88"
        /*0030*/ 	.string	"Build cuda_13.0.r13.0/compiler.36424714_0"
        /*0030*/ 	.string	"-v  -suppress-debug-info  -lineinfo  -arch sm_90a "



//--------------------- .note.nv.cuinfo           --------------------------
	.section	.note.nv.cuinfo,"",@"SHT_NOTE"
	.sectionflags	@"SHF_NOTE_NV_CUINFO"
        /*0018*/ 	.short	0x0002
        /*001a*/ 	.short	0x005a
        /*001c*/ 	.short	0x0082
	.zero		2


//--------------------- .nv.info                  --------------------------
	.section	.nv.info,"",@"SHT_CUDA_INFO"
	.align	4


	//----- nvinfo : EIATTR_REGCOUNT
	.align		4
        /*0000*/ 	.byte	0x04, 0x2f
        /*0002*/ 	.short	(.L_1 - .L_0)
	.align		4
.L_0:
        /*0004*/ 	.word	index@(matmul_kernel)
        /*0008*/ 	.word	0x000000ff


	//----- nvinfo : EIATTR_FRAME_SIZE
	.align		4
.L_1:
        /*000c*/ 	.byte	0x04, 0x11
        /*000e*/ 	.short	(.L_3 - .L_2)
	.align		4
.L_2:
        /*0010*/ 	.word	index@(matmul_kernel)
        /*0014*/ 	.word	0x00001208


	//----- nvinfo : EIATTR_MIN_STACK_SIZE
	.align		4
.L_3:
        /*0018*/ 	.byte	0x04, 0x12
        /*001a*/ 	.short	(.L_5 - .L_4)
	.align		4
.L_4:
        /*001c*/ 	.word	index@(matmul_kernel)
        /*0020*/ 	.word	0x00001208
.L_5:


//--------------------- .nv.compat                --------------------------
	.section	.nv.compat,"",@"SHT_CUDA_COMPAT_INFO"
	.align	4
        /*0000*/ 	.byte	0x02, 0x09, 0x01, 0x00, 0x02, 0x02, 0x04, 0x00, 0x02, 0x05, 0x05, 0x00, 0x03, 0x07, 0x01, 0x01
        /*0010*/ 	.byte	0x02, 0x03, 0x00, 0x00, 0x02, 0x06, 0x01, 0x00, 0x04, 0x0b, 0x08, 0x00, 0x00, 0x00, 0x00, 0x00
        /*0020*/ 	.byte	0x00, 0x00, 0x00, 0x00


//--------------------- .nv.info.matmul_kernel    --------------------------
	.section	.nv.info.matmul_kernel,"",@"SHT_CUDA_INFO"
	.sectionflags	@""
	.align	4


	//----- nvinfo : EIATTR_CUDA_API_VERSION
	.align		4
        /*0000*/ 	.byte	0x04, 0x37
        /*0002*/ 	.short	(.L_7 - .L_6)
.L_6:
        /*0004*/ 	.word	0x00000082


	//----- nvinfo : EIATTR_KPARAM_INFO
	.align		4
.L_7:
        /*0008*/ 	.byte	0x04, 0x17
        /*000a*/ 	.short	(.L_9 - .L_8)
.L_8:
        /*000c*/ 	.word	0x00000000
        /*0010*/ 	.short	0x000d
        /*0012*/ 	.short	0x0048
        /*0014*/ 	.byte	0x00, 0xf4, 0x21, 0x00


	//----- nvinfo : EIATTR_KPARAM_INFO
	.align		4
.L_9:
        /*0018*/ 	.byte	0x04, 0x17
        /*001a*/ 	.short	(.L_11 - .L_10)
.L_10:
        /*001c*/ 	.word	0x00000000
        /*0020*/ 	.short	0x000c
        /*0022*/ 	.short	0x0040
        /*0024*/ 	.byte	0x00, 0xf4, 0x21, 0x00


	//----- nvinfo : EIATTR_KPARAM_INFO
	.align		4
.L_11:
        /*0028*/ 	.byte	0x04, 0x17
        /*002a*/ 	.short	(.L_13 - .L_12)
.L_12:
        /*002c*/ 	.word	0x00000000
        /*0030*/ 	.short	0x000b
        /*0032*/ 	.short	0x0038
        /*0034*/ 	.byte	0x00, 0xf0, 0x11, 0x00


	//----- nvinfo : EIATTR_KPARAM_INFO
	.align		4
.L_13:
        /*0038*/ 	.byte	0x04, 0x17
        /*003a*/ 	.short	(.L_15 - .L_14)
.L_14:
        /*003c*/ 	.word	0x00000000
        /*0040*/ 	.short	0x000a
        /*0042*/ 	.short	0x0034
        /*0044*/ 	.byte	0x00, 0xf0, 0x11, 0x00


	//----- nvinfo : EIATTR_KPARAM_INFO
	.align		4
.L_15:
        /*0048*/ 	.byte	0x04, 0x17
        /*004a*/ 	.short	(.L_17 - .L_16)
.L_16:
        /*004c*/ 	.word	0x00000000
        /*0050*/ 	.short	0x0009
        /*0052*/ 	.short	0x0030
        /*0054*/ 	.byte	0x00, 0xf0, 0x11, 0x00


	//----- nvinfo : EIATTR_KPARAM_INFO
	.align		4
.L_17:
        /*0058*/ 	.byte	0x04, 0x17
        /*005a*/ 	.short	(.L_19 - .L_18)
.L_18:
        /*005c*/ 	.word	0x00000000
        /*0060*/ 	.short	0x0008
        /*0062*/ 	.short	0x002c
        /*0064*/ 	.byte	0x00, 0xf0, 0x11, 0x00


	//----- nvinfo : EIATTR_KPARAM_INFO
	.align		4
.L_19:
        /*0068*/ 	.byte	0x04, 0x17
        /*006a*/ 	.short	(.L_21 - .L_20)
.L_20:
        /*006c*/ 	.word	0x00000000
        /*0070*/ 	.short	0x0007
        /*0072*/ 	.short	0x0028
        /*0074*/ 	.byte	0x00, 0xf0, 0x11, 0x00


	//----- nvinfo : EIATTR_KPARAM_INFO
	.align		4
.L_21:
        /*0078*/ 	.byte	0x04, 0x17
        /*007a*/ 	.short	(.L_23 - .L_22)
.L_22:
        /*007c*/ 	.word	0x00000000
        /*0080*/ 	.short	0x0006
        /*0082*/ 	.short	0x0024
        /*0084*/ 	.byte	0x00, 0xf0, 0x11, 0x00


	//----- nvinfo : EIATTR_KPARAM_INFO
	.align		4
.L_23:
        /*0088*/ 	.byte	0x04, 0x17
        /*008a*/ 	.short	(.L_25 - .L_24)
.L_24:
        /*008c*/ 	.word	0x00000000
        /*0090*/ 	.short	0x0005
        /*0092*/ 	.short	0x0020
        /*0094*/ 	.byte	0x00, 0xf0, 0x11, 0x00


	//----- nvinfo : EIATTR_KPARAM_INFO
	.align		4
.L_25:
        /*0098*/ 	.byte	0x04, 0x17
        /*009a*/ 	.short	(.L_27 - .L_26)
.L_26:
        /*009c*/ 	.word	0x00000000
        /*00a0*/ 	.short	0x0004
        /*00a2*/ 	.short	0x001c
        /*00a4*/ 	.byte	0x00, 0xf0, 0x11, 0x00


	//----- nvinfo : EIATTR_KPARAM_INFO
	.align		4
.L_27:
        /*00a8*/ 	.byte	0x04, 0x17
        /*00aa*/ 	.short	(.L_29 - .L_28)
.L_28:
        /*00ac*/ 	.word	0x00000000
        /*00b0*/ 	.short	0x0003
        /*00b2*/ 	.short	0x0018
        /*00b4*/ 	.byte	0x00, 0xf0, 0x11, 0x00


	//----- nvinfo : EIATTR_KPARAM_INFO
	.align		4
.L_29:
        /*00b8*/ 	.byte	0x04, 0x17
        /*00ba*/ 	.short	(.L_31 - .L_30)
.L_30:
        /*00bc*/ 	.word	0x00000000
        /*00c0*/ 	.short	0x0002
        /*00c2*/ 	.short	0x0010
        /*00c4*/ 	.byte	0x00, 0xf4, 0x21, 0x00


	//----- nvinfo : EIATTR_KPARAM_INFO
	.align		4
.L_31:
        /*00c8*/ 	.byte	0x04, 0x17
        /*00ca*/ 	.short	(.L_33 - .L_32)
.L_32:
        /*00cc*/ 	.word	0x00000000
        /*00d0*/ 	.short	0x0001
        /*00d2*/ 	.short	0x0008
        /*00d4*/ 	.byte	0x00, 0xf4, 0x21, 0x00


	//----- nvinfo : EIATTR_KPARAM_INFO
	.align		4
.L_33:
        /*00d8*/ 	.byte	0x04, 0x17
        /*00da*/ 	.short	(.L_35 - .L_34)
.L_34:
        /*00dc*/ 	.word	0x00000000
        /*00e0*/ 	.short	0x0000
        /*00e2*/ 	.short	0x0000
        /*00e4*/ 	.byte	0x00, 0xf4, 0x21, 0x00


	//----- nvinfo : EIATTR_SPARSE_MMA_MASK
	.align		4
.L_35:
        /*00e8*/ 	.byte	0x03, 0x50
        /*00ea*/ 	.short	0x0000


	//----- nvinfo : EIATTR_MAXREG_COUNT
	.align		4
        /*00ec*/ 	.byte	0x03, 0x1b
        /*00ee*/ 	.short	0x00ff


	//----- nvinfo : EIATTR_NUM_BARRIERS
	.align		4
        /*00f0*/ 	.byte	0x02, 0x4c
        /*00f2*/ 	.byte	0x01
	.zero		1


	//----- nvinfo : EIATTR_ANNOTATIONS
	.align		4
        /*00f4*/ 	.byte	0x04, 0x55
        /*00f6*/ 	.short	(.L_37 - .L_36)


	//   ....[0]....
.L_36:
        /*00f8*/ 	.word	0x00000001
        /*00fc*/ 	.byte	0xc0, 0x06, 0x00, 0x00, 0x01, 0x00, 0x00, 0x00, 0x70, 0x70, 0x00, 0x00, 0x01, 0x00, 0x00, 0x00
        /* <DEDUP_REMOVED lines=2139> */
        /*86bc*/ 	.byte	0xc0, 0x0a, 0x03, 0x00, 0x01, 0x00, 0x00, 0x00, 0x60, 0x0b, 0x03, 0x00


	//----- nvinfo : EIATTR_MERCURY_ISA_VERSION
	.align		4
.L_37:
        /*86c8*/ 	.byte	0x03, 0x5f
        /*86ca*/ 	.short	0x0101


	//----- nvinfo : EIATTR_EXIT_INSTR_OFFSETS
	.align		4
        /*86cc*/ 	.byte	0x04, 0x1c
        /*86ce*/ 	.short	(.L_39 - .L_38)


	//   ....[0]....
.L_38:
        /*86d0*/ 	.word	0x00036940


	//   ....[1]....
        /*86d4*/ 	.word	0x00036960


	//----- nvinfo : EIATTR_REQNTID
	.align		4
.L_39:
        /*86d8*/ 	.byte	0x04, 0x10
        /*86da*/ 	.short	(.L_41 - .L_40)
.L_40:
        /*86dc*/ 	.word	0x00000080
        /*86e0*/ 	.word	0x00000001
        /*86e4*/ 	.word	0x00000001


	//----- nvinfo : EIATTR_CBANK_PARAM_SIZE
	.align		4
.L_41:
        /*86e8*/ 	.byte	0x03, 0x19
        /*86ea*/ 	.short	0x0050


	//----- nvinfo : EIATTR_PARAM_CBANK
	.align		4
        /*86ec*/ 	.byte	0x04, 0x0a
        /*86ee*/ 	.short	(.L_43 - .L_42)
	.align		4
.L_42:
        /*86f0*/ 	.word	index@(.nv.constant0.matmul_kernel)
        /*86f4*/ 	.short	0x0210
        /*86f6*/ 	.short	0x0050


	//----- nvinfo : EIATTR_SW_WAR
	.align		4
.L_43:
        /*86f8*/ 	.byte	0x04, 0x36
        /*86fa*/ 	.short	(.L_45 - .L_44)
.L_44:
        /*86fc*/ 	.word	0x00000008
.L_45:


//--------------------- .nv.callgraph             --------------------------
	.section	.nv.callgraph,"",@"SHT_CUDA_CALLGRAPH"
	.align	4
	.sectionentsize	8
	.align		4
        /*0000*/ 	.word	0x00000000
	.align		4
        /*0004*/ 	.word	0xffffffff
	.align		4
        /*0008*/ 	.word	0x00000000
	.align		4
        /*000c*/ 	.word	0xfffffffe
	.align		4
        /*0010*/ 	.word	0x00000000
	.align		4
        /*0014*/ 	.word	0xfffffffd
	.align		4
        /*0018*/ 	.word	0x00000000
	.align		4
        /*001c*/ 	.word	0xfffffffc


//--------------------- .text.matmul_kernel       --------------------------
	.section	.text.matmul_kernel,"ax",@progbits
	.align	128
        .global         matmul_kernel
        .type           matmul_kernel,@function
        .size           matmul_kernel,(.L_x_3 - matmul_kernel)
        .other          matmul_kernel,@"STO_CUDA_ENTRY STV_DEFAULT"
matmul_kernel:
.text.matmul_kernel:
[----:B------:R-:W1:Y:S08]  /*0000*/  LDC R1, c[0x0][0x28] ;  /* 0x00000a00ff017b82 */ /* 0x000e700000000800 */
[----:B------:R-:W2:Y:S01]  /*0010*/  LDC.64 R166, c[0x0][0x228] ;  /* 0x00008a00ffa67b82 */ /* 0x000ea20000000a00 */
[----:B------:R-:W3:Y:S01]  /*0020*/  S2R R5, SR_CTAID.X ;  /* 0x0000000000057919 */ /* 0x000ee20000002500 */
[----:B------:R-:W-:Y:S01]  /*0030*/  ULDC.64 UR4, c[0x0][0x218] ;  /* 0x0000860000047ab9 */ /* 0x000fe20000000a00 */
[----:B-1----:R-:W-:Y:S01]  /*0040*/  VIADD R1, R1, 0xffffedf8 ;  /* 0xffffedf801017836 */ /* 0x002fe20000000000 */
[----:B------:R-:W-:Y:S01]  /*0050*/  ULDC.64 UR6, c[0x0][0x210] ;  /* 0x0000840000067ab9 */ /* 0x000fe20000000a00 */
[----:B------:R-:W1:Y:S03]  /*0060*/  S2R R47, SR_TID.X ;  /* 0x00000000002f7919 */ /* 0x000e660000002100 */
[----:B------:R-:W4:Y:S01]  /*0070*/  LDC.64 R244, c[0x0][0x238] ;  /* 0x00008e00fff47b82 */ /* 0x000f220000000a00 */
[----:B--2---:R-:W-:Y:S01]  /*0080*/  VIADD R0, R167, 0xff ;  /* 0x000000ffa7007836 */ /* 0x004fe20000000000 */
[----:B------:R-:W-:-:S02]  /*0090*/  IABS R12, R166 ;  /* 0x000000a6000c7213 */ /* 0x000fc40000000000 */
[----:B------:R-:W-:Y:S02]  /*00a0*/  LOP3.LUT R240, RZ, R166, RZ, 0x33, !PT ;  /* 0x000000a6fff07212 */ /* 0x000fe400078e33ff */
[----:B------:R-:W-:-:S04]  /*00b0*/  SHF.R.S32.HI R3, RZ, 0x1f, R0 ;  /* 0x0000001fff037819 */ /* 0x000fc80000011400 */
[----:B------:R-:W-:Y:S02]  /*00c0*/  LEA.HI R3, R3, R0, RZ, 0x8 ;  /* 0x0000000003037211 */ /* 0x000fe400078f40ff */
[----:B---3--:R-:W-:Y:S02]  /*00d0*/  IABS R8, R5 ;  /* 0x0000000500087213 */ /* 0x008fe40000000000 */
[----:B------:R-:W-:Y:S01]  /*00e0*/  SHF.R.S32.HI R4, RZ, 0x8, R3 ;  /* 0x00000008ff047819 */ /* 0x000fe20000011403 */
[----:B-1----:R-:W-:Y:S01]  /*00f0*/  IMAD.SHL.U32 R15, R47, 0x400, RZ ;  /* 0x000004002f0f7824 */ /* 0x002fe200078e00ff */
[----:B------:R-:W-:Y:S02]  /*0100*/  SHF.R.U32.HI R14, RZ, 0x6, R47 ;  /* 0x00000006ff0e7819 */ /* 0x000fe4000001162f */
[-C--:B------:R-:W-:Y:S02]  /*0110*/  IABS R7, R4.reuse ;  /* 0x0000000400077213 */ /* 0x080fe40000000000 */
[----:B------:R-:W-:-:S02]  /*0120*/  IABS R10, R4 ;  /* 0x00000004000a7213 */ /* 0x000fc40000000000 */
[----:B------:R-:W1:Y:S01]  /*0130*/  I2F.RP R0, R7 ;  /* 0x0000000700007306 */ /* 0x000e620000209400 */
[C---:B------:R-:W-:Y:S02]  /*0140*/  LOP3.LUT R251, R47.reuse, 0x7f, RZ, 0xc0, !PT ;  /* 0x0000007f2ffb7812 */ /* 0x040fe400078ec0ff */
[----:B------:R-:W-:-:S05]  /*0150*/  LOP3.LUT R252, R47, 0x3f, RZ, 0xc0, !PT ;  /* 0x0000003f2ffc7812 */ /* 0x000fca00078ec0ff */
[----:B-1----:R-:W1:Y:S02]  /*0160*/  MUFU.RCP R0, R0 ;  /* 0x0000000000007308 */ /* 0x002e640000001000 */
[----:B-1----:R-:W-:Y:S02]  /*0170*/  VIADD R2, R0, 0xffffffe ;  /* 0x0ffffffe00027836 */ /* 0x002fe40000000000 */
[----:B------:R-:W-:-:S04]  /*0180*/  IMAD.MOV R0, RZ, RZ, -R10 ;  /* 0x000000ffff007224 */ /* 0x000fc800078e0a0a */
[----:B------:R1:W2:Y:S02]  /*0190*/  F2I.FTZ.U32.TRUNC.NTZ R3, R2 ;  /* 0x0000000200037305 */ /* 0x0002a4000021f000 */
[----:B-1----:R-:W-:Y:S02]  /*01a0*/  IMAD.MOV.U32 R2, RZ, RZ, RZ ;  /* 0x000000ffff027224 */ /* 0x002fe400078e00ff */
[----:B--2---:R-:W-:-:S04]  /*01b0*/  IMAD.MOV R6, RZ, RZ, -R3 ;  /* 0x000000ffff067224 */ /* 0x004fc800078e0a03 */
[----:B------:R-:W-:Y:S01]  /*01c0*/  IMAD R9, R6, R7, RZ ;  /* 0x0000000706097224 */ /* 0x000fe200078e02ff */
[----:B------:R-:W-:-:S03]  /*01d0*/  MOV R6, R8 ;  /* 0x0000000800067202 */ /* 0x000fc60000000f00 */
[----:B------:R-:W-:-:S06]  /*01e0*/  IMAD.HI.U32 R3, R3, R9, R2 ;  /* 0x0000000903037227 */ /* 0x000fcc00078e0002 */
[----:B------:R-:W-:-:S04]  /*01f0*/  IMAD.HI.U32 R3, R3, R6, RZ ;  /* 0x0000000603037227 */ /* 0x000fc800078e00ff */
[----:B------:R-:W-:-:S05]  /*0200*/  IMAD R0, R3, R0, R6 ;  /* 0x0000000003007224 */ /* 0x000fca00078e0206 */
[----:B------:R-:W-:-:S13]  /*0210*/  ISETP.GT.U32.AND P1, PT, R7, R0, PT ;  /* 0x000000000700720c */ /* 0x000fda0003f24070 */
[----:B------:R-:W-:Y:S02]  /*0220*/  @!P1 IMAD.IADD R0, R0, 0x1, -R7 ;  /* 0x0000000100009824 */ /* 0x000fe400078e0a07 */
[----:B------:R-:W-:Y:S01]  /*0230*/  @!P1 VIADD R3, R3, 0x1 ;  /* 0x0000000103039836 */ /* 0x000fe20000000000 */
[----:B------:R-:W-:Y:S02]  /*0240*/  ISETP.NE.AND P1, PT, R4, RZ, PT ;  /* 0x000000ff0400720c */ /* 0x000fe40003f25270 */
[----:B------:R-:W-:Y:S02]  /*0250*/  ISETP.GE.U32.AND P0, PT, R0, R7, PT ;  /* 0x000000070000720c */ /* 0x000fe40003f06070 */
[----:B------:R-:W-:-:S04]  /*0260*/  LOP3.LUT R0, R5, R4, RZ, 0x3c, !PT ;  /* 0x0000000405007212 */ /* 0x000fc800078e3cff */
[----:B------:R-:W-:Y:S01]  /*0270*/  ISETP.GE.AND P2, PT, R0, RZ, PT ;  /* 0x000000ff0000720c */ /* 0x000fe20003f46270 */
[----:B------:R-:W-:-:S06]  /*0280*/  VIADD R0, R166, 0xff ;  /* 0x000000ffa6007836 */ /* 0x000fcc0000000000 */
[----:B------:R-:W-:-:S05]  /*0290*/  @P0 IADD3 R3, R3, 0x1, RZ ;  /* 0x0000000103030810 */ /* 0x000fca0007ffe0ff */
[----:B------:R-:W-:Y:S01]  /*02a0*/  IMAD.MOV.U32 R11, RZ, RZ, R3 ;  /* 0x000000ffff0b7224 */ /* 0x000fe200078e0003 */
[----:B------:R-:W-:-:S03]  /*02b0*/  SHF.R.S32.HI R3, RZ, 0x1f, R0 ;  /* 0x0000001fff037819 */ /* 0x000fc60000011400 */
[----:B------:R-:W-:Y:S01]  /*02c0*/  @!P2 IMAD.MOV R11, RZ, RZ, -R11 ;  /* 0x000000ffff0ba224 */ /* 0x000fe200078e0a0b */
[----:B------:R-:W-:Y:S02]  /*02d0*/  LEA.HI R3, R3, R0, RZ, 0x8 ;  /* 0x0000000003037211 */ /* 0x000fe400078f40ff */
[----:B------:R-:W-:-:S04]  /*02e0*/  @!P1 LOP3.LUT R11, RZ, R4, RZ, 0x33, !PT ;  /* 0x00000004ff0b9212 */ /* 0x000fc800078e33ff */
[----:B------:R-:W-:Y:S02]  /*02f0*/  LEA.HI.SX32 R3, R3, -R11, 0x18 ;  /* 0x8000000b03037211 */ /* 0x000fe400078fc2ff */
[----:B------:R-:W-:Y:S02]  /*0300*/  IADD3 R6, -R11, RZ, RZ ;  /* 0x000000ff0b067210 */ /* 0x000fe40007ffe1ff */
[----:B------:R-:W-:-:S03]  /*0310*/  VIMNMX R13, R3, 0x1, PT ;  /* 0x00000001030d7848 */ /* 0x000fc60003fe0100 */
[----:B------:R-:W-:Y:S01]  /*0320*/  IMAD R10, R4, R6, R5 ;  /* 0x00000006040a7224 */ /* 0x000fe200078e0205 */
[----:B------:R-:W-:-:S04]  /*0330*/  IABS R7, R13 ;  /* 0x0000000d00077213 */ /* 0x000fc80000000000 */
[----:B------:R-:W1:Y:S01]  /*0340*/  I2F.RP R0, R7 ;  /* 0x0000000700007306 */ /* 0x000e620000209400 */
[----:B------:R-:W-:-:S07]  /*0350*/  IABS R6, R10 ;  /* 0x0000000a00067213 */ /* 0x000fce0000000000 */
[----:B-1----:R-:W1:Y:S02]  /*0360*/  MUFU.RCP R0, R0 ;  /* 0x0000000000007308 */ /* 0x002e640000001000 */
[----:B-1----:R-:W-:Y:S01]  /*0370*/  VIADD R2, R0, 0xffffffe ;  /* 0x0ffffffe00027836 */ /* 0x002fe20000000000 */
[----:B------:R-:W-:-:S05]  /*0380*/  IABS R0, R167 ;  /* 0x000000a700007213 */ /* 0x000fca0000000000 */
[----:B------:R1:W2:Y:S02]  /*0390*/  F2I.FTZ.U32.TRUNC.NTZ R3, R2 ;  /* 0x0000000200037305 */ /* 0x0002a4000021f000 */
[----:B-1----:R-:W-:Y:S02]  /*03a0*/  IMAD.MOV.U32 R2, RZ, RZ, RZ ;  /* 0x000000ffff027224 */ /* 0x002fe400078e00ff */
[----:B--2---:R-:W-:-:S04]  /*03b0*/  IMAD.MOV R8, RZ, RZ, -R3 ;  /* 0x000000ffff087224 */ /* 0x004fc800078e0a03 */
[----:B------:R-:W-:Y:S01]  /*03c0*/  IMAD.MOV.U32 R4, RZ, RZ, R8 ;  /* 0x000000ffff047224 */ /* 0x000fe200078e0008 */
[----:B------:R-:W-:-:S03]  /*03d0*/  IABS R8, R13 ;  /* 0x0000000d00087213 */ /* 0x000fc60000000000 */
[----:B------:R-:W-:Y:S02]  /*03e0*/  IMAD R5, R4, R7, RZ ;  /* 0x0000000704057224 */ /* 0x000fe400078e02ff */
[----:B------:R-:W-:Y:S02]  /*03f0*/  IMAD.MOV.U32 R4, RZ, RZ, R6 ;  /* 0x000000ffff047224 */ /* 0x000fe400078e0006 */
[----:B------:R-:W-:Y:S01]  /*0400*/  IMAD.HI.U32 R3, R3, R5, R2 ;  /* 0x0000000503037227 */ /* 0x000fe200078e0002 */
[----:B------:R-:W-:Y:S01]  /*0410*/  IADD3 R2, RZ, -R8, RZ ;  /* 0x80000008ff027210 */ /* 0x000fe20007ffe0ff */
[----:B------:R-:W1:Y:S04]  /*0420*/  I2F.RP R5, R0 ;  /* 0x0000000000057306 */ /* 0x000e680000209400 */
[----:B------:R-:W-:-:S04]  /*0430*/  IMAD.HI.U32 R3, R3, R4, RZ ;  /* 0x0000000403037227 */ /* 0x000fc800078e00ff */
[----:B------:R-:W-:Y:S02]  /*0440*/  IMAD R2, R3, R2, R4 ;  /* 0x0000000203027224 */ /* 0x000fe400078e0204 */
[----:B------:R-:W2:Y:S03]  /*0450*/  I2F.RP R4, R12 ;  /* 0x0000000c00047306 */ /* 0x000ea60000209400 */
[----:B------:R-:W-:-:S05]  /*0460*/  ISETP.GT.U32.AND P1, PT, R7, R2, PT ;  /* 0x000000020700720c */ /* 0x000fca0003f24070 */
[----:B-1----:R-:W1:Y:S08]  /*0470*/  MUFU.RCP R5, R5 ;  /* 0x0000000500057308 */ /* 0x002e700000001000 */
[----:B------:R-:W-:Y:S01]  /*0480*/  @!P1 IMAD.IADD R2, R2, 0x1, -R7 ;  /* 0x0000000102029824 */ /* 0x000fe200078e0a07 */
[----:B--2---:R-:W2:Y:S01]  /*0490*/  MUFU.RCP R4, R4 ;  /* 0x0000000400047308 */ /* 0x004ea20000001000 */
[----:B------:R-:W-:Y:S01]  /*04a0*/  @!P1 VIADD R3, R3, 0x1 ;  /* 0x0000000103039836 */ /* 0x000fe20000000000 */
[----:B------:R-:W-:-:S02]  /*04b0*/  ISETP.NE.AND P1, PT, R13, RZ, PT ;  /* 0x000000ff0d00720c */ /* 0x000fc40003f25270 */
[----:B------:R-:W-:Y:S02]  /*04c0*/  ISETP.GE.U32.AND P0, PT, R2, R7, PT ;  /* 0x000000070200720c */ /* 0x000fe40003f06070 */
[----:B------:R-:W-:Y:S01]  /*04d0*/  LOP3.LUT R2, R10, R13, RZ, 0x3c, !PT ;  /* 0x0000000d0a027212 */ /* 0x000fe200078e3cff */
[----:B-1----:R-:W-:-:S03]  /*04e0*/  VIADD R8, R5, 0xffffffe ;  /* 0x0ffffffe05087836 */ /* 0x002fc60000000000 */
[----:B------:R-:W-:Y:S01]  /*04f0*/  ISETP.GE.AND P2, PT, R2, RZ, PT ;  /* 0x000000ff0200720c */ /* 0x000fe20003f46270 */
[----:B------:R1:W3:Y:S01]  /*0500*/  F2I.FTZ.U32.TRUNC.NTZ R9, R8 ;  /* 0x0000000800097305 */ /* 0x0002e2000021f000 */
[----:B------:R-:W-:-:S05]  /*0510*/  SHF.R.S32.HI R2, RZ, 0x6, R47 ;  /* 0x00000006ff027819 */ /* 0x000fca000001142f */
[----:B------:R-:W-:Y:S01]  /*0520*/  @P0 VIADD R3, R3, 0x1 ;  /* 0x0000000103030836 */ /* 0x000fe20000000000 */
[----:B------:R-:W-:Y:S01]  /*0530*/  SGXT R2, R2, 0x1 ;  /* 0x000000010202781a */ /* 0x000fe20000000200 */
[----:B--2---:R-:W-:Y:S02]  /*0540*/  VIADD R5, R4, 0xffffffe ;  /* 0x0ffffffe04057836 */ /* 0x004fe40000000000 */
[----:B-1----:R-:W-:Y:S01]  /*0550*/  IMAD.MOV.U32 R8, RZ, RZ, RZ ;  /* 0x000000ffff087224 */ /* 0x002fe200078e00ff */
[----:B------:R-:W-:Y:S01]  /*0560*/  MOV R7, R3 ;  /* 0x0000000300077202 */ /* 0x000fe20000000f00 */
[----:B------:R-:W-:Y:S01]  /*0570*/  IMAD.SHL.U32 R3, R47, 0x4, RZ ;  /* 0x000000042f037824 */ /* 0x000fe200078e00ff */
[----:B------:R-:W-:Y:S01]  /*0580*/  LOP3.LUT R4, R2, 0x90, RZ, 0xc0, !PT ;  /* 0x0000009002047812 */ /* 0x000fe200078ec0ff */
[----:B------:R-:W1:Y:S02]  /*0590*/  F2I.FTZ.U32.TRUNC.NTZ R5, R5 ;  /* 0x0000000500057305 */ /* 0x000e64000021f000 */
[----:B------:R-:W-:Y:S01]  /*05a0*/  @!P2 IMAD.MOV R7, RZ, RZ, -R7 ;  /* 0x000000ffff07a224 */ /* 0x000fe200078e0a07 */
[----:B------:R-:W-:-:S05]  /*05b0*/  @!P1 LOP3.LUT R7, RZ, R13, RZ, 0x33, !PT ;  /* 0x0000000dff079212 */ /* 0x000fca00078e33ff */
[----:B------:R-:W-:-:S04]  /*05c0*/  IMAD.MOV R6, RZ, RZ, -R7 ;  /* 0x000000ffff067224 */ /* 0x000fc800078e0a07 */
[----:B------:R-:W-:Y:S01]  /*05d0*/  IMAD R2, R13, R6, R10 ;  /* 0x000000060d027224 */ /* 0x000fe200078e020a */
[----:B------:R-:W-:Y:S01]  /*05e0*/  LOP3.LUT R10, R4, 0x7c, R3, 0x78, !PT ;  /* 0x0000007c040a7812 */ /* 0x000fe200078e7803 */
[----:B------:R-:W-:Y:S01]  /*05f0*/  IMAD.SHL.U32 R6, R7, 0x100, RZ ;  /* 0x0000010007067824 */ /* 0x000fe200078e00ff */
[----:B---3--:R-:W-:Y:S01]  /*0600*/  IADD3 R13, RZ, -R9, RZ ;  /* 0x80000009ff0d7210 */ /* 0x008fe20007ffe0ff */
[----:B------:R-:W-:Y:S01]  /*0610*/  IMAD.IADD R7, R11, 0x1, R2 ;  /* 0x000000010b077824 */ /* 0x000fe200078e0202 */
[----:B------:R-:W-:Y:S01]  /*0620*/  SGXT.U32 R3, R14, 0x1 ;  /* 0x000000010e03781a */ /* 0x000fe20000000000 */
[----:B-1----:R-:W-:Y:S01]  /*0630*/  IMAD.MOV R11, RZ, RZ, -R5 ;  /* 0x000000ffff0b7224 */ /* 0x002fe200078e0a05 */
[----:B------:R-:W-:Y:S01]  /*0640*/  LOP3.LUT R15, R10, 0x8000, R15, 0xf8, !PT ;  /* 0x000080000a0f7812 */ /* 0x000fe200078ef80f */
[----:B------:R-:W-:Y:S01]  /*0650*/  IMAD.MOV.U32 R4, RZ, RZ, RZ ;  /* 0x000000ffff047224 */ /* 0x000fe200078e00ff */
[----:B------:R-:W-:Y:S01]  /*0660*/  LOP3.LUT R2, R6, R3, RZ, 0xfc, !PT ;  /* 0x0000000306027212 */ /* 0x000fe200078efcff */
[----:B------:R-:W-:Y:S01]  /*0670*/  IMAD R3, R13, R0, RZ ;  /* 0x000000000d037224 */ /* 0x000fe200078e02ff */
[----:B------:R-:W-:-:S02]  /*0680*/  LEA R7, R7, R251, 0x8 ;  /* 0x000000fb07077211 */ /* 0x000fc400078e40ff */
[C---:B------:R-:W-:Y:S01]  /*0690*/  LOP3.LUT R13, R2.reuse, 0xfe, RZ, 0xfc, !PT ;  /* 0x000000fe020d7812 */ /* 0x040fe200078efcff */
[----:B------:R-:W-:Y:S01]  /*06a0*/  IMAD.HI.U32 R3, R9, R3, R8 ;  /* 0x0000000309037227 */ /* 0x000fe200078e0008 */
[----:B------:R-:W-:Y:S01]  /*06b0*/  IABS R241, R7 ;  /* 0x0000000700f17213 */ /* 0x000fe20000000000 */
[----:B------:R1:W-:Y:S01]  /*06c0*/  STL.64 [R1+0xde0], R6 ;  /* 0x000de00601007387 */ /* 0x0003e20000100a00 */
[----:B------:R-:W-:Y:S01]  /*06d0*/  IABS R52, R2 ;  /* 0x0000000200347213 */ /* 0x000fe20000000000 */
[----:B------:R-:W-:Y:S01]  /*06e0*/  IMAD R9, R11, R12, RZ ;  /* 0x0000000c0b097224 */ /* 0x000fe200078e02ff */
[----:B------:R-:W-:Y:S01]  /*06f0*/  IABS R46, R13 ;  /* 0x0000000d002e7213 */ /* 0x000fe20000000000 */
[----:B------:R-:W-:Y:S01]  /*0700*/  VIADD R8, R7, 0x80 ;  /* 0x0000008007087836 */ /* 0x000fe20000000000 */
[----:B------:R-:W-:Y:S01]  /*0710*/  LOP3.LUT R10, R2, 0x4, RZ, 0xfc, !PT ;  /* 0x00000004020a7812 */ /* 0x000fe200078efcff */
[----:B------:R-:W-:Y:S01]  /*0720*/  IMAD.HI.U32 R4, R5, R9, R4 ;  /* 0x0000000905047227 */ /* 0x000fe200078e0004 */
[----:B------:R-:W-:-:S02]  /*0730*/  ISETP.GE.AND P3, PT, R13, RZ, PT ;  /* 0x000000ff0d00720c */ /* 0x000fc40003f66270 */
[----:B------:R-:W-:Y:S01]  /*0740*/  IABS R233, R8 ;  /* 0x0000000800e97213 */ /* 0x000fe20000000000 */
[----:B------:R-:W-:Y:S01]  /*0750*/  IMAD.HI.U32 R9, R3, R46, RZ ;  /* 0x0000002e03097227 */ /* 0x000fe200078e00ff */
[----:B------:R-:W-:Y:S02]  /*0760*/  IABS R48, R10 ;  /* 0x0000000a00307213 */ /* 0x000fe40000000000 */
[----:B------:R-:W-:Y:S01]  /*0770*/  LOP3.LUT R11, R2, 0x6, RZ, 0xfc, !PT ;  /* 0x00000006020b7812 */ /* 0x000fe200078efcff */
[----:B------:R-:W-:Y:S01]  /*0780*/  IMAD.HI.U32 R5, R4, R241, RZ ;  /* 0x000000f104057227 */ /* 0x000fe200078e00ff */
[----:B------:R-:W-:Y:S02]  /*0790*/  LOP3.LUT R13, R2, 0x18, RZ, 0xfc, !PT ;  /* 0x00000018020d7812 */ /* 0x000fe400078efcff */
[----:B------:R-:W-:Y:S01]  /*07a0*/  IABS R54, R11 ;  /* 0x0000000b00367213 */ /* 0x000fe20000000000 */
[----:B------:R-:W-:Y:S01]  /*07b0*/  IMAD.HI.U32 R4, R4, R233, RZ ;  /* 0x000000e904047227 */ /* 0x000fe200078e00ff */
[----:B------:R-:W-:-:S02]  /*07c0*/  IADD3 R5, -R5, RZ, RZ ;  /* 0x000000ff05057210 */ /* 0x000fc40007ffe1ff */
[----:B------:R-:W-:Y:S01]  /*07d0*/  LOP3.LUT R16, R2, 0x1c, RZ, 0xfc, !PT ;  /* 0x0000001c02107812 */ /* 0x000fe200078efcff */
[----:B------:R-:W-:Y:S01]  /*07e0*/  IMAD.MOV R4, RZ, RZ, -R4 ;  /* 0x000000ffff047224 */ /* 0x000fe200078e0a04 */
[----:B------:R-:W-:Y:S01]  /*07f0*/  IABS R78, R13 ;  /* 0x0000000d004e7213 */ /* 0x000fe20000000000 */
[----:B------:R-:W-:Y:S01]  /*0800*/  IMAD R241, R12, R5, R241 ;  /* 0x000000050cf17224 */ /* 0x000fe200078e02f1 */
[----:B------:R-:W-:Y:S01]  /*0810*/  IABS R82, R16 ;  /* 0x0000001000527213 */ /* 0x000fe20000000000 */
[C---:B------:R-:W-:Y:S01]  /*0820*/  IMAD.HI.U32 R5, R3.reuse, R52, RZ ;  /* 0x0000003403057227 */ /* 0x040fe200078e00ff */
[----:B------:R-:W-:Y:S02]  /*0830*/  LOP3.LUT R14, R2, 0x1a, RZ, 0xfc, !PT ;  /* 0x0000001a020e7812 */ /* 0x000fe400078efcff */
[C---:B------:R-:W-:Y:S01]  /*0840*/  ISETP.GT.U32.AND P6, PT, R12.reuse, R241, PT ;  /* 0x000000f10c00720c */ /* 0x040fe20003fc4070 */
[----:B------:R-:W-:Y:S01]  /*0850*/  IMAD.MOV R5, RZ, RZ, -R5 ;  /* 0x000000ffff057224 */ /* 0x000fe200078e0a05 */
[----:B------:R-:W-:Y:S01]  /*0860*/  IABS R80, R14 ;  /* 0x0000000e00507213 */ /* 0x000fe20000000000 */
[----:B------:R-:W-:Y:S01]  /*0870*/  IMAD R233, R12, R4, R233 ;  /* 0x000000040ce97224 */ /* 0x000fe200078e02e9 */
[C---:B------:R-:W-:Y:S01]  /*0880*/  LOP3.LUT R17, R2.reuse, 0x20, RZ, 0xfc, !PT ;  /* 0x0000002002117812 */ /* 0x040fe200078efcff */
[----:B------:R-:W-:Y:S01]  /*0890*/  IMAD.MOV R9, RZ, RZ, -R9 ;  /* 0x000000ffff097224 */ /* 0x000fe200078e0a09 */
[----:B------:R-:W-:Y:S01]  /*08a0*/  LOP3.LUT R18, R2, 0xd4, RZ, 0xfc, !PT ;  /* 0x000000d402127812 */ /* 0x000fe200078efcff */
[----:B------:R-:W-:Y:S01]  /*08b0*/  IMAD R52, R0, R5, R52 ;  /* 0x0000000500347224 */ /* 0x000fe200078e0234 */
[----:B------:R-:W-:Y:S01]  /*08c0*/  ISETP.GT.U32.AND P2, PT, R12, R233, PT ;  /* 0x000000e90c00720c */ /* 0x000fe20003f44070 */
[----:B------:R-:W-:Y:S01]  /*08d0*/  IMAD R46, R0, R9, R46 ;  /* 0x00000009002e7224 */ /* 0x000fe200078e022e */
[----:B------:R-:W-:Y:S01]  /*08e0*/  LOP3.LUT R9, R2, 0x2, RZ, 0xfc, !PT ;  /* 0x0000000202097812 */ /* 0x000fe200078efcff */
[----:B------:R-:W-:Y:S01]  /*08f0*/  IMAD.HI.U32 R5, R3, R48, RZ ;  /* 0x0000003003057227 */ /* 0x000fe200078e00ff */
[----:B------:R-:W-:-:S02]  /*0900*/  ISETP.GT.U32.AND P4, PT, R0, R52, PT ;  /* 0x000000340000720c */ /* 0x000fc40003f84070 */
[C---:B------:R-:W-:Y:S01]  /*0910*/  ISETP.GT.U32.AND P0, PT, R0.reuse, R46, PT ;  /* 0x0000002e0000720c */ /* 0x040fe20003f04070 */
[----:B------:R-:W-:Y:S01]  /*0920*/  IMAD.MOV R5, RZ, RZ, -R5 ;  /* 0x000000ffff057224 */ /* 0x000fe200078e0a05 */
[----:B------:R-:W-:Y:S02]  /*0930*/  @!P6 IADD3 R241, R241, -R12, RZ ;  /* 0x8000000cf1f1e210 */ /* 0x000fe40007ffe0ff */
[----:B------:R-:W-:Y:S01]  /*0940*/  IABS R50, R9 ;  /* 0x0000000900327213 */ /* 0x000fe20000000000 */
[----:B------:R-:W-:Y:S01]  /*0950*/  IMAD R48, R0, R5, R48 ;  /* 0x0000000500307224 */ /* 0x000fe200078e0230 */
[----:B------:R-:W-:Y:S01]  /*0960*/  ISETP.GT.U32.AND P6, PT, R12, R241, PT ;  /* 0x000000f10c00720c */ /* 0x000fe20003fc4070 */
[----:B------:R-:W-:Y:S01]  /*0970*/  @!P2 IMAD.IADD R233, R233, 0x1, -R12 ;  /* 0x00000001e9e9a824 */ /* 0x000fe200078e0a0c */
[----:B------:R-:W-:Y:S01]  /*0980*/  ISETP.GE.AND P5, PT, R9, RZ, PT ;  /* 0x000000ff0900720c */ /* 0x000fe20003fa6270 */
[----:B------:R-:W-:Y:S01]  /*0990*/  IMAD.HI.U32 R4, R3, R50, RZ ;  /* 0x0000003203047227 */ /* 0x000fe200078e00ff */
[----:B------:R-:W-:-:S02]  /*09a0*/  IABS R88, R17 ;  /* 0x0000001100587213 */ /* 0x000fc40000000000 */
[----:B------:R-:W-:Y:S01]  /*09b0*/  IABS R38, R18 ;  /* 0x0000001200267213 */ /* 0x000fe20000000000 */
[--C-:B------:R-:W-:Y:S01]  /*09c0*/  @!P4 IMAD.IADD R52, R52, 0x1, -R0.reuse ;  /* 0x000000013434c824 */ /* 0x100fe200078e0a00 */
[----:B------:R-:W-:Y:S01]  /*09d0*/  ISETP.GT.U32.AND P4, PT, R12, R233, PT ;  /* 0x000000e90c00720c */ /* 0x000fe20003f84070 */
[----:B------:R-:W-:Y:S01]  /*09e0*/  @!P0 IMAD.IADD R46, R46, 0x1, -R0 ;  /* 0x000000012e2e8824 */ /* 0x000fe200078e0a00 */
[----:B------:R-:W-:Y:S01]  /*09f0*/  ISETP.GE.AND P0, PT, R10, RZ, PT ;  /* 0x000000ff0a00720c */ /* 0x000fe20003f06270 */
[----:B------:R-:W-:Y:S01]  /*0a00*/  IMAD.MOV R9, RZ, RZ, -R4 ;  /* 0x000000ffff097224 */ /* 0x000fe200078e0a04 */
[C---:B------:R-:W-:Y:S01]  /*0a10*/  ISETP.GT.U32.AND P2, PT, R0.reuse, R52, PT ;  /* 0x000000340000720c */ /* 0x040fe20003f44070 */
[----:B------:R-:W-:Y:S01]  /*0a20*/  @!P6 IMAD.IADD R241, R241, 0x1, -R12 ;  /* 0x00000001f1f1e824 */ /* 0x000fe200078e0a0c */
[C---:B------:R-:W-:Y:S01]  /*0a30*/  ISETP.GT.U32.AND P1, PT, R0.reuse, R46, PT ;  /* 0x0000002e0000720c */ /* 0x040fe20003f24070 */
[C---:B------:R-:W-:Y:S01]  /*0a40*/  IMAD R50, R0.reuse, R9, R50 ;  /* 0x0000000900327224 */ /* 0x040fe200078e0232 */
[----:B------:R-:W-:Y:S01]  /*0a50*/  ISETP.GT.U32.AND P6, PT, R0, R48, PT ;  /* 0x000000300000720c */ /* 0x000fe20003fc4070 */
[----:B------:R-:W-:Y:S01]  /*0a60*/  IMAD.HI.U32 R4, R3, R54, RZ ;  /* 0x0000003603047227 */ /* 0x000fe200078e00ff */
[----:B------:R-:W-:-:S02]  /*0a70*/  LOP3.LUT R9, R2, 0x8, RZ, 0xfc, !PT ;  /* 0x0000000802097812 */ /* 0x000fc400078efcff */
[C---:B------:R-:W-:Y:S01]  /*0a80*/  LOP3.LUT R10, R2.reuse, 0xa, RZ, 0xfc, !PT ;  /* 0x0000000a020a7812 */ /* 0x040fe200078efcff */
[----:B------:R-:W-:Y:S01]  /*0a90*/  @!P4 IMAD.IADD R233, R233, 0x1, -R12 ;  /* 0x00000001e9e9c824 */ /* 0x000fe200078e0a0c */
[----:B------:R-:W-:Y:S02]  /*0aa0*/  ISETP.GE.AND P4, PT, R2, RZ, PT ;  /* 0x000000ff0200720c */ /* 0x000fe40003f86270 */
[----:B------:R-:W-:Y:S01]  /*0ab0*/  IABS R60, R9 ;  /* 0x00000009003c7213 */ /* 0x000fe20000000000 */
[--C-:B------:R-:W-:Y:S01]  /*0ac0*/  @!P2 IMAD.IADD R52, R52, 0x1, -R0.reuse ;  /* 0x000000013434a824 */ /* 0x100fe200078e0a00 */
[----:B------:R-:W-:Y:S01]  /*0ad0*/  IADD3 R5, -R4, RZ, RZ ;  /* 0x000000ff04057210 */ /* 0x000fe20007ffe1ff */
[----:B------:R-:W-:Y:S01]  /*0ae0*/  @!P1 IMAD.IADD R46, R46, 0x1, -R0 ;  /* 0x000000012e2e9824 */ /* 0x000fe200078e0a00 */
[----:B------:R-:W-:Y:S01]  /*0af0*/  ISETP.GT.U32.AND P1, PT, R0, R50, PT ;  /* 0x000000320000720c */ /* 0x000fe20003f24070 */
[----:B------:R-:W-:Y:S01]  /*0b00*/  IMAD.HI.U32 R4, R3, R60, RZ ;  /* 0x0000003c03047227 */ /* 0x000fe200078e00ff */
[----:B------:R-:W-:-:S02]  /*0b10*/  @!P6 IADD3 R48, R48, -R0, RZ ;  /* 0x800000003030e210 */ /* 0x000fc40007ffe0ff */
[----:B------:R-:W-:Y:S01]  /*0b20*/  IABS R62, R10 ;  /* 0x0000000a003e7213 */ /* 0x000fe20000000000 */
[----:B------:R-:W-:Y:S01]  /*0b30*/  @!P3 IMAD.MOV R46, RZ, RZ, -R46 ;  /* 0x000000ffff2eb224 */ /* 0x000fe200078e0a2e */
[----:B------:R-:W-:Y:S01]  /*0b40*/  ISETP.GT.U32.AND P3, PT, R0, R48, PT ;  /* 0x000000300000720c */ /* 0x000fe20003f64070 */
[----:B------:R-:W-:Y:S01]  /*0b50*/  @!P4 IMAD.MOV R52, RZ, RZ, -R52 ;  /* 0x000000ffff34c224 */ /* 0x000fe200078e0a34 */
[----:B------:R-:W-:Y:S01]  /*0b60*/  ISETP.GE.AND P4, PT, R9, RZ, PT ;  /* 0x000000ff0900720c */ /* 0x000fe20003f86270 */
[----:B------:R-:W-:Y:S01]  /*0b70*/  IMAD.MOV R9, RZ, RZ, -R4 ;  /* 0x000000ffff097224 */ /* 0x000fe200078e0a04 */
[----:B------:R-:W-:Y:S01]  /*0b80*/  LOP3.LUT R4, R2, 0xc, RZ, 0xfc, !PT ;  /* 0x0000000c02047812 */ /* 0x000fe200078efcff */
[----:B------:R-:W-:Y:S01]  /*0b90*/  IMAD R54, R0, R5, R54 ;  /* 0x0000000500367224 */ /* 0x000fe200078e0236 */
[----:B------:R-:W-:Y:S01]  /*0ba0*/  ISETP.GE.AND P6, PT, R11, RZ, PT ;  /* 0x000000ff0b00720c */ /* 0x000fe20003fc6270 */
[----:B------:R-:W-:Y:S01]  /*0bb0*/  @!P1 IMAD.IADD R50, R50, 0x1, -R0 ;  /* 0x0000000132329824 */ /* 0x000fe200078e0a00 */
[----:B------:R-:W-:Y:S01]  /*0bc0*/  IABS R64, R4 ;  /* 0x0000000400407213 */ /* 0x000fe20000000000 */
[C---:B------:R-:W-:Y:S01]  /*0bd0*/  IMAD R60, R0.reuse, R9, R60 ;  /* 0x00000009003c7224 */ /* 0x040fe200078e023c */
[C---:B------:R-:W-:Y:S01]  /*0be0*/  ISETP.GT.U32.AND P1, PT, R0.reuse, R54, PT ;  /* 0x000000360000720c */ /* 0x040fe20003f24070 */
[----:B------:R-:W-:Y:S01]  /*0bf0*/  IMAD.HI.U32 R5, R3, R62, RZ ;  /* 0x0000003e03057227 */ /* 0x000fe200078e00ff */
[----:B------:R-:W-:-:S02]  /*0c00*/  ISETP.GT.U32.AND P2, PT, R0, R50, PT ;  /* 0x000000320000720c */ /* 0x000fc40003f44070 */
[----:B------:R-:W-:Y:S01]  /*0c10*/  LOP3.LUT R11, R2, 0x12, RZ, 0xfc, !PT ;  /* 0x00000012020b7812 */ /* 0x000fe200078efcff */
[----:B------:R-:W-:Y:S01]  /*0c20*/  @!P3 IMAD.IADD R48, R48, 0x1, -R0 ;  /* 0x000000013030b824 */ /* 0x000fe200078e0a00 */
[----:B------:R-:W-:Y:S01]  /*0c30*/  ISETP.GT.U32.AND P3, PT, R0, R60, PT ;  /* 0x0000003c0000720c */ /* 0x000fe20003f64070 */
[----:B------:R-:W-:Y:S01]  /*0c40*/  IMAD.MOV R5, RZ, RZ, -R5 ;  /* 0x000000ffff057224 */ /* 0x000fe200078e0a05 */
[----:B------:R-:W-:Y:S01]  /*0c50*/  IABS R70, R11 ;  /* 0x0000000b00467213 */ /* 0x000fe20000000000 */
[----:B------:R-:W-:Y:S01]  /*0c60*/  @!P0 IMAD.MOV R48, RZ, RZ, -R48 ;  /* 0x000000ffff308224 */ /* 0x000fe200078e0a30 */
[----:B------:R-:W-:Y:S01]  /*0c70*/  LOP3.LUT R12, R2, 0x16, RZ, 0xfc, !PT ;  /* 0x00000016020c7812 */ /* 0x000fe200078efcff */
[----:B------:R-:W-:Y:S01]  /*0c80*/  IMAD R62, R0, R5, R62 ;  /* 0x00000005003e7224 */ /* 0x000fe200078e023e */
[----:B------:R-:W-:Y:S01]  /*0c90*/  LOP3.LUT R5, R2, 0xe, RZ, 0xfc, !PT ;  /* 0x0000000e02057812 */ /* 0x000fe200078efcff */
[----:B------:R-:W-:Y:S01]  /*0ca0*/  @!P1 IMAD.IADD R54, R54, 0x1, -R0 ;  /* 0x0000000136369824 */ /* 0x000fe200078e0a00 */
[----:B------:R-:W-:-:S02]  /*0cb0*/  IABS R76, R12 ;  /* 0x0000000c004c7213 */ /* 0x000fc40000000000 */
[----:B------:R-:W-:Y:S02]  /*0cc0*/  @!P2 IADD3 R50, R50, -R0, RZ ;  /* 0x800000003232a210 */ /* 0x000fe40007ffe0ff */
[----:B------:R-:W-:Y:S01]  /*0cd0*/  ISETP.GT.U32.AND P1, PT, R0, R54, PT ;  /* 0x000000360000720c */ /* 0x000fe20003f24070 */
[----:B------:R-:W-:Y:S01]  /*0ce0*/  @!P3 IMAD.IADD R60, R60, 0x1, -R0 ;  /* 0x000000013c3cb824 */ /* 0x000fe200078e0a00 */
[----:B------:R-:W-:Y:S01]  /*0cf0*/  IABS R66, R5 ;  /* 0x0000000500427213 */ /* 0x000fe20000000000 */
[----:B------:R-:W-:Y:S01]  /*0d00*/  @!P5 IMAD.MOV R50, RZ, RZ, -R50 ;  /* 0x000000ffff32d224 */ /* 0x000fe200078e0a32 */
[----:B------:R-:W-:Y:S01]  /*0d10*/  ISETP.GE.AND P5, PT, R4, RZ, PT ;  /* 0x000000ff0400720c */ /* 0x000fe20003fa6270 */
[----:B------:R-:W-:Y:S01]  /*0d20*/  IMAD.HI.U32 R4, R3, R64, RZ ;  /* 0x0000004003047227 */ /* 0x000fe200078e00ff */
[----:B------:R-:W-:Y:S02]  /*0d30*/  ISETP.GT.U32.AND P3, PT, R0, R60, PT ;  /* 0x0000003c0000720c */ /* 0x000fe40003f64070 */
[----:B------:R-:W-:Y:S01]  /*0d40*/  ISETP.GE.AND P0, PT, R5, RZ, PT ;  /* 0x000000ff0500720c */ /* 0x000fe20003f06270 */
[----:B------:R-:W-:Y:S01]  /*0d50*/  IMAD.HI.U32 R5, R3, R66, RZ ;  /* 0x0000004203057227 */ /* 0x000fe200078e00ff */
[----:B------:R-:W-:-:S02]  /*0d60*/  ISETP.GE.AND P2, PT, R10, RZ, PT ;  /* 0x000000ff0a00720c */ /* 0x000fc40003f46270 */
[----:B------:R-:W-:Y:S01]  /*0d70*/  LOP3.LUT R10, R2, 0x10, RZ, 0xfc, !PT ;  /* 0x00000010020a7812 */ /* 0x000fe200078efcff */
[----:B------:R-:W-:Y:S01]  /*0d80*/  IMAD.MOV R9, RZ, RZ, -R4 ;  /* 0x000000ffff097224 */ /* 0x000fe200078e0a04 */
[----:B------:R-:W-:Y:S01]  /*0d90*/  @!P1 IADD3 R54, R54, -R0, RZ ;  /* 0x8000000036369210 */ /* 0x000fe20007ffe0ff */
[----:B------:R-:W-:Y:S01]  /*0da0*/  IMAD.MOV R5, RZ, RZ, -R5 ;  /* 0x000000ffff057224 */ /* 0x000fe200078e0a05 */
[C---:B------:R-:W-:Y:S01]  /*0db0*/  ISETP.GT.U32.AND P1, PT, R0.reuse, R62, PT ;  /* 0x0000003e0000720c */ /* 0x040fe20003f24070 */
[C---:B------:R-:W-:Y:S01]  /*0dc0*/  IMAD R64, R0.reuse, R9, R64 ;  /* 0x0000000900407224 */ /* 0x040fe200078e0240 */
[----:B------:R-:W-:Y:S01]  /*0dd0*/  IABS R68, R10 ;  /* 0x0000000a00447213 */ /* 0x000fe20000000000 */
[----:B------:R-:W-:Y:S01]  /*0de0*/  IMAD R66, R0, R5, R66 ;  /* 0x0000000500427224 */ /* 0x000fe200078e0242 */
[----:B------:R-:W-:Y:S01]  /*0df0*/  @!P3 IADD3 R60, R60, -R0, RZ ;  /* 0x800000003c3cb210 */ /* 0x000fe20007ffe0ff */
[----:B------:R-:W-:Y:S01]  /*0e00*/  @!P6 IMAD.MOV R54, RZ, RZ, -R54 ;  /* 0x000000ffff36e224 */ /* 0x000fe200078e0a36 */
[C---:B------:R-:W-:Y:S01]  /*0e10*/  ISETP.GT.U32.AND P3, PT, R0.reuse, R64, PT ;  /* 0x000000400000720c */ /* 0x040fe20003f64070 */
[----:B------:R-:W-:Y:S01]  /*0e20*/  IMAD.HI.U32 R4, R3, R68, RZ ;  /* 0x0000004403047227 */ /* 0x000fe200078e00ff */
[----:B------:R-:W-:-:S02]  /*0e30*/  ISETP.GT.U32.AND P6, PT, R0, R66, PT ;  /* 0x000000420000720c */ /* 0x000fc40003fc4070 */
[----:B------:R-:W-:Y:S01]  /*0e40*/  LOP3.LUT R19, R2, 0xe4, RZ, 0xfc, !PT ;  /* 0x000000e402137812 */ /* 0x000fe200078efcff */
[----:B------:R-:W-:Y:S01]  /*0e50*/  @!P4 IMAD.MOV R60, RZ, RZ, -R60 ;  /* 0x000000ffff3cc224 */ /* 0x000fe200078e0a3c */
[----:B------:R-:W-:Y:S01]  /*0e60*/  ISETP.GE.AND P4, PT, R10, RZ, PT ;  /* 0x000000ff0a00720c */ /* 0x000fe20003f86270 */
[--C-:B------:R-:W-:Y:S01]  /*0e70*/  @!P1 IMAD.IADD R62, R62, 0x1, -R0.reuse ;  /* 0x000000013e3e9824 */ /* 0x100fe200078e0a00 */
[C---:B------:R-:W-:Y:S01]  /*0e80*/  LOP3.LUT R10, R2.reuse, 0x14, RZ, 0xfc, !PT ;  /* 0x00000014020a7812 */ /* 0x040fe200078efcff */
[C---:B------:R-:W-:Y:S01]  /*0e90*/  IMAD.HI.U32 R5, R3.reuse, R70, RZ ;  /* 0x0000004603057227 */ /* 0x040fe200078e00ff */
[----:B------:R-:W-:Y:S02]  /*0ea0*/  LOP3.LUT R27, R2, 0xe8, RZ, 0xfc, !PT ;  /* 0x000000e8021b7812 */ /* 0x000fe400078efcff */
[----:B------:R-:W-:Y:S01]  /*0eb0*/  ISETP.GT.U32.AND P1, PT, R0, R62, PT ;  /* 0x0000003e0000720c */ /* 0x000fe20003f24070 */
[--C-:B------:R-:W-:Y:S01]  /*0ec0*/  @!P3 IMAD.IADD R64, R64, 0x1, -R0.reuse ;  /* 0x000000014040b824 */ /* 0x100fe200078e0a00 */
[----:B------:R-:W-:Y:S01]  /*0ed0*/  IABS R74, R10 ;  /* 0x0000000a004a7213 */ /* 0x000fe20000000000 */
[----:B------:R-:W-:Y:S01]  /*0ee0*/  @!P6 IMAD.IADD R66, R66, 0x1, -R0 ;  /* 0x000000014242e824 */ /* 0x000fe200078e0a00 */
[----:B------:R-:W-:Y:S01]  /*0ef0*/  IABS R104, R27 ;  /* 0x0000001b00687213 */ /* 0x000fe20000000000 */
[----:B------:R-:W-:Y:S01]  /*0f00*/  IMAD.MOV R9, RZ, RZ, -R4 ;  /* 0x000000ffff097224 */ /* 0x000fe200078e0a04 */
[C---:B------:R-:W-:Y:S01]  /*0f10*/  ISETP.GT.U32.AND P3, PT, R0.reuse, R64, PT ;  /* 0x000000400000720c */ /* 0x040fe20003f64070 */
[----:B------:R-:W-:Y:S01]  /*0f20*/  IMAD.MOV R5, RZ, RZ, -R5 ;  /* 0x000000ffff057224 */ /* 0x000fe200078e0a05 */
[C---:B------:R-:W-:Y:S01]  /*0f30*/  ISETP.GT.U32.AND P6, PT, R0.reuse, R66, PT ;  /* 0x000000420000720c */ /* 0x040fe20003fc4070 */
[----:B------:R-:W-:Y:S01]  /*0f40*/  IMAD R68, R0, R9, R68 ;  /* 0x0000000900447224 */ /* 0x000fe200078e0244 */
[----:B------:R-:W-:Y:S01]  /*0f50*/  LOP3.LUT R25, R2, 0xe6, RZ, 0xfc, !PT ;  /* 0x000000e602197812 */ /* 0x000fe200078efcff */
[----:B------:R-:W-:Y:S01]  /*0f60*/  IMAD R70, R0, R5, R70 ;  /* 0x0000000500467224 */ /* 0x000fe200078e0246 */
[----:B------:R-:W-:Y:S01]  /*0f70*/  LOP3.LUT R31, R2, 0xec, RZ, 0xfc, !PT ;  /* 0x000000ec021f7812 */ /* 0x000fe200078efcff */
[----:B------:R-:W-:Y:S01]  /*0f80*/  IMAD.HI.U32 R4, R3, R74, RZ ;  /* 0x0000004a03047227 */ /* 0x000fe200078e00ff */
[----:B------:R-:W-:-:S02]  /*0f90*/  @!P1 IADD3 R62, R62, -R0, RZ ;  /* 0x800000003e3e9210 */ /* 0x000fc40007ffe0ff */
[----:B------:R-:W-:Y:S01]  /*0fa0*/  ISETP.GE.AND P1, PT, R11, RZ, PT ;  /* 0x000000ff0b00720c */ /* 0x000fe20003f26270 */
[----:B------:R-:W-:Y:S01]  /*0fb0*/  IMAD.MOV R9, RZ, RZ, -R4 ;  /* 0x000000ffff097224 */ /* 0x000fe200078e0a04 */
[----:B------:R-:W-:Y:S01]  /*0fc0*/  IABS R28, R25 ;  /* 0x00000019001c7213 */ /* 0x000fe20000000000 */
[----:B------:R-:W-:Y:S01]  /*0fd0*/  @!P3 IMAD.IADD R64, R64, 0x1, -R0 ;  /* 0x000000014040b824 */ /* 0x000fe200078e0a00 */
[----:B------:R-:W-:Y:S01]  /*0fe0*/  ISETP.GT.U32.AND P3, PT, R0, R68, PT ;  /* 0x000000440000720c */ /* 0x000fe20003f64070 */
[C---:B------:R-:W-:Y:S01]  /*0ff0*/  IMAD.HI.U32 R4, R3.reuse, R76, RZ ;  /* 0x0000004c03047227 */ /* 0x040fe200078e00ff */
[----:B------:R-:W-:Y:S02]  /*1000*/  @!P6 IADD3 R66, R66, -R0, RZ ;  /* 0x800000004242e210 */ /* 0x000fe40007ffe0ff */
[C---:B------:R-:W-:Y:S01]  /*1010*/  ISETP.GT.U32.AND P6, PT, R0.reuse, R70, PT ;  /* 0x000000460000720c */ /* 0x040fe20003fc4070 */
[----:B------:R-:W-:Y:S01]  /*1020*/  IMAD R74, R0, R9, R74 ;  /* 0x00000009004a7224 */ /* 0x000fe200078e024a */
[----:B------:R-:W-:Y:S01]  /*1030*/  @!P5 IADD3 R64, -R64, RZ, RZ ;  /* 0x000000ff4040d210 */ /* 0x000fe20007ffe1ff */
[----:B------:R-:W-:Y:S01]  /*1040*/  IMAD.MOV R11, RZ, RZ, -R4 ;  /* 0x000000ffff0b7224 */ /* 0x000fe200078e0a04 */
[----:B------:R-:W-:Y:S01]  /*1050*/  IABS R24, R31 ;  /* 0x0000001f00187213 */ /* 0x000fe20000000000 */
[----:B------:R-:W-:Y:S01]  /*1060*/  IMAD.HI.U32 R5, R3, R78, RZ ;  /* 0x0000004e03057227 */ /* 0x000fe200078e00ff */
[----:B------:R-:W-:-:S02]  /*1070*/  LOP3.LUT R33, R2, 0xee, RZ, 0xfc, !PT ;  /* 0x000000ee02217812 */ /* 0x000fc400078efcff */
[----:B------:R-:W-:Y:S01]  /*1080*/  LOP3.LUT R29, R2, 0xea, RZ, 0xfc, !PT ;  /* 0x000000ea021d7812 */ /* 0x000fe200078efcff */
[----:B------:R-:W-:Y:S01]  /*1090*/  @!P3 IMAD.IADD R68, R68, 0x1, -R0 ;  /* 0x000000014444b824 */ /* 0x000fe200078e0a00 */
[C---:B------:R-:W-:Y:S01]  /*10a0*/  ISETP.GT.U32.AND P3, PT, R0.reuse, R74, PT ;  /* 0x0000004a0000720c */ /* 0x040fe20003f64070 */
[----:B------:R-:W-:Y:S01]  /*10b0*/  IMAD R76, R0, R11, R76 ;  /* 0x0000000b004c7224 */ /* 0x000fe200078e024c */
[----:B------:R-:W-:Y:S01]  /*10c0*/  LOP3.LUT R11, R2, 0x1e, RZ, 0xfc, !PT ;  /* 0x0000001e020b7812 */ /* 0x000fe200078efcff */
[----:B------:R-:W-:Y:S01]  /*10d0*/  @!P6 IMAD.IADD R70, R70, 0x1, -R0 ;  /* 0x000000014646e824 */ /* 0x000fe200078e0a00 */
[----:B------:R-:W-:Y:S01]  /*10e0*/  IABS R22, R33 ;  /* 0x0000002100167213 */ /* 0x000fe20000000000 */
[C---:B------:R-:W-:Y:S01]  /*10f0*/  IMAD.HI.U32 R4, R3.reuse, R82, RZ ;  /* 0x0000005203047227 */ /* 0x040fe200078e00ff */
[C---:B------:R-:W-:Y:S02]  /*1100*/  ISETP.GT.U32.AND P6, PT, R0.reuse, R76, PT ;  /* 0x0000004c0000720c */ /* 0x040fe40003fc4070 */
[----:B------:R-:W-:Y:S01]  /*1110*/  IABS R86, R11 ;  /* 0x0000000b00567213 */ /* 0x000fe20000000000 */
[----:B------:R-:W-:Y:S01]  /*1120*/  IMAD.MOV R5, RZ, RZ, -R5 ;  /* 0x000000ffff057224 */ /* 0x000fe200078e0a05 */
[----:B------:R-:W-:Y:S01]  /*1130*/  IABS R26, R29 ;  /* 0x0000001d001a7213 */ /* 0x000fe20000000000 */
[----:B------:R-:W-:Y:S01]  /*1140*/  @!P2 IMAD.MOV R62, RZ, RZ, -R62 ;  /* 0x000000ffff3ea224 */ /* 0x000fe200078e0a3e */
[----:B------:R-:W-:Y:S01]  /*1150*/  ISETP.GT.U32.AND P2, PT, R0, R70, PT ;  /* 0x000000460000720c */ /* 0x000fe20003f44070 */
[----:B------:R-:W-:Y:S01]  /*1160*/  @!P3 IMAD.IADD R74, R74, 0x1, -R0 ;  /* 0x000000014a4ab824 */ /* 0x000fe200078e0a00 */
[C---:B------:R-:W-:Y:S01]  /*1170*/  ISETP.GT.U32.AND P3, PT, R0.reuse, R68, PT ;  /* 0x000000440000720c */ /* 0x040fe20003f64070 */
[----:B------:R-:W-:Y:S01]  /*1180*/  IMAD R78, R0, R5, R78 ;  /* 0x00000005004e7224 */ /* 0x000fe200078e024e */
[----:B------:R-:W-:Y:S01]  /*1190*/  IADD3 R5, -R4, RZ, RZ ;  /* 0x000000ff04057210 */ /* 0x000fe20007ffe1ff */
[----:B------:R-:W-:Y:S01]  /*11a0*/  IMAD.HI.U32 R9, R3, R80, RZ ;  /* 0x0000005003097227 */ /* 0x000fe200078e00ff */
[----:B------:R-:W-:-:S02]  /*11b0*/  LOP3.LUT R35, R2, 0xf0, RZ, 0xfc, !PT ;  /* 0x000000f002237812 */ /* 0x000fc400078efcff */
[----:B------:R-:W-:Y:S01]  /*11c0*/  LOP3.LUT R37, R2, 0xf2, RZ, 0xfc, !PT ;  /* 0x000000f202257812 */ /* 0x000fe200078efcff */
[----:B------:R-:W-:Y:S01]  /*11d0*/  @!P6 IMAD.IADD R76, R76, 0x1, -R0 ;  /* 0x000000014c4ce824 */ /* 0x000fe200078e0a00 */
[C---:B------:R-:W-:Y:S01]  /*11e0*/  ISETP.GT.U32.AND P6, PT, R0.reuse, R74, PT ;  /* 0x0000004a0000720c */ /* 0x040fe20003fc4070 */
[C---:B------:R-:W-:Y:S01]  /*11f0*/  IMAD R82, R0.reuse, R5, R82 ;  /* 0x0000000500527224 */ /* 0x040fe200078e0252 */
[----:B------:R-:W-:Y:S01]  /*1200*/  IABS R20, R35 ;  /* 0x0000002300147213 */ /* 0x000fe20000000000 */
[----:B------:R-:W-:Y:S01]  /*1210*/  @!P0 IMAD.MOV R66, RZ, RZ, -R66 ;  /* 0x000000ffff428224 */ /* 0x000fe200078e0a42 */
[C---:B------:R-:W-:Y:S01]  /*1220*/  ISETP.GT.U32.AND P5, PT, R0.reuse, R76, PT ;  /* 0x0000004c0000720c */ /* 0x040fe20003fa4070 */
[----:B------:R-:W-:Y:S01]  /*1230*/  IMAD.MOV R9, RZ, RZ, -R9 ;  /* 0x000000ffff097224 */ /* 0x000fe200078e0a09 */
[----:B------:R-:W-:Y:S01]  /*1240*/  ISETP.GT.U32.AND P0, PT, R0, R78, PT ;  /* 0x0000004e0000720c */ /* 0x000fe20003f04070 */
[----:B------:R-:W-:Y:S01]  /*1250*/  IMAD.HI.U32 R5, R3, R88, RZ ;  /* 0x0000005803057227 */ /* 0x000fe200078e00ff */
[----:B------:R-:W-:-:S02]  /*1260*/  IABS R246, R37 ;  /* 0x0000002500f67213 */ /* 0x000fc40000000000 */
[----:B------:R-:W-:Y:S01]  /*1270*/  LOP3.LUT R39, R2, 0xf4, RZ, 0xfc, !PT ;  /* 0x000000f402277812 */ /* 0x000fe200078efcff */
[----:B------:R-:W-:Y:S01]  /*1280*/  IMAD R80, R0, R9, R80 ;  /* 0x0000000900507224 */ /* 0x000fe200078e0250 */
[----:B------:R-:W-:Y:S01]  /*1290*/  LOP3.LUT R41, R2, 0xf6, RZ, 0xfc, !PT ;  /* 0x000000f602297812 */ /* 0x000fe200078efcff */
[--C-:B------:R-:W-:Y:S01]  /*12a0*/  @!P6 IMAD.IADD R74, R74, 0x1, -R0.reuse ;  /* 0x000000014a4ae824 */ /* 0x100fe200078e0a00 */
[----:B------:R-:W-:Y:S01]  /*12b0*/  ISETP.GT.U32.AND P6, PT, R0, R82, PT ;  /* 0x000000520000720c */ /* 0x000fe20003fc4070 */
[----:B------:R-:W-:Y:S01]  /*12c0*/  @!P2 IMAD.IADD R70, R70, 0x1, -R0 ;  /* 0x000000014646a824 */ /* 0x000fe200078e0a00 */
[----:B------:R-:W-:Y:S01]  /*12d0*/  ISETP.GE.AND P2, PT, R10, RZ, PT ;  /* 0x000000ff0a00720c */ /* 0x000fe20003f46270 */
[----:B------:R-:W-:Y:S01]  /*12e0*/  IMAD.MOV R5, RZ, RZ, -R5 ;  /* 0x000000ffff057224 */ /* 0x000fe200078e0a05 */
[----:B------:R-:W-:Y:S01]  /*12f0*/  @!P5 IADD3 R76, R76, -R0, RZ ;  /* 0x800000004c4cd210 */ /* 0x000fe20007ffe0ff */
[----:B------:R-:W-:Y:S01]  /*1300*/  IMAD.HI.U32 R4, R3, R86, RZ ;  /* 0x0000005603047227 */ /* 0x000fe200078e00ff */
[----:B------:R-:W-:-:S02]  /*1310*/  ISETP.GE.AND P5, PT, R12, RZ, PT ;  /* 0x000000ff0c00720c */ /* 0x000fc40003fa6270 */
[----:B------:R-:W-:Y:S01]  /*1320*/  LOP3.LUT R10, R2, 0x24, RZ, 0xfc, !PT ;  /* 0x00000024020a7812 */ /* 0x000fe200078efcff */
[----:B------:R-:W-:Y:S01]  /*1330*/  @!P3 IMAD.IADD R68, R68, 0x1, -R0 ;  /* 0x000000014444b824 */ /* 0x000fe200078e0a00 */
[C---:B------:R-:W-:Y:S01]  /*1340*/  ISETP.GT.U32.AND P3, PT, R0.reuse, R80, PT ;  /* 0x000000500000720c */ /* 0x040fe20003f64070 */
[----:B------:R-:W-:Y:S01]  /*1350*/  IMAD R88, R0, R5, R88 ;  /* 0x0000000500587224 */ /* 0x000fe200078e0258 */
[----:B------:R-:W-:Y:S01]  /*1360*/  LOP3.LUT R5, R2, 0x22, RZ, 0xfc, !PT ;  /* 0x0000002202057812 */ /* 0x000fe200078efcff */
[----:B------:R-:W-:Y:S01]  /*1370*/  IMAD.MOV R9, RZ, RZ, -R4 ;  /* 0x000000ffff097224 */ /* 0x000fe200078e0a04 */
[----:B------:R-:W-:Y:S01]  /*1380*/  @!P6 IADD3 R82, R82, -R0, RZ ;  /* 0x800000005252e210 */ /* 0x000fe20007ffe0ff */
[----:B------:R-:W-:Y:S01]  /*1390*/  @!P0 IMAD.IADD R78, R78, 0x1, -R0 ;  /* 0x000000014e4e8824 */ /* 0x000fe200078e0a00 */
[----:B------:R-:W-:Y:S01]  /*13a0*/  IABS R92, R5 ;  /* 0x00000005005c7213 */ /* 0x000fe20000000000 */
[C---:B------:R-:W-:Y:S01]  /*13b0*/  IMAD R86, R0.reuse, R9, R86 ;  /* 0x0000000900567224 */ /* 0x040fe200078e0256 */
[C---:B------:R-:W-:Y:S01]  /*13c0*/  ISETP.GT.U32.AND P6, PT, R0.reuse, R82, PT ;  /* 0x000000520000720c */ /* 0x040fe20003fc4070 */
[----:B------:R-:W-:Y:S01]  /*13d0*/  @!P4 IMAD.MOV R68, RZ, RZ, -R68 ;  /* 0x000000ffff44c224 */ /* 0x000fe200078e0a44 */
[----:B------:R-:W-:Y:S01]  /*13e0*/  ISETP.GT.U32.AND P4, PT, R0, R78, PT ;  /* 0x0000004e0000720c */ /* 0x000fe20003f84070 */
[----:B------:R-:W-:Y:S01]  /*13f0*/  @!P5 IMAD.MOV R76, RZ, RZ, -R76 ;  /* 0x000000ffff4cd224 */ /* 0x000fe200078e0a4c */
[----:B------:R-:W-:Y:S01]  /*1400*/  ISETP.GE.AND P5, PT, R16, RZ, PT ;  /* 0x000000ff1000720c */ /* 0x000fe20003fa6270 */
[----:B------:R-:W-:Y:S01]  /*1410*/  @!P2 IMAD.MOV R74, RZ, RZ, -R74 ;  /* 0x000000ffff4aa224 */ /* 0x000fe200078e0a4a */
[----:B------:R-:W-:Y:S01]  /*1420*/  ISETP.GT.U32.AND P2, PT, R0, R86, PT ;  /* 0x000000560000720c */ /* 0x000fe20003f44070 */
[----:B------:R-:W-:Y:S01]  /*1430*/  IMAD.HI.U32 R4, R3, R92, RZ ;  /* 0x0000005c03047227 */ /* 0x000fe200078e00ff */
[----:B------:R-:W-:-:S02]  /*1440*/  ISETP.GE.AND P0, PT, R13, RZ, PT ;  /* 0x000000ff0d00720c */ /* 0x000fc40003f06270 */
[----:B------:R-:W-:Y:S01]  /*1450*/  IABS R90, R10 ;  /* 0x0000000a005a7213 */ /* 0x000fe20000000000 */
[----:B------:R-:W-:Y:S01]  /*1460*/  @!P3 IMAD.IADD R80, R80, 0x1, -R0 ;  /* 0x000000015050b824 */ /* 0x000fe200078e0a00 */
[----:B------:R-:W-:Y:S01]  /*1470*/  ISETP.GE.AND P3, PT, R14, RZ, PT ;  /* 0x000000ff0e00720c */ /* 0x000fe20003f66270 */
[----:B------:R-:W-:Y:S01]  /*1480*/  IMAD.MOV R9, RZ, RZ, -R4 ;  /* 0x000000ffff097224 */ /* 0x000fe200078e0a04 */
[----:B------:R-:W-:Y:S01]  /*1490*/  LOP3.LUT R4, R2, 0x26, RZ, 0xfc, !PT ;  /* 0x0000002602047812 */ /* 0x000fe200078efcff */
[----:B------:R-:W-:Y:S01]  /*14a0*/  @!P1 IMAD.MOV R70, RZ, RZ, -R70 ;  /* 0x000000ffff469224 */ /* 0x000fe200078e0a46 */
[----:B------:R-:W-:Y:S01]  /*14b0*/  ISETP.GT.U32.AND P1, PT, R0, R80, PT ;  /* 0x000000500000720c */ /* 0x000fe20003f24070 */
[----:B------:R-:W-:Y:S01]  /*14c0*/  @!P6 IMAD.IADD R82, R82, 0x1, -R0 ;  /* 0x000000015252e824 */ /* 0x000fe200078e0a00 */
[----:B------:R-:W-:Y:S01]  /*14d0*/  @!P4 IADD3 R78, R78, -R0, RZ ;  /* 0x800000004e4ec210 */ /* 0x000fe20007ffe0ff */
[C---:B------:R-:W-:Y:S01]  /*14e0*/  IMAD R92, R0.reuse, R9, R92 ;  /* 0x00000009005c7224 */ /* 0x040fe200078e025c */
[----:B------:R-:W-:Y:S01]  /*14f0*/  ISETP.GT.U32.AND P4, PT, R0, R88, PT ;  /* 0x000000580000720c */ /* 0x000fe20003f84070 */
[----:B------:R-:W-:Y:S01]  /*1500*/  @!P5 IMAD.MOV R82, RZ, RZ, -R82 ;  /* 0x000000ffff52d224 */ /* 0x000fe200078e0a52 */
[----:B------:R-:W-:Y:S01]  /*1510*/  IABS R96, R4 ;  /* 0x0000000400607213 */ /* 0x000fe20000000000 */
[----:B------:R-:W-:Y:S01]  /*1520*/  @!P2 IMAD.IADD R86, R86, 0x1, -R0 ;  /* 0x000000015656a824 */ /* 0x000fe200078e0a00 */
[C---:B------:R-:W-:Y:S01]  /*1530*/  ISETP.GT.U32.AND P5, PT, R0.reuse, R92, PT ;  /* 0x0000005c0000720c */ /* 0x040fe20003fa4070 */
[----:B------:R-:W-:Y:S01]  /*1540*/  @!P0 IMAD.MOV R78, RZ, RZ, -R78 ;  /* 0x000000ffff4e8224 */ /* 0x000fe200078e0a4e */
[----:B------:R-:W-:Y:S01]  /*1550*/  ISETP.GE.AND P2, PT, R5, RZ, PT ;  /* 0x000000ff0500720c */ /* 0x000fe20003f46270 */
[----:B------:R-:W-:Y:S01]  /*1560*/  IMAD.HI.U32 R5, R3, R90, RZ ;  /* 0x0000005a03057227 */ /* 0x000fe200078e00ff */
[----:B------:R-:W-:-:S02]  /*1570*/  ISETP.GT.U32.AND P0, PT, R0, R86, PT ;  /* 0x000000560000720c */ /* 0x000fc40003f04070 */
[----:B------:R-:W-:Y:S01]  /*1580*/  ISETP.GE.AND P6, PT, R17, RZ, PT ;  /* 0x000000ff1100720c */ /* 0x000fe20003fc6270 */
[----:B------:R-:W-:Y:S01]  /*1590*/  @!P1 IMAD.IADD R80, R80, 0x1, -R0 ;  /* 0x0000000150509824 */ /* 0x000fe200078e0a00 */
[----:B------:R-:W-:Y:S01]  /*15a0*/  ISETP.GE.AND P1, PT, R11, RZ, PT ;  /* 0x000000ff0b00720c */ /* 0x000fe20003f26270 */
[----:B------:R-:W-:Y:S01]  /*15b0*/  IMAD.MOV R5, RZ, RZ, -R5 ;  /* 0x000000ffff057224 */ /* 0x000fe200078e0a05 */
[----:B------:R-:W-:Y:S01]  /*15c0*/  @!P4 IADD3 R88, R88, -R0, RZ ;  /* 0x800000005858c210 */ /* 0x000fe20007ffe0ff */
[----:B------:R-:W-:Y:S01]  /*15d0*/  @!P3 IMAD.MOV R80, RZ, RZ, -R80 ;  /* 0x000000ffff50b224 */ /* 0x000fe200078e0a50 */
[----:B------:R-:W-:Y:S01]  /*15e0*/  ISETP.GE.AND P3, PT, R10, RZ, PT ;  /* 0x000000ff0a00720c */ /* 0x000fe20003f66270 */
[----:B------:R-:W-:Y:S01]  /*15f0*/  @!P5 IMAD.IADD R92, R92, 0x1, -R0 ;  /* 0x000000015c5cd824 */ /* 0x000fe200078e0a00 */
[----:B------:R-:W-:Y:S01]  /*1600*/  LOP3.LUT R10, R2, 0x2a, RZ, 0xfc, !PT ;  /* 0x0000002a020a7812 */ /* 0x000fe200078efcff */
[C---:B------:R-:W-:Y:S01]  /*1610*/  IMAD R90, R0.reuse, R5, R90 ;  /* 0x00000005005a7224 */ /* 0x040fe200078e025a */
[----:B------:R-:W-:-:S02]  /*1620*/  ISETP.GT.U32.AND P4, PT, R0, R88, PT ;  /* 0x000000580000720c */ /* 0x000fc40003f84070 */
[----:B------:R-:W-:Y:S02]  /*1630*/  @!P0 IADD3 R86, R86, -R0, RZ ;  /* 0x8000000056568210 */ /* 0x000fe40007ffe0ff */
[----:B------:R-:W-:Y:S02]  /*1640*/  IABS R98, R10 ;  /* 0x0000000a00627213 */ /* 0x000fe40000000000 */
[----:B------:R-:W-:Y:S01]  /*1650*/  ISETP.GT.U32.AND P5, PT, R0, R92, PT ;  /* 0x0000005c0000720c */ /* 0x000fe20003fa4070 */
[----:B------:R-:W-:Y:S01]  /*1660*/  @!P1 IMAD.MOV R86, RZ, RZ, -R86 ;  /* 0x000000ffff569224 */ /* 0x000fe200078e0a56 */
[----:B------:R-:W-:Y:S01]  /*1670*/  ISETP.GE.AND P0, PT, R4, RZ, PT ;  /* 0x000000ff0400720c */ /* 0x000fe20003f06270 */
[C---:B------:R-:W-:Y:S01]  /*1680*/  IMAD.HI.U32 R4, R3.reuse, R96, RZ ;  /* 0x0000006003047227 */ /* 0x040fe200078e00ff */
[C---:B------:R-:W-:Y:S02]  /*1690*/  LOP3.LUT R5, R2.reuse, 0x28, RZ, 0xfc, !PT ;  /* 0x0000002802057812 */ /* 0x040fe400078efcff */
[----:B------:R-:W-:Y:S01]  /*16a0*/  LOP3.LUT R13, R2, 0x30, RZ, 0xfc, !PT ;  /* 0x00000030020d7812 */ /* 0x000fe200078efcff */
[----:B------:R-:W-:Y:S01]  /*16b0*/  IMAD.HI.U32 R9, R3, R98, RZ ;  /* 0x0000006203097227 */ /* 0x000fe200078e00ff */
[----:B------:R-:W-:-:S02]  /*16c0*/  IADD3 R11, -R4, RZ, RZ ;  /* 0x000000ff040b7210 */ /* 0x000fc40007ffe1ff */
[----:B------:R-:W-:Y:S01]  /*16d0*/  IABS R94, R5 ;  /* 0x00000005005e7213 */ /* 0x000fe20000000000 */
[----:B------:R-:W-:Y:S01]  /*16e0*/  IMAD.MOV R9, RZ, RZ, -R9 ;  /* 0x000000ffff097224 */ /* 0x000fe200078e0a09 */
[----:B------:R-:W-:Y:S01]  /*16f0*/  ISETP.GE.AND P1, PT, R5, RZ, PT ;  /* 0x000000ff0500720c */ /* 0x000fe20003f26270 */
[----:B------:R-:W-:Y:S01]  /*1700*/  IMAD R96, R0, R11, R96 ;  /* 0x0000000b00607224 */ /* 0x000fe200078e0260 */
[----:B------:R-:W-:Y:S01]  /*1710*/  LOP3.LUT R12, R2, 0x2e, RZ, 0xfc, !PT ;  /* 0x0000002e020c7812 */ /* 0x000fe200078efcff */
[----:B------:R-:W-:Y:S01]  /*1720*/  @!P5 IMAD.IADD R92, R92, 0x1, -R0 ;  /* 0x000000015c5cd824 */ /* 0x000fe200078e0a00 */
[----:B------:R-:W-:Y:S01]  /*1730*/  LOP3.LUT R14, R2, 0x32, RZ, 0xfc, !PT ;  /* 0x00000032020e7812 */ /* 0x000fe200078efcff */
[C---:B------:R-:W-:Y:S01]  /*1740*/  IMAD R98, R0.reuse, R9, R98 ;  /* 0x0000000900627224 */ /* 0x040fe200078e0262 */
[----:B------:R-:W-:Y:S01]  /*1750*/  ISETP.GT.U32.AND P5, PT, R0, R96, PT ;  /* 0x000000600000720c */ /* 0x000fe20003fa4070 */
[----:B------:R-:W-:Y:S01]  /*1760*/  @!P4 IMAD.IADD R88, R88, 0x1, -R0 ;  /* 0x000000015858c824 */ /* 0x000fe200078e0a00 */
[C---:B------:R-:W-:Y:S01]  /*1770*/  ISETP.GT.U32.AND P4, PT, R0.reuse, R90, PT ;  /* 0x0000005a0000720c */ /* 0x040fe20003f84070 */
[----:B------:R-:W-:Y:S01]  /*1780*/  @!P2 IMAD.MOV R92, RZ, RZ, -R92 ;  /* 0x000000ffff5ca224 */ /* 0x000fe200078e0a5c */
[----:B------:R-:W-:Y:S01]  /*1790*/  ISETP.GT.U32.AND P2, PT, R0, R98, PT ;  /* 0x000000620000720c */ /* 0x000fe20003f44070 */
[----:B------:R-:W-:Y:S01]  /*17a0*/  @!P6 IMAD.MOV R88, RZ, RZ, -R88 ;  /* 0x000000ffff58e224 */ /* 0x000fe200078e0a58 */
[----:B------:R-:W-:Y:S01]  /*17b0*/  ISETP.GE.AND P6, PT, R10, RZ, PT ;  /* 0x000000ff0a00720c */ /* 0x000fe20003fc6270 */
[----:B------:R-:W-:Y:S01]  /*17c0*/  IMAD.HI.U32 R5, R3, R94, RZ ;  /* 0x0000005e03057227 */ /* 0x000fe200078e00ff */
[----:B------:R-:W-:-:S02]  /*17d0*/  LOP3.LUT R10, R2, 0x2c, RZ, 0xfc, !PT ;  /* 0x0000002c020a7812 */ /* 0x000fc400078efcff */
[----:B------:R-:W-:Y:S01]  /*17e0*/  IABS R108, R13 ;  /* 0x0000000d006c7213 */ /* 0x000fe20000000000 */
[----:B------:R-:W-:Y:S01]  /*17f0*/  IMAD.MOV R5, RZ, RZ, -R5 ;  /* 0x000000ffff057224 */ /* 0x000fe200078e0a05 */
[----:B------:R-:W-:Y:S01]  /*1800*/  IABS R100, R10 ;  /* 0x0000000a00647213 */ /* 0x000fe20000000000 */
[----:B------:R-:W-:Y:S01]  /*1810*/  @!P5 IMAD.IADD R96, R96, 0x1, -R0 ;  /* 0x000000016060d824 */ /* 0x000fe200078e0a00 */
[----:B------:R-:W-:Y:S01]  /*1820*/  IABS R102, R12 ;  /* 0x0000000c00667213 */ /* 0x000fe20000000000 */
[C---:B------:R-:W-:Y:S01]  /*1830*/  IMAD R94, R0.reuse, R5, R94 ;  /* 0x00000005005e7224 */ /* 0x040fe200078e025e */
[----:B------:R-:W-:Y:S01]  /*1840*/  IABS R110, R14 ;  /* 0x0000000e006e7213 */ /* 0x000fe20000000000 */
[C---:B------:R-:W-:Y:S01]  /*1850*/  IMAD.HI.U32 R4, R3.reuse, R100, RZ ;  /* 0x0000006403047227 */ /* 0x040fe200078e00ff */
[----:B------:R-:W-:Y:S02]  /*1860*/  ISETP.GT.U32.AND P5, PT, R0, R96, PT ;  /* 0x000000600000720c */ /* 0x000fe40003fa4070 */
[----:B------:R-:W-:Y:S01]  /*1870*/  LOP3.LUT R16, R2, 0x8e, RZ, 0xfc, !PT ;  /* 0x0000008e02107812 */ /* 0x000fe200078efcff */
[----:B------:R-:W-:Y:S01]  /*1880*/  @!P2 IMAD.IADD R98, R98, 0x1, -R0 ;  /* 0x000000016262a824 */ /* 0x000fe200078e0a00 */
[----:B------:R-:W-:Y:S01]  /*1890*/  LOP3.LUT R17, R2, 0xae, RZ, 0xfc, !PT ;  /* 0x000000ae02117812 */ /* 0x000fe200078efcff */
[----:B------:R-:W-:Y:S01]  /*18a0*/  IMAD.MOV R5, RZ, RZ, -R4 ;  /* 0x000000ffff057224 */ /* 0x000fe200078e0a04 */
[----:B------:R-:W-:Y:S01]  /*18b0*/  IABS R202, R16 ;  /* 0x0000001000ca7213 */ /* 0x000fe20000000000 */
[----:B------:R-:W-:Y:S01]  /*18c0*/  @!P4 IMAD.IADD R90, R90, 0x1, -R0 ;  /* 0x000000015a5ac824 */ /* 0x000fe200078e0a00 */
[C---:B------:R-:W-:Y:S01]  /*18d0*/  ISETP.GT.U32.AND P2, PT, R0.reuse, R98, PT ;  /* 0x000000620000720c */ /* 0x040fe20003f44070 */
[C---:B------:R-:W-:Y:S01]  /*18e0*/  IMAD R100, R0.reuse, R5, R100 ;  /* 0x0000000500647224 */ /* 0x040fe200078e0264 */
[----:B------:R-:W-:Y:S01]  /*18f0*/  IABS R236, R17 ;  /* 0x0000001100ec7213 */ /* 0x000fe20000000000 */
[----:B------:R-:W-:Y:S01]  /*1900*/  IMAD.HI.U32 R5, R3, R108, RZ ;  /* 0x0000006c03057227 */ /* 0x000fe200078e00ff */
[----:B------:R-:W-:-:S02]  /*1910*/  ISETP.GT.U32.AND P4, PT, R0, R90, PT ;  /* 0x0000005a0000720c */ /* 0x000fc40003f84070 */
[C---:B------:R-:W-:Y:S01]  /*1920*/  LOP3.LUT R43, R2.reuse, 0xf8, RZ, 0xfc, !PT ;  /* 0x000000f8022b7812 */ /* 0x040fe200078efcff */
[C---:B------:R-:W-:Y:S01]  /*1930*/  IMAD.HI.U32 R4, R3.reuse, R102, RZ ;  /* 0x0000006603047227 */ /* 0x040fe200078e00ff */
[C---:B------:R-:W-:Y:S02]  /*1940*/  LOP3.LUT R45, R2.reuse, 0xfa, RZ, 0xfc, !PT ;  /* 0x000000fa022d7812 */ /* 0x040fe400078efcff */
[----:B------:R-:W-:Y:S01]  /*1950*/  LOP3.LUT R23, R2, 0xfc, RZ, 0xfc, !PT ;  /* 0x000000fc02177812 */ /* 0x000fe200078efcff */
[C---:B------:R-:W-:Y:S01]  /*1960*/  IMAD.HI.U32 R9, R3.reuse, R110, RZ ;  /* 0x0000006e03097227 */ /* 0x040fe200078e00ff */
[----:B------:R-:W-:Y:S02]  /*1970*/  IABS R242, R45 ;  /* 0x0000002d00f27213 */ /* 0x000fe40000000000 */
[----:B------:R-:W-:Y:S01]  /*1980*/  IABS R21, R23 ;  /* 0x0000001700157213 */ /* 0x000fe20000000000 */
[----:B------:R-:W-:Y:S02]  /*1990*/  IMAD.MOV R5, RZ, RZ, -R5 ;  /* 0x000000ffff057224 */ /* 0x000fe400078e0a05 */
[----:B------:R-:W-:Y:S01]  /*19a0*/  IMAD.MOV R11, RZ, RZ, -R4 ;  /* 0x000000ffff0b7224 */ /* 0x000fe200078e0a04 */
[----:B------:R-:W-:Y:S01]  /*19b0*/  @!P4 IADD3 R90, R90, -R0, RZ ;  /* 0x800000005a5ac210 */ /* 0x000fe20007ffe0ff */
[----:B------:R-:W-:Y:S01]  /*19c0*/  IMAD.MOV R9, RZ, RZ, -R9 ;  /* 0x000000ffff097224 */ /* 0x000fe200078e0a09 */
[C---:B------:R-:W-:Y:S01]  /*19d0*/  ISETP.GT.U32.AND P4, PT, R0.reuse, R94, PT ;  /* 0x0000005e0000720c */ /* 0x040fe20003f84070 */
[----:B------:R-:W-:Y:S01]  /*19e0*/  IMAD R108, R0, R5, R108 ;  /* 0x00000005006c7224 */ /* 0x000fe200078e026c */
[----:B------:R-:W-:Y:S01]  /*19f0*/  LOP3.LUT R5, R2, 0x34, RZ, 0xfc, !PT ;  /* 0x0000003402057812 */ /* 0x000fe200078efcff */
[----:B------:R-:W-:Y:S01]  /*1a00*/  @!P5 IMAD.IADD R96, R96, 0x1, -R0 ;  /* 0x000000016060d824 */ /* 0x000fe200078e0a00 */
[C---:B------:R-:W-:Y:S01]  /*1a10*/  ISETP.GT.U32.AND P5, PT, R0.reuse, R100, PT ;  /* 0x000000640000720c */ /* 0x040fe20003fa4070 */
[C---:B------:R-:W-:Y:S01]  /*1a20*/  IMAD R102, R0.reuse, R11, R102 ;  /* 0x0000000b00667224 */ /* 0x040fe200078e0266 */
[----:B------:R-:W-:Y:S01]  /*1a30*/  IABS R112, R5 ;  /* 0x0000000500707213 */ /* 0x000fe20000000000 */
[----:B------:R-:W-:Y:S01]  /*1a40*/  IMAD R110, R0, R9, R110 ;  /* 0x00000009006e7224 */ /* 0x000fe200078e026e */
[----:B------:R-:W-:Y:S01]  /*1a50*/  LOP3.LUT R9, R2, 0x36, RZ, 0xfc, !PT ;  /* 0x0000003602097812 */ /* 0x000fe200078efcff */
[----:B------:R-:W-:Y:S01]  /*1a60*/  @!P2 IMAD.IADD R98, R98, 0x1, -R0 ;  /* 0x000000016262a824 */ /* 0x000fe200078e0a00 */
[C---:B------:R-:W-:Y:S01]  /*1a70*/  ISETP.GT.U32.AND P2, PT, R0.reuse, R108, PT ;  /* 0x0000006c0000720c */ /* 0x040fe20003f44070 */
[----:B------:R-:W-:Y:S01]  /*1a80*/  @!P0 IMAD.MOV R96, RZ, RZ, -R96 ;  /* 0x000000ffff608224 */ /* 0x000fe200078e0a60 */
[C---:B------:R-:W-:Y:S01]  /*1a90*/  ISETP.GT.U32.AND P0, PT, R0.reuse, R102, PT ;  /* 0x000000660000720c */ /* 0x040fe20003f04070 */
[----:B------:R-:W-:Y:S01]  /*1aa0*/  @!P6 IMAD.MOV R98, RZ, RZ, -R98 ;  /* 0x000000ffff62e224 */ /* 0x000fe200078e0a62 */
[----:B------:R-:W-:Y:S01]  /*1ab0*/  ISETP.GT.U32.AND P6, PT, R0, R110, PT ;  /* 0x0000006e0000720c */ /* 0x000fe20003fc4070 */
[----:B------:R-:W-:Y:S01]  /*1ac0*/  IMAD.HI.U32 R4, R3, R112, RZ ;  /* 0x0000007003047227 */ /* 0x000fe200078e00ff */
[----:B------:R-:W-:-:S02]  /*1ad0*/  IABS R114, R9 ;  /* 0x0000000900727213 */ /* 0x000fc40000000000 */
[----:B------:R-:W-:Y:S01]  /*1ae0*/  @!P3 IADD3 R90, -R90, RZ, RZ ;  /* 0x000000ff5a5ab210 */ /* 0x000fe20007ffe1ff */
[--C-:B------:R-:W-:Y:S01]  /*1af0*/  @!P5 IMAD.IADD R100, R100, 0x1, -R0.reuse ;  /* 0x000000016464d824 */ /* 0x100fe200078e0a00 */
[----:B------:R-:W-:Y:S01]  /*1b00*/  ISETP.GE.AND P3, PT, R10, RZ, PT ;  /* 0x000000ff0a00720c */ /* 0x000fe20003f66270 */
[--C-:B------:R-:W-:Y:S01]  /*1b10*/  @!P4 IMAD.IADD R94, R94, 0x1, -R0.reuse ;  /* 0x000000015e5ec824 */ /* 0x100fe200078e0a00 */
[----:B------:R-:W-:Y:S02]  /*1b20*/  LOP3.LUT R10, R2, 0x38, RZ, 0xfc, !PT ;  /* 0x00000038020a7812 */ /* 0x000fe400078efcff */
[----:B------:R-:W-:Y:S01]  /*1b30*/  @!P2 IADD3 R108, R108, -R0, RZ ;  /* 0x800000006c6ca210 */ /* 0x000fe20007ffe0ff */
[--C-:B------:R-:W-:Y:S01]  /*1b40*/  @!P0 IMAD.IADD R102, R102, 0x1, -R0.reuse ;  /* 0x0000000166668824 */ /* 0x100fe200078e0a00 */
[----:B------:R-:W-:Y:S01]  /*1b50*/  ISETP.GT.U32.AND P5, PT, R0, R100, PT ;  /* 0x000000640000720c */ /* 0x000fe20003fa4070 */
[----:B------:R-:W-:Y:S01]  /*1b60*/  @!P6 IMAD.IADD R110, R110, 0x1, -R0 ;  /* 0x000000016e6ee824 */ /* 0x000fe200078e0a00 */
[----:B------:R-:W-:Y:S01]  /*1b70*/  ISETP.GE.AND P0, PT, R5, RZ, PT ;  /* 0x000000ff0500720c */ /* 0x000fe20003f06270 */
[----:B------:R-:W-:Y:S01]  /*1b80*/  IMAD.MOV R5, RZ, RZ, -R4 ;  /* 0x000000ffff057224 */ /* 0x000fe200078e0a04 */
[C---:B------:R-:W-:Y:S01]  /*1b90*/  ISETP.GT.U32.AND P6, PT, R0.reuse, R108, PT ;  /* 0x0000006c0000720c */ /* 0x040fe20003fc4070 */
[----:B------:R-:W-:Y:S01]  /*1ba0*/  IMAD.HI.U32 R4, R3, R114, RZ ;  /* 0x0000007203047227 */ /* 0x000fe200078e00ff */
[----:B------:R-:W-:-:S02]  /*1bb0*/  ISETP.GT.U32.AND P4, PT, R0, R94, PT ;  /* 0x0000005e0000720c */ /* 0x000fc40003f84070 */
[----:B------:R-:W-:Y:S01]  /*1bc0*/  IABS R116, R10 ;  /* 0x0000000a00747213 */ /* 0x000fe20000000000 */
[C---:B------:R-:W-:Y:S01]  /*1bd0*/  IMAD R112, R0.reuse, R5, R112 ;  /* 0x0000000500707224 */ /* 0x040fe200078e0270 */
[----:B------:R-:W-:Y:S01]  /*1be0*/  ISETP.GT.U32.AND P2, PT, R0, R102, PT ;  /* 0x000000660000720c */ /* 0x000fe20003f44070 */
[----:B------:R-:W-:Y:S02]  /*1bf0*/  IMAD.MOV R5, RZ, RZ, -R4 ;  /* 0x000000ffff057224 */ /* 0x000fe400078e0a04 */
[----:B------:R-:W-:Y:S01]  /*1c00*/  @!P5 IMAD.IADD R100, R100, 0x1, -R0 ;  /* 0x000000016464d824 */ /* 0x000fe200078e0a00 */
[----:B------:R-:W-:Y:S01]  /*1c10*/  ISETP.GE.AND P5, PT, R14, RZ, PT ;  /* 0x000000ff0e00720c */ /* 0x000fe20003fa6270 */
[----:B------:R-:W-:Y:S01]  /*1c20*/  IMAD R114, R0, R5, R114 ;  /* 0x0000000500727224 */ /* 0x000fe200078e0272 */
[----:B------:R-:W-:Y:S01]  /*1c30*/  LOP3.LUT R14, R2, 0x56, RZ, 0xfc, !PT ;  /* 0x00000056020e7812 */ /* 0x000fe200078efcff */
[----:B------:R-:W-:Y:S01]  /*1c40*/  @!P3 IMAD.MOV R100, RZ, RZ, -R100 ;  /* 0x000000ffff64b224 */ /* 0x000fe200078e0a64 */
[----:B------:R-:W-:Y:S01]  /*1c50*/  @!P6 IADD3 R108, R108, -R0, RZ ;  /* 0x800000006c6ce210 */ /* 0x000fe20007ffe0ff */
[----:B------:R-:W-:Y:S01]  /*1c60*/  IMAD.HI.U32 R4, R3, R116, RZ ;  /* 0x0000007403047227 */ /* 0x000fe200078e00ff */
[----:B------:R-:W-:-:S02]  /*1c70*/  ISETP.GT.U32.AND P6, PT, R0, R114, PT ;  /* 0x000000720000720c */ /* 0x000fc40003fc4070 */
[----:B------:R-:W-:Y:S01]  /*1c80*/  @!P4 IADD3 R94, R94, -R0, RZ ;  /* 0x800000005e5ec210 */ /* 0x000fe20007ffe0ff */
[----:B------:R-:W-:Y:S01]  /*1c90*/  IMAD.MOV R11, RZ, RZ, -R4 ;  /* 0x000000ffff0b7224 */ /* 0x000fe200078e0a04 */
[----:B------:R-:W-:Y:S01]  /*1ca0*/  ISETP.GT.U32.AND P3, PT, R0, R110, PT ;  /* 0x0000006e0000720c */ /* 0x000fe20003f64070 */
[----:B------:R-:W-:Y:S01]  /*1cb0*/  @!P2 IMAD.IADD R102, R102, 0x1, -R0 ;  /* 0x000000016666a824 */ /* 0x000fe200078e0a00 */
[----:B------:R-:W-:Y:S01]  /*1cc0*/  ISETP.GE.AND P4, PT, R12, RZ, PT ;  /* 0x000000ff0c00720c */ /* 0x000fe20003f86270 */
[----:B------:R-:W-:Y:S01]  /*1cd0*/  IMAD R116, R0, R11, R116 ;  /* 0x0000000b00747224 */ /* 0x000fe200078e0274 */
[----:B------:R-:W-:Y:S02]  /*1ce0*/  LOP3.LUT R12, R2, 0x3a, RZ, 0xfc, !PT ;  /* 0x0000003a020c7812 */ /* 0x000fe400078efcff */
[----:B------:R-:W-:Y:S02]  /*1cf0*/  @!P1 IADD3 R94, -R94, RZ, RZ ;  /* 0x000000ff5e5e9210 */ /* 0x000fe40007ffe1ff */
[----:B------:R-:W-:-:S02]  /*1d00*/  ISETP.GE.AND P1, PT, R13, RZ, PT ;  /* 0x000000ff0d00720c */ /* 0x000fc40003f26270 */
[----:B------:R-:W-:Y:S02]  /*1d10*/  LOP3.LUT R13, R2, 0x3c, RZ, 0xfc, !PT ;  /* 0x0000003c020d7812 */ /* 0x000fe400078efcff */
[----:B------:R-:W-:Y:S01]  /*1d20*/  IABS R118, R12 ;  /* 0x0000000c00767213 */ /* 0x000fe20000000000 */
[----:B------:R-:W-:Y:S01]  /*1d30*/  @!P3 IMAD.IADD R110, R110, 0x1, -R0 ;  /* 0x000000016e6eb824 */ /* 0x000fe200078e0a00 */
[----:B------:R-:W-:Y:S01]  /*1d40*/  IABS R120, R13 ;  /* 0x0000000d00787213 */ /* 0x000fe20000000000 */
[----:B------:R-:W-:Y:S01]  /*1d50*/  @!P4 IMAD.MOV R102, RZ, RZ, -R102 ;  /* 0x000000ffff66c224 */ /* 0x000fe200078e0a66 */
[----:B------:R-:W-:Y:S01]  /*1d60*/  @!P6 IADD3 R114, R114, -R0, RZ ;  /* 0x800000007272e210 */ /* 0x000fe20007ffe0ff */
[----:B------:R-:W-:Y:S01]  /*1d70*/  IMAD.HI.U32 R5, R3, R118, RZ ;  /* 0x0000007603057227 */ /* 0x000fe200078e00ff */
[----:B------:R-:W-:Y:S02]  /*1d80*/  ISETP.GE.AND P3, PT, R9, RZ, PT ;  /* 0x000000ff0900720c */ /* 0x000fe40003f66270 */
[C---:B------:R-:W-:Y:S01]  /*1d90*/  ISETP.GT.U32.AND P6, PT, R0.reuse, R114, PT ;  /* 0x000000720000720c */ /* 0x040fe20003fc4070 */
[----:B------:R-:W-:Y:S01]  /*1da0*/  IMAD.HI.U32 R9, R3, R120, RZ ;  /* 0x0000007803097227 */ /* 0x000fe200078e00ff */
[----:B------:R-:W-:-:S02]  /*1db0*/  ISETP.GT.U32.AND P2, PT, R0, R112, PT ;  /* 0x000000700000720c */ /* 0x000fc40003f44070 */
[----:B------:R-:W-:Y:S01]  /*1dc0*/  LOP3.LUT R11, R2, 0x42, RZ, 0xfc, !PT ;  /* 0x00000042020b7812 */ /* 0x000fe200078efcff */
[----:B------:R-:W-:Y:S01]  /*1dd0*/  IMAD.MOV R5, RZ, RZ, -R5 ;  /* 0x000000ffff057224 */ /* 0x000fe200078e0a05 */
[----:B------:R-:W-:Y:S01]  /*1de0*/  IABS R146, R14 ;  /* 0x0000000e00927213 */ /* 0x000fe20000000000 */
[----:B------:R-:W-:Y:S01]  /*1df0*/  IMAD.MOV R9, RZ, RZ, -R9 ;  /* 0x000000ffff097224 */ /* 0x000fe200078e0a09 */
[----:B------:R-:W-:Y:S01]  /*1e00*/  IABS R126, R11 ;  /* 0x0000000b007e7213 */ /* 0x000fe20000000000 */
[C---:B------:R-:W-:Y:S02]  /*1e10*/  IMAD R118, R0.reuse, R5, R118 ;  /* 0x0000000500767224 */ /* 0x040fe400078e0276 */
[----:B------:R-:W-:Y:S01]  /*1e20*/  @!P1 IMAD.MOV R108, RZ, RZ, -R108 ;  /* 0x000000ffff6c9224 */ /* 0x000fe200078e0a6c */
[C---:B------:R-:W-:Y:S01]  /*1e30*/  ISETP.GT.U32.AND P1, PT, R0.reuse, R116, PT ;  /* 0x000000740000720c */ /* 0x040fe20003f24070 */
[----:B------:R-:W-:Y:S01]  /*1e40*/  IMAD R120, R0, R9, R120 ;  /* 0x0000000900787224 */ /* 0x000fe200078e0278 */
[----:B------:R-:W-:Y:S01]  /*1e50*/  LOP3.LUT R9, R2, 0x3e, RZ, 0xfc, !PT ;  /* 0x0000003e02097812 */ /* 0x000fe200078efcff */
[----:B------:R-:W-:Y:S01]  /*1e60*/  @!P5 IMAD.MOV R110, RZ, RZ, -R110 ;  /* 0x000000ffff6ed224 */ /* 0x000fe200078e0a6e */
[----:B------:R-:W-:Y:S01]  /*1e70*/  ISETP.GT.U32.AND P5, PT, R0, R118, PT ;  /* 0x000000760000720c */ /* 0x000fe20003fa4070 */
[--C-:B------:R-:W-:Y:S01]  /*1e80*/  @!P6 IMAD.IADD R114, R114, 0x1, -R0.reuse ;  /* 0x000000017272e824 */ /* 0x100fe200078e0a00 */
[----:B------:R-:W-:Y:S01]  /*1e90*/  ISETP.GT.U32.AND P6, PT, R0, R120, PT ;  /* 0x000000780000720c */ /* 0x000fe20003fc4070 */
[----:B------:R-:W-:Y:S01]  /*1ea0*/  @!P2 IMAD.IADD R112, R112, 0x1, -R0 ;  /* 0x000000017070a824 */ /* 0x000fe200078e0a00 */
[----:B------:R-:W-:-:S02]  /*1eb0*/  ISETP.GE.AND P2, PT, R10, RZ, PT ;  /* 0x000000ff0a00720c */ /* 0x000fc40003f46270 */
[----:B------:R-:W-:Y:S02]  /*1ec0*/  IABS R124, R9 ;  /* 0x00000009007c7213 */ /* 0x000fe40000000000 */
[----:B------:R-:W-:Y:S01]  /*1ed0*/  LOP3.LUT R10, R2, 0x40, RZ, 0xfc, !PT ;  /* 0x00000040020a7812 */ /* 0x000fe200078efcff */
[--C-:B------:R-:W-:Y:S01]  /*1ee0*/  @!P1 IMAD.IADD R116, R116, 0x1, -R0.reuse ;  /* 0x0000000174749824 */ /* 0x100fe200078e0a00 */
[----:B------:R-:W-:Y:S01]  /*1ef0*/  ISETP.GT.U32.AND P4, PT, R0, R112, PT ;  /* 0x000000700000720c */ /* 0x000fe20003f84070 */
[C---:B------:R-:W-:Y:S01]  /*1f00*/  IMAD.HI.U32 R4, R3.reuse, R124, RZ ;  /* 0x0000007c03047227 */ /* 0x040fe200078e00ff */
[----:B------:R-:W-:Y:S02]  /*1f10*/  IABS R122, R10 ;  /* 0x0000000a007a7213 */ /* 0x000fe40000000000 */
[----:B------:R-:W-:Y:S01]  /*1f20*/  @!P3 IADD3 R114, -R114, RZ, RZ ;  /* 0x000000ff7272b210 */ /* 0x000fe20007ffe1ff */
[----:B------:R-:W-:Y:S01]  /*1f30*/  @!P5 IMAD.IADD R118, R118, 0x1, -R0 ;  /* 0x000000017676d824 */ /* 0x000fe200078e0a00 */
[----:B------:R-:W-:Y:S01]  /*1f40*/  ISETP.GT.U32.AND P5, PT, R0, R116, PT ;  /* 0x000000740000720c */ /* 0x000fe20003fa4070 */
[----:B------:R-:W-:Y:S01]  /*1f50*/  IMAD.MOV R5, RZ, RZ, -R4 ;  /* 0x000000ffff057224 */ /* 0x000fe200078e0a04 */
[----:B------:R-:W-:Y:S01]  /*1f60*/  @!P6 IADD3 R120, R120, -R0, RZ ;  /* 0x800000007878e210 */ /* 0x000fe20007ffe0ff */
[----:B------:R-:W-:Y:S01]  /*1f70*/  IMAD.HI.U32 R4, R3, R122, RZ ;  /* 0x0000007a03047227 */ /* 0x000fe200078e00ff */
[----:B------:R-:W-:-:S02]  /*1f80*/  ISETP.GT.U32.AND P6, PT, R0, R118, PT ;  /* 0x000000760000720c */ /* 0x000fc40003fc4070 */
[----:B------:R-:W-:Y:S01]  /*1f90*/  ISETP.GE.AND P1, PT, R13, RZ, PT ;  /* 0x000000ff0d00720c */ /* 0x000fe20003f26270 */
[----:B------:R-:W-:Y:S01]  /*1fa0*/  IMAD R124, R0, R5, R124 ;  /* 0x00000005007c7224 */ /* 0x000fe200078e027c */
[----:B------:R-:W-:Y:S01]  /*1fb0*/  @!P4 IADD3 R112, R112, -R0, RZ ;  /* 0x800000007070c210 */ /* 0x000fe20007ffe0ff */
[----:B------:R-:W-:Y:S01]  /*1fc0*/  IMAD.MOV R5, RZ, RZ, -R4 ;  /* 0x000000ffff057224 */ /* 0x000fe200078e0a04 */
[----:B------:R-:W-:Y:S01]  /*1fd0*/  ISETP.GE.AND P4, PT, R12, RZ, PT ;  /* 0x000000ff0c00720c */ /* 0x000fe20003f86270 */
[C---:B------:R-:W-:Y:S01]  /*1fe0*/  IMAD.HI.U32 R4, R3.reuse, R126, RZ ;  /* 0x0000007e03047227 */ /* 0x040fe200078e00ff */
[C---:B------:R-:W-:Y:S02]  /*1ff0*/  LOP3.LUT R12, R2.reuse, 0x44, RZ, 0xfc, !PT ;  /* 0x00000044020c7812 */ /* 0x040fe400078efcff */
[----:B------:R-:W-:Y:S01]  /*2000*/  LOP3.LUT R13, R2, 0x46, RZ, 0xfc, !PT ;  /* 0x00000046020d7812 */ /* 0x000fe200078efcff */
[----:B------:R-:W-:Y:S01]  /*2010*/  @!P5 IMAD.IADD R116, R116, 0x1, -R0 ;  /* 0x000000017474d824 */ /* 0x000fe200078e0a00 */
[C---:B------:R-:W-:Y:S01]  /*2020*/  ISETP.GT.U32.AND P5, PT, R0.reuse, R124, PT ;  /* 0x0000007c0000720c */ /* 0x040fe20003fa4070 */
[----:B------:R-:W-:Y:S01]  /*2030*/  IMAD R122, R0, R5, R122 ;  /* 0x00000005007a7224 */ /* 0x000fe200078e027a */
[----:B------:R-:W-:Y:S01]  /*2040*/  IABS R128, R12 ;  /* 0x0000000c00807213 */ /* 0x000fe20000000000 */
[----:B------:R-:W-:Y:S01]  /*2050*/  @!P6 IMAD.IADD R118, R118, 0x1, -R0 ;  /* 0x000000017676e824 */ /* 0x000fe200078e0a00 */
[----:B------:R-:W-:Y:S01]  /*2060*/  IABS R130, R13 ;  /* 0x0000000d00827213 */ /* 0x000fe20000000000 */
[----:B------:R-:W-:Y:S01]  /*2070*/  IMAD.MOV R5, RZ, RZ, -R4 ;  /* 0x000000ffff057224 */ /* 0x000fe200078e0a04 */
[----:B------:R-:W-:Y:S01]  /*2080*/  ISETP.GT.U32.AND P6, PT, R0, R122, PT ;  /* 0x0000007a0000720c */ /* 0x000fe20003fc4070 */
[----:B------:R-:W-:-:S04]  /*2090*/  IMAD.HI.U32 R4, R3, R128, RZ ;  /* 0x0000008003047227 */ /* 0x000fc800078e00ff */
[----:B------:R-:W-:Y:S01]  /*20a0*/  @!P0 IMAD.MOV R112, RZ, RZ, -R112 ;  /* 0x000000ffff708224 */ /* 0x000fe200078e0a70 */
[----:B------:R-:W-:Y:S01]  /*20b0*/  ISETP.GT.U32.AND P0, PT, R0, R120, PT ;  /* 0x000000780000720c */ /* 0x000fe20003f04070 */
[----:B------:R-:W-:Y:S01]  /*20c0*/  @!P5 IMAD.IADD R124, R124, 0x1, -R0 ;  /* 0x000000017c7cd824 */ /* 0x000fe200078e0a00 */
[----:B------:R-:W-:Y:S01]  /*20d0*/  ISETP.GE.AND P5, PT, R10, RZ, PT ;  /* 0x000000ff0a00720c */ /* 0x000fe20003fa6270 */
[----:B------:R-:W-:Y:S01]  /*20e0*/  IMAD R126, R0, R5, R126 ;  /* 0x00000005007e7224 */ /* 0x000fe200078e027e */
[----:B------:R-:W-:Y:S01]  /*20f0*/  LOP3.LUT R10, R2, 0x4c, RZ, 0xfc, !PT ;  /* 0x0000004c020a7812 */ /* 0x000fe200078efcff */
[----:B------:R-:W-:Y:S02]  /*2100*/  IMAD.MOV R5, RZ, RZ, -R4 ;  /* 0x000000ffff057224 */ /* 0x000fe400078e0a04 */
[----:B------:R-:W-:Y:S01]  /*2110*/  @!P6 IMAD.IADD R122, R122, 0x1, -R0 ;  /* 0x000000017a7ae824 */ /* 0x000fe200078e0a00 */
[C---:B------:R-:W-:Y:S01]  /*2120*/  ISETP.GT.U32.AND P6, PT, R0.reuse, R124, PT ;  /* 0x0000007c0000720c */ /* 0x040fe20003fc4070 */
[C---:B------:R-:W-:Y:S01]  /*2130*/  IMAD R128, R0.reuse, R5, R128 ;  /* 0x0000000500807224 */ /* 0x040fe200078e0280 */
[C---:B------:R-:W-:Y:S01]  /*2140*/  ISETP.GT.U32.AND P3, PT, R0.reuse, R126, PT ;  /* 0x0000007e0000720c */ /* 0x040fe20003f64070 */
[----:B------:R-:W-:Y:S01]  /*2150*/  @!P2 IMAD.MOV R116, RZ, RZ, -R116 ;  /* 0x000000ffff74a224 */ /* 0x000fe200078e0a74 */
[----:B------:R-:W-:Y:S01]  /*2160*/  ISETP.GT.U32.AND P2, PT, R0, R122, PT ;  /* 0x0000007a0000720c */ /* 0x000fe20003f44070 */
[----:B------:R-:W-:Y:S01]  /*2170*/  IMAD.HI.U32 R4, R3, R130, RZ ;  /* 0x0000008203047227 */ /* 0x000fe200078e00ff */
[----:B------:R-:W-:-:S02]  /*2180*/  @!P0 IADD3 R120, R120, -R0, RZ ;  /* 0x8000000078788210 */ /* 0x000fc40007ffe0ff */
[----:B------:R-:W-:Y:S01]  /*2190*/  ISETP.GE.AND P0, PT, R9, RZ, PT ;  /* 0x000000ff0900720c */ /* 0x000fe20003f06270 */
[----:B------:R-:W-:Y:S01]  /*21a0*/  IMAD.MOV R5, RZ, RZ, -R4 ;  /* 0x000000ffff057224 */ /* 0x000fe200078e0a04 */
[----:B------:R-:W-:Y:S01]  /*21b0*/  LOP3.LUT R9, R2, 0x48, RZ, 0xfc, !PT ;  /* 0x0000004802097812 */ /* 0x000fe200078efcff */
[----:B------:R-:W-:Y:S01]  /*21c0*/  @!P4 IMAD.MOV R118, RZ, RZ, -R118 ;  /* 0x000000ffff76c224 */ /* 0x000fe200078e0a76 */
[----:B------:R-:W-:Y:S01]  /*21d0*/  ISETP.GE.AND P4, PT, R11, RZ, PT ;  /* 0x000000ff0b00720c */ /* 0x000fe20003f86270 */
[----:B------:R-:W-:Y:S01]  /*21e0*/  IMAD R130, R0, R5, R130 ;  /* 0x0000000500827224 */ /* 0x000fe200078e0282 */
[----:B------:R-:W-:Y:S01]  /*21f0*/  @!P6 IADD3 R124, R124, -R0, RZ ;  /* 0x800000007c7ce210 */ /* 0x000fe20007ffe0ff */
[--C-:B------:R-:W-:Y:S01]  /*2200*/  @!P3 IMAD.IADD R126, R126, 0x1, -R0.reuse ;  /* 0x000000017e7eb824 */ /* 0x100fe200078e0a00 */
[----:B------:R-:W-:Y:S01]  /*2210*/  ISETP.GT.U32.AND P6, PT, R0, R128, PT ;  /* 0x000000800000720c */ /* 0x000fe20003fc4070 */
[----:B------:R-:W-:Y:S01]  /*2220*/  @!P2 IMAD.IADD R122, R122, 0x1, -R0 ;  /* 0x000000017a7aa824 */ /* 0x000fe200078e0a00 */
[----:B------:R-:W-:Y:S01]  /*2230*/  IABS R132, R9 ;  /* 0x0000000900847213 */ /* 0x000fe20000000000 */
[----:B------:R-:W-:Y:S01]  /*2240*/  @!P1 IMAD.MOV R120, RZ, RZ, -R120 ;  /* 0x000000ffff789224 */ /* 0x000fe200078e0a78 */
[----:B------:R-:W-:Y:S01]  /*2250*/  ISETP.GE.AND P3, PT, R9, RZ, PT ;  /* 0x000000ff0900720c */ /* 0x000fe20003f66270 */
[----:B------:R-:W-:Y:S01]  /*2260*/  @!P5 IMAD.MOV R122, RZ, RZ, -R122 ;  /* 0x000000ffff7ad224 */ /* 0x000fe200078e0a7a */
[----:B------:R-:W-:Y:S01]  /*2270*/  ISETP.GT.U32.AND P5, PT, R0, R130, PT ;  /* 0x000000820000720c */ /* 0x000fe20003fa4070 */
[----:B------:R-:W-:Y:S01]  /*2280*/  IMAD.HI.U32 R4, R3, R132, RZ ;  /* 0x0000008403047227 */ /* 0x000fe200078e00ff */
[----:B------:R-:W-:-:S02]  /*2290*/  LOP3.LUT R9, R2, 0x4a, RZ, 0xfc, !PT ;  /* 0x0000004a02097812 */ /* 0x000fc400078efcff */
[----:B------:R-:W-:Y:S01]  /*22a0*/  IABS R136, R10 ;  /* 0x0000000a00887213 */ /* 0x000fe20000000000 */
[----:B------:R-:W-:Y:S01]  /*22b0*/  @!P0 IMAD.MOV R124, RZ, RZ, -R124 ;  /* 0x000000ffff7c8224 */ /* 0x000fe200078e0a7c */
[----:B------:R-:W-:Y:S01]  /*22c0*/  IADD3 R5, -R4, RZ, RZ ;  /* 0x000000ff04057210 */ /* 0x000fe20007ffe1ff */
[----:B------:R-:W-:Y:S01]  /*22d0*/  @!P6 IMAD.IADD R128, R128, 0x1, -R0 ;  /* 0x000000018080e824 */ /* 0x000fe200078e0a00 */
[C---:B------:R-:W-:Y:S02]  /*22e0*/  ISETP.GT.U32.AND P6, PT, R0.reuse, R126, PT ;  /* 0x0000007e0000720c */ /* 0x040fe40003fc4070 */
[----:B------:R-:W-:Y:S01]  /*22f0*/  IABS R134, R9 ;  /* 0x0000000900867213 */ /* 0x000fe20000000000 */
[C---:B------:R-:W-:Y:S01]  /*2300*/  IMAD R132, R0.reuse, R5, R132 ;  /* 0x0000000500847224 */ /* 0x040fe200078e0284 */
[----:B------:R-:W-:Y:S01]  /*2310*/  ISETP.GT.U32.AND P0, PT, R0, R128, PT ;  /* 0x000000800000720c */ /* 0x000fe20003f04070 */
[----:B------:R-:W-:Y:S01]  /*2320*/  @!P5 IMAD.IADD R130, R130, 0x1, -R0 ;  /* 0x000000018282d824 */ /* 0x000fe200078e0a00 */
[----:B------:R-:W-:Y:S01]  /*2330*/  LOP3.LUT R11, R2, 0x4e, RZ, 0xfc, !PT ;  /* 0x0000004e020b7812 */ /* 0x000fe200078efcff */
[----:B------:R-:W-:Y:S01]  /*2340*/  IMAD.HI.U32 R4, R3, R134, RZ ;  /* 0x0000008603047227 */ /* 0x000fe200078e00ff */
[----:B------:R-:W-:-:S02]  /*2350*/  ISETP.GE.AND P1, PT, R12, RZ, PT ;  /* 0x000000ff0c00720c */ /* 0x000fc40003f26270 */
[----:B------:R-:W-:Y:S01]  /*2360*/  IABS R138, R11 ;  /* 0x0000000b008a7213 */ /* 0x000fe20000000000 */
[----:B------:R-:W-:Y:S01]  /*2370*/  IMAD.HI.U32 R5, R3, R136, RZ ;  /* 0x0000008803057227 */ /* 0x000fe200078e00ff */
[----:B------:R-:W-:Y:S02]  /*2380*/  LOP3.LUT R12, R2, 0x52, RZ, 0xfc, !PT ;  /* 0x00000052020c7812 */ /* 0x000fe400078efcff */
[----:B------:R-:W-:Y:S01]  /*2390*/  ISETP.GE.AND P5, PT, R10, RZ, PT ;  /* 0x000000ff0a00720c */ /* 0x000fe20003fa6270 */
[--C-:B------:R-:W-:Y:S01]  /*23a0*/  @!P6 IMAD.IADD R126, R126, 0x1, -R0.reuse ;  /* 0x000000017e7ee824 */ /* 0x100fe200078e0a00 */
[----:B------:R-:W-:Y:S01]  /*23b0*/  ISETP.GT.U32.AND P6, PT, R0, R132, PT ;  /* 0x000000840000720c */ /* 0x000fe20003fc4070 */
[----:B------:R-:W-:Y:S01]  /*23c0*/  @!P0 IMAD.IADD R128, R128, 0x1, -R0 ;  /* 0x0000000180808824 */ /* 0x000fe200078e0a00 */
[----:B------:R-:W-:Y:S01]  /*23d0*/  ISETP.GE.AND P0, PT, R9, RZ, PT ;  /* 0x000000ff0900720c */ /* 0x000fe20003f06270 */
[----:B------:R-:W-:Y:S01]  /*23e0*/  @!P4 IMAD.MOV R126, RZ, RZ, -R126 ;  /* 0x000000ffff7ec224 */ /* 0x000fe200078e0a7e */
[----:B------:R-:W-:Y:S01]  /*23f0*/  IADD3 R5, -R5, RZ, RZ ;  /* 0x000000ff05057210 */ /* 0x000fe20007ffe1ff */
[----:B------:R-:W-:Y:S01]  /*2400*/  IMAD.MOV R9, RZ, RZ, -R4 ;  /* 0x000000ffff097224 */ /* 0x000fe200078e0a04 */
[----:B------:R-:W-:Y:S01]  /*2410*/  @!P1 IADD3 R128, -R128, RZ, RZ ;  /* 0x000000ff80809210 */ /* 0x000fe20007ffe1ff */
[----:B------:R-:W-:Y:S01]  /*2420*/  IMAD.HI.U32 R4, R3, R138, RZ ;  /* 0x0000008a03047227 */ /* 0x000fe200078e00ff */
[----:B------:R-:W-:-:S02]  /*2430*/  LOP3.LUT R10, R2, 0x50, RZ, 0xfc, !PT ;  /* 0x00000050020a7812 */ /* 0x000fc400078efcff */
[----:B------:R-:W-:Y:S01]  /*2440*/  IABS R142, R12 ;  /* 0x0000000c008e7213 */ /* 0x000fe20000000000 */
[----:B------:R-:W-:Y:S01]  /*2450*/  IMAD R134, R0, R9, R134 ;  /* 0x0000000900867224 */ /* 0x000fe200078e0286 */
[----:B------:R-:W-:Y:S01]  /*2460*/  IABS R140, R10 ;  /* 0x0000000a008c7213 */ /* 0x000fe20000000000 */
[----:B------:R-:W-:Y:S01]  /*2470*/  @!P6 IMAD.IADD R132, R132, 0x1, -R0 ;  /* 0x000000018484e824 */ /* 0x000fe200078e0a00 */
[C---:B------:R-:W-:Y:S01]  /*2480*/  ISETP.GT.U32.AND P6, PT, R0.reuse, R130, PT ;  /* 0x000000820000720c */ /* 0x040fe20003fc4070 */
[----:B------:R-:W-:Y:S01]  /*2490*/  IMAD.MOV R9, RZ, RZ, -R4 ;  /* 0x000000ffff097224 */ /* 0x000fe200078e0a04 */
[C---:B------:R-:W-:Y:S01]  /*24a0*/  ISETP.GT.U32.AND P1, PT, R0.reuse, R134, PT ;  /* 0x000000860000720c */ /* 0x040fe20003f24070 */
[C---:B------:R-:W-:Y:S01]  /*24b0*/  IMAD R136, R0.reuse, R5, R136 ;  /* 0x0000000500887224 */ /* 0x040fe200078e0288 */
[C---:B------:R-:W-:Y:S01]  /*24c0*/  ISETP.GT.U32.AND P4, PT, R0.reuse, R132, PT ;  /* 0x000000840000720c */ /* 0x040fe20003f84070 */
[----:B------:R-:W-:Y:S01]  /*24d0*/  IMAD R138, R0, R9, R138 ;  /* 0x00000009008a7224 */ /* 0x000fe200078e028a */
[----:B------:R-:W-:Y:S01]  /*24e0*/  ISETP.GE.AND P2, PT, R13, RZ, PT ;  /* 0x000000ff0d00720c */ /* 0x000fe20003f46270 */
[----:B------:R-:W-:Y:S01]  /*24f0*/  IMAD.HI.U32 R5, R3, R142, RZ ;  /* 0x0000008e03057227 */ /* 0x000fe200078e00ff */
[----:B------:R-:W-:-:S03]  /*2500*/  LOP3.LUT R13, R2, 0x54, RZ, 0xfc, !PT ;  /* 0x00000054020d7812 */ /* 0x000fc600078efcff */
[----:B------:R-:W-:Y:S01]  /*2510*/  IMAD.HI.U32 R4, R3, R140, RZ ;  /* 0x0000008c03047227 */ /* 0x000fe200078e00ff */
[----:B------:R-:W-:-:S03]  /*2520*/  IABS R144, R13 ;  /* 0x0000000d00907213 */ /* 0x000fc60000000000 */
[--C-:B------:R-:W-:Y:S01]  /*2530*/  @!P6 IMAD.IADD R130, R130, 0x1, -R0.reuse ;  /* 0x000000018282e824 */ /* 0x100fe200078e0a00 */
[----:B------:R-:W-:Y:S01]  /*2540*/  ISETP.GT.U32.AND P6, PT, R0, R136, PT ;  /* 0x000000880000720c */ /* 0x000fe20003fc4070 */
[--C-:B------:R-:W-:Y:S01]  /*2550*/  @!P4 IMAD.IADD R132, R132, 0x1, -R0.reuse ;  /* 0x000000018484c824 */ /* 0x100fe200078e0a00 */
[----:B------:R-:W-:Y:S01]  /*2560*/  ISETP.GT.U32.AND P4, PT, R0, R138, PT ;  /* 0x0000008a0000720c */ /* 0x000fe20003f84070 */
[----:B------:R-:W-:Y:S01]  /*2570*/  @!P1 IMAD.IADD R134, R134, 0x1, -R0 ;  /* 0x0000000186869824 */ /* 0x000fe200078e0a00 */
[----:B------:R-:W-:Y:S01]  /*2580*/  ISETP.GE.AND P1, PT, R11, RZ, PT ;  /* 0x000000ff0b00720c */ /* 0x000fe20003f26270 */
[----:B------:R-:W-:Y:S01]  /*2590*/  IMAD.MOV R5, RZ, RZ, -R5 ;  /* 0x000000ffff057224 */ /* 0x000fe200078e0a05 */
[----:B------:R-:W-:Y:S01]  /*25a0*/  LOP3.LUT R11, R2, 0x66, RZ, 0xfc, !PT ;  /* 0x00000066020b7812 */ /* 0x000fe200078efcff */
[----:B------:R-:W-:Y:S02]  /*25b0*/  IMAD.MOV R9, RZ, RZ, -R4 ;  /* 0x000000ffff097224 */ /* 0x000fe400078e0a04 */
[C---:B------:R-:W-:Y:S01]  /*25c0*/  IMAD R142, R0.reuse, R5, R142 ;  /* 0x00000005008e7224 */ /* 0x040fe200078e028e */
[----:B------:R-:W-:Y:S01]  /*25d0*/  IABS R162, R11 ;  /* 0x0000000b00a27213 */ /* 0x000fe20000000000 */
[----:B------:R-:W-:-:S02]  /*25e0*/  IMAD R140, R0, R9, R140 ;  /* 0x00000009008c7224 */ /* 0x000fc400078e028c */
[----:B------:R-:W-:Y:S01]  /*25f0*/  @!P6 IADD3 R136, R136, -R0, RZ ;  /* 0x800000008888e210 */ /* 0x000fe20007ffe0ff */
[----:B------:R-:W-:Y:S01]  /*2600*/  IMAD.HI.U32 R5, R3, R146, RZ ;  /* 0x0000009203057227 */ /* 0x000fe200078e00ff */
[----:B------:R-:W-:-:S03]  /*2610*/  ISETP.GT.U32.AND P6, PT, R0, R134, PT ;  /* 0x000000860000720c */ /* 0x000fc60003fc4070 */
[----:B------:R-:W-:Y:S01]  /*2620*/  @!P4 IMAD.IADD R138, R138, 0x1, -R0 ;  /* 0x000000018a8ac824 */ /* 0x000fe200078e0a00 */
[----:B------:R-:W-:Y:S01]  /*2630*/  ISETP.GT.U32.AND P4, PT, R0, R136, PT ;  /* 0x000000880000720c */ /* 0x000fe20003f84070 */
[----:B------:R-:W-:Y:S01]  /*2640*/  @!P3 IMAD.MOV R132, RZ, RZ, -R132 ;  /* 0x000000ffff84b224 */ /* 0x000fe200078e0a84 */
[----:B------:R-:W-:Y:S01]  /*2650*/  ISETP.GE.AND P3, PT, R10, RZ, PT ;  /* 0x000000ff0a00720c */ /* 0x000fe20003f66270 */
[----:B------:R-:W-:Y:S01]  /*2660*/  IMAD.HI.U32 R4, R3, R144, RZ ;  /* 0x0000009003047227 */ /* 0x000fe200078e00ff */
[----:B------:R-:W-:-:S03]  /*2670*/  LOP3.LUT R10, R2, 0x58, RZ, 0xfc, !PT ;  /* 0x00000058020a7812 */ /* 0x000fc600078efcff */
[----:B------:R-:W-:Y:S01]  /*2680*/  IMAD.MOV R5, RZ, RZ, -R5 ;  /* 0x000000ffff057224 */ /* 0x000fe200078e0a05 */
[----:B------:R-:W-:Y:S01]  /*2690*/  IABS R148, R10 ;  /* 0x0000000a00947213 */ /* 0x000fe20000000000 */
[----:B------:R-:W-:Y:S01]  /*26a0*/  IMAD.MOV R9, RZ, RZ, -R4 ;  /* 0x000000ffff097224 */ /* 0x000fe200078e0a04 */
[----:B------:R-:W-:Y:S01]  /*26b0*/  @!P6 IADD3 R134, R134, -R0, RZ ;  /* 0x800000008686e210 */ /* 0x000fe20007ffe0ff */
[C---:B------:R-:W-:Y:S01]  /*26c0*/  IMAD R146, R0.reuse, R5, R146 ;  /* 0x0000000500927224 */ /* 0x040fe200078e0292 */
[----:B------:R-:W-:Y:S01]  /*26d0*/  ISETP.GT.U32.AND P6, PT, R0, R140, PT ;  /* 0x0000008c0000720c */ /* 0x000fe20003fc4070 */
[----:B------:R-:W-:Y:S01]  /*26e0*/  @!P4 IMAD.IADD R136, R136, 0x1, -R0 ;  /* 0x000000018888c824 */ /* 0x000fe200078e0a00 */
[C---:B------:R-:W-:Y:S01]  /*26f0*/  ISETP.GT.U32.AND P4, PT, R0.reuse, R142, PT ;  /* 0x0000008e0000720c */ /* 0x040fe20003f84070 */
[----:B------:R-:W-:Y:S01]  /*2700*/  IMAD R144, R0, R9, R144 ;  /* 0x0000000900907224 */ /* 0x000fe200078e0290 */
[----:B------:R-:W-:Y:S01]  /*2710*/  LOP3.LUT R9, R2, 0x5a, RZ, 0xfc, !PT ;  /* 0x0000005a02097812 */ /* 0x000fe200078efcff */
[----:B------:R-:W-:-:S03]  /*2720*/  IMAD.HI.U32 R4, R3, R148, RZ ;  /* 0x0000009403047227 */ /* 0x000fc600078e00ff */
[----:B------:R-:W-:Y:S01]  /*2730*/  IABS R150, R9 ;  /* 0x0000000900967213 */ /* 0x000fe20000000000 */
[----:B------:R-:W-:Y:S02]  /*2740*/  @!P0 IMAD.MOV R134, RZ, RZ, -R134 ;  /* 0x000000ffff868224 */ /* 0x000fe400078e0a86 */
[----:B------:R-:W-:Y:S01]  /*2750*/  @!P5 IMAD.MOV R136, RZ, RZ, -R136 ;  /* 0x000000ffff88d224 */ /* 0x000fe200078e0a88 */
[----:B------:R-:W-:Y:S01]  /*2760*/  ISETP.GT.U32.AND P5, PT, R0, R146, PT ;  /* 0x000000920000720c */ /* 0x000fe20003fa4070 */
[----:B------:R-:W-:Y:S01]  /*2770*/  @!P2 IMAD.MOV R130, RZ, RZ, -R130 ;  /* 0x000000ffff82a224 */ /* 0x000fe200078e0a82 */
[----:B------:R-:W-:Y:S01]  /*2780*/  @!P6 IADD3 R140, R140, -R0, RZ ;  /* 0x800000008c8ce210 */ /* 0x000fe20007ffe0ff */
[----:B------:R-:W-:Y:S01]  /*2790*/  @!P4 IMAD.IADD R142, R142, 0x1, -R0 ;  /* 0x000000018e8ec824 */ /* 0x000fe200078e0a00 */
[C---:B------:R-:W-:Y:S01]  /*27a0*/  ISETP.GT.U32.AND P6, PT, R0.reuse, R144, PT ;  /* 0x000000900000720c */ /* 0x040fe20003fc4070 */
[----:B------:R-:W-:Y:S01]  /*27b0*/  IMAD.MOV R5, RZ, RZ, -R4 ;  /* 0x000000ffff057224 */ /* 0x000fe200078e0a04 */
[C---:B------:R-:W-:Y:S01]  /*27c0*/  ISETP.GT.U32.AND P0, PT, R0.reuse, R140, PT ;  /* 0x0000008c0000720c */ /* 0x040fe20003f04070 */
[----:B------:R-:W-:Y:S01]  /*27d0*/  IMAD.HI.U32 R4, R3, R150, RZ ;  /* 0x0000009603047227 */ /* 0x000fe200078e00ff */
[----:B------:R-:W-:-:S02]  /*27e0*/  ISETP.GT.U32.AND P4, PT, R0, R142, PT ;  /* 0x0000008e0000720c */ /* 0x000fc40003f84070 */
[C---:B------:R-:W-:Y:S01]  /*27f0*/  ISETP.GT.U32.AND P2, PT, R0.reuse, R138, PT ;  /* 0x0000008a0000720c */ /* 0x040fe20003f44070 */
[----:B------:R-:W-:Y:S01]  /*2800*/  IMAD R148, R0, R5, R148 ;  /* 0x0000000500947224 */ /* 0x000fe200078e0294 */
[----:B------:R-:W-:Y:S01]  /*2810*/  IADD3 R5, -R4, RZ, RZ ;  /* 0x000000ff04057210 */ /* 0x000fe20007ffe1ff */
[----:B------:R-:W-:Y:S01]  /*2820*/  @!P5 IMAD.IADD R146, R146, 0x1, -R0 ;  /* 0x000000019292d824 */ /* 0x000fe200078e0a00 */
[----:B------:R-:W-:Y:S02]  /*2830*/  LOP3.LUT R4, R2, 0x5c, RZ, 0xfc, !PT ;  /* 0x0000005c02047812 */ /* 0x000fe400078efcff */
[----:B------:R-:W-:Y:S01]  /*2840*/  ISETP.GE.AND P5, PT, R10, RZ, PT ;  /* 0x000000ff0a00720c */ /* 0x000fe20003fa6270 */
[----:B------:R-:W-:Y:S01]  /*2850*/  IMAD R150, R0, R5, R150 ;  /* 0x0000000500967224 */ /* 0x000fe200078e0296 */
[----:B------:R-:W-:Y:S01]  /*2860*/  @!P6 IADD3 R144, R144, -R0, RZ ;  /* 0x800000009090e210 */ /* 0x000fe20007ffe0ff */
[--C-:B------:R-:W-:Y:S01]  /*2870*/  @!P0 IMAD.IADD R140, R140, 0x1, -R0.reuse ;  /* 0x000000018c8c8824 */ /* 0x100fe200078e0a00 */
[----:B------:R-:W-:Y:S01]  /*2880*/  ISETP.GE.AND P0, PT, R14, RZ, PT ;  /* 0x000000ff0e00720c */ /* 0x000fe20003f06270 */
[--C-:B------:R-:W-:Y:S01]  /*2890*/  @!P4 IMAD.IADD R142, R142, 0x1, -R0.reuse ;  /* 0x000000018e8ec824 */ /* 0x100fe200078e0a00 */
[----:B------:R-:W-:Y:S01]  /*28a0*/  ISETP.GT.U32.AND P4, PT, R0, R148, PT ;  /* 0x000000940000720c */ /* 0x000fe20003f84070 */
[----:B------:R-:W-:Y:S01]  /*28b0*/  @!P2 IMAD.IADD R138, R138, 0x1, -R0 ;  /* 0x000000018a8aa824 */ /* 0x000fe200078e0a00 */
[----:B------:R-:W-:Y:S01]  /*28c0*/  ISETP.GE.AND P2, PT, R12, RZ, PT ;  /* 0x000000ff0c00720c */ /* 0x000fe20003f46270 */
[----:B------:R-:W-:Y:S01]  /*28d0*/  @!P3 IMAD.MOV R140, RZ, RZ, -R140 ;  /* 0x000000ffff8cb224 */ /* 0x000fe200078e0a8c */
[C---:B------:R-:W-:Y:S01]  /*28e0*/  ISETP.GT.U32.AND P6, PT, R0.reuse, R144, PT ;  /* 0x000000900000720c */ /* 0x040fe20003fc4070 */
[----:B------:R-:W-:Y:S01]  /*28f0*/  @!P1 IMAD.MOV R138, RZ, RZ, -R138 ;  /* 0x000000ffff8a9224 */ /* 0x000fe200078e0a8a */
[----:B------:R-:W-:-:S02]  /*2900*/  ISETP.GT.U32.AND P3, PT, R0, R146, PT ;  /* 0x000000920000720c */ /* 0x000fc40003f64070 */
[----:B------:R-:W-:Y:S02]  /*2910*/  IABS R152, R4 ;  /* 0x0000000400987213 */ /* 0x000fe40000000000 */
[----:B------:R-:W-:Y:S02]  /*2920*/  ISETP.GE.AND P1, PT, R13, RZ, PT ;  /* 0x000000ff0d00720c */ /* 0x000fe40003f26270 */
[----:B------:R-:W-:Y:S01]  /*2930*/  LOP3.LUT R5, R2, 0x5e, RZ, 0xfc, !PT ;  /* 0x0000005e02057812 */ /* 0x000fe200078efcff */
[----:B------:R-:W-:Y:S01]  /*2940*/  @!P4 IMAD.IADD R148, R148, 0x1, -R0 ;  /* 0x000000019494c824 */ /* 0x000fe200078e0a00 */
[----:B------:R-:W-:Y:S01]  /*2950*/  LOP3.LUT R10, R2, 0x62, RZ, 0xfc, !PT ;  /* 0x00000062020a7812 */ /* 0x000fe200078efcff */
[----:B------:R-:W-:Y:S01]  /*2960*/  @!P2 IMAD.MOV R142, RZ, RZ, -R142 ;  /* 0x000000ffff8ea224 */ /* 0x000fe200078e0a8e */
[----:B------:R-:W-:Y:S01]  /*2970*/  ISETP.GE.AND P2, PT, R4, RZ, PT ;  /* 0x000000ff0400720c */ /* 0x000fe20003f46270 */
[----:B------:R-:W-:Y:S01]  /*2980*/  @!P6 IMAD.IADD R144, R144, 0x1, -R0 ;  /* 0x000000019090e824 */ /* 0x000fe200078e0a00 */
[----:B------:R-:W-:Y:S01]  /*2990*/  ISETP.GT.U32.AND P4, PT, R0, R148, PT ;  /* 0x000000940000720c */ /* 0x000fe20003f84070 */
[----:B------:R-:W-:Y:S01]  /*29a0*/  IMAD.HI.U32 R4, R3, R152, RZ ;  /* 0x0000009803047227 */ /* 0x000fe200078e00ff */
[----:B------:R-:W-:-:S02]  /*29b0*/  @!P3 IADD3 R146, R146, -R0, RZ ;  /* 0x800000009292b210 */ /* 0x000fc40007ffe0ff */
[----:B------:R-:W-:Y:S01]  /*29c0*/  ISETP.GE.AND P6, PT, R9, RZ, PT ;  /* 0x000000ff0900720c */ /* 0x000fe20003fc6270 */
[----:B------:R-:W-:Y:S01]  /*29d0*/  @!P1 IMAD.MOV R144, RZ, RZ, -R144 ;  /* 0x000000ffff909224 */ /* 0x000fe200078e0a90 */
[----:B------:R-:W-:Y:S01]  /*29e0*/  LOP3.LUT R9, R2, 0x60, RZ, 0xfc, !PT ;  /* 0x0000006002097812 */ /* 0x000fe200078efcff */
[----:B------:R-:W-:Y:S01]  /*29f0*/  @!P0 IMAD.MOV R146, RZ, RZ, -R146 ;  /* 0x000000ffff928224 */ /* 0x000fe200078e0a92 */
[----:B------:R-:W-:Y:S02]  /*2a00*/  ISETP.GT.U32.AND P3, PT, R0, R150, PT ;  /* 0x000000960000720c */ /* 0x000fe40003f64070 */
[----:B------:R-:W-:Y:S02]  /*2a10*/  ISETP.GE.AND P0, PT, R9, RZ, PT ;  /* 0x000000ff0900720c */ /* 0x000fe40003f06270 */
[----:B------:R-:W-:Y:S01]  /*2a20*/  IABS R154, R9 ;  /* 0x00000009009a7213 */ /* 0x000fe20000000000 */
[----:B------:R-:W-:Y:S01]  /*2a30*/  @!P4 IMAD.IADD R148, R148, 0x1, -R0 ;  /* 0x000000019494c824 */ /* 0x000fe200078e0a00 */
[----:B------:R-:W-:-:S02]  /*2a40*/  IADD3 R9, -R4, RZ, RZ ;  /* 0x000000ff04097210 */ /* 0x000fc40007ffe1ff */
[----:B------:R-:W-:Y:S01]  /*2a50*/  IABS R156, R5 ;  /* 0x00000005009c7213 */ /* 0x000fe20000000000 */
[----:B------:R-:W-:Y:S01]  /*2a60*/  @!P5 IMAD.MOV R148, RZ, RZ, -R148 ;  /* 0x000000ffff94d224 */ /* 0x000fe200078e0a94 */
[----:B------:R-:W-:Y:S01]  /*2a70*/  ISETP.GE.AND P1, PT, R5, RZ, PT ;  /* 0x000000ff0500720c */ /* 0x000fe20003f26270 */
[----:B------:R-:W-:Y:S01]  /*2a80*/  IMAD R152, R0, R9, R152 ;  /* 0x0000000900987224 */ /* 0x000fe200078e0298 */
[----:B------:R-:W-:Y:S01]  /*2a90*/  IABS R158, R10 ;  /* 0x0000000a009e7213 */ /* 0x000fe20000000000 */
[----:B------:R-:W-:Y:S01]  /*2aa0*/  @!P3 IMAD.IADD R150, R150, 0x1, -R0 ;  /* 0x000000019696b824 */ /* 0x000fe200078e0a00 */
[----:B------:R-:W-:Y:S01]  /*2ab0*/  ISETP.GE.AND P4, PT, R10, RZ, PT ;  /* 0x000000ff0a00720c */ /* 0x000fe20003f86270 */
[C---:B------:R-:W-:Y:S01]  /*2ac0*/  IMAD.HI.U32 R5, R3.reuse, R154, RZ ;  /* 0x0000009a03057227 */ /* 0x040fe200078e00ff */
[C---:B------:R-:W-:Y:S02]  /*2ad0*/  ISETP.GT.U32.AND P5, PT, R0.reuse, R152, PT ;  /* 0x000000980000720c */ /* 0x040fe40003fa4070 */
[----:B------:R-:W-:Y:S01]  /*2ae0*/  ISETP.GT.U32.AND P3, PT, R0, R150, PT ;  /* 0x000000960000720c */ /* 0x000fe20003f64070 */
[----:B------:R-:W-:Y:S01]  /*2af0*/  IMAD.HI.U32 R4, R3, R156, RZ ;  /* 0x0000009c03047227 */ /* 0x000fe200078e00ff */
[----:B------:R-:W-:-:S02]  /*2b00*/  LOP3.LUT R10, R2, 0x64, RZ, 0xfc, !PT ;  /* 0x00000064020a7812 */ /* 0x000fc400078efcff */
[C---:B------:R-:W-:Y:S01]  /*2b10*/  LOP3.LUT R12, R2.reuse, 0x68, RZ, 0xfc, !PT ;  /* 0x00000068020c7812 */ /* 0x040fe200078efcff */
[----:B------:R-:W-:Y:S01]  /*2b20*/  IMAD.MOV R5, RZ, RZ, -R5 ;  /* 0x000000ffff057224 */ /* 0x000fe200078e0a05 */
[----:B------:R-:W-:Y:S01]  /*2b30*/  IABS R160, R10 ;  /* 0x0000000a00a07213 */ /* 0x000fe20000000000 */
[----:B------:R-:W-:Y:S01]  /*2b40*/  IMAD.MOV R9, RZ, RZ, -R4 ;  /* 0x000000ffff097224 */ /* 0x000fe200078e0a04 */
[----:B------:R-:W-:Y:S01]  /*2b50*/  LOP3.LUT R13, R2, 0x6a, RZ, 0xfc, !PT ;  /* 0x0000006a020d7812 */ /* 0x000fe200078efcff */
[C---:B------:R-:W-:Y:S01]  /*2b60*/  IMAD.HI.U32 R4, R3.reuse, R158, RZ ;  /* 0x0000009e03047227 */ /* 0x040fe200078e00ff */
[----:B------:R-:W-:Y:S02]  /*2b70*/  IABS R164, R12 ;  /* 0x0000000c00a47213 */ /* 0x000fe40000000000 */
[----:B------:R-:W-:Y:S01]  /*2b80*/  IABS R168, R13 ;  /* 0x0000000d00a87213 */ /* 0x000fe20000000000 */
[----:B------:R-:W-:Y:S01]  /*2b90*/  @!P5 IMAD.IADD R152, R152, 0x1, -R0 ;  /* 0x000000019898d824 */ /* 0x000fe200078e0a00 */
[----:B------:R-:W-:Y:S01]  /*2ba0*/  @!P3 IADD3 R150, R150, -R0, RZ ;  /* 0x800000009696b210 */ /* 0x000fe20007ffe0ff */
[----:B------:R-:W-:Y:S01]  /*2bb0*/  IMAD R154, R0, R5, R154 ;  /* 0x00000005009a7224 */ /* 0x000fe200078e029a */
[----:B------:R-:W-:Y:S01]  /*2bc0*/  LOP3.LUT R14, R2, 0x6c, RZ, 0xfc, !PT ;  /* 0x0000006c020e7812 */ /* 0x000fe200078efcff */
[C---:B------:R-:W-:Y:S01]  /*2bd0*/  IMAD R156, R0.reuse, R9, R156 ;  /* 0x00000009009c7224 */ /* 0x040fe200078e029c */
[C---:B------:R-:W-:Y:S01]  /*2be0*/  ISETP.GT.U32.AND P5, PT, R0.reuse, R152, PT ;  /* 0x000000980000720c */ /* 0x040fe20003fa4070 */
[----:B------:R-:W-:Y:S01]  /*2bf0*/  IMAD.MOV R9, RZ, RZ, -R4 ;  /* 0x000000ffff097224 */ /* 0x000fe200078e0a04 */
[----:B------:R-:W-:Y:S01]  /*2c00*/  IABS R170, R14 ;  /* 0x0000000e00aa7213 */ /* 0x000fe20000000000 */
[----:B------:R-:W-:Y:S01]  /*2c10*/  @!P6 IMAD.MOV R150, RZ, RZ, -R150 ;  /* 0x000000ffff96e224 */ /* 0x000fe200078e0a96 */
[C---:B------:R-:W-:Y:S01]  /*2c20*/  ISETP.GT.U32.AND P6, PT, R0.reuse, R154, PT ;  /* 0x0000009a0000720c */ /* 0x040fe20003fc4070 */
[C---:B------:R-:W-:Y:S01]  /*2c30*/  IMAD R158, R0.reuse, R9, R158 ;  /* 0x00000009009e7224 */ /* 0x040fe200078e029e */
[----:B------:R-:W-:Y:S01]  /*2c40*/  ISETP.GT.U32.AND P3, PT, R0, R156, PT ;  /* 0x0000009c0000720c */ /* 0x000fe20003f64070 */
[----:B------:R-:W-:-:S04]  /*2c50*/  IMAD.HI.U32 R5, R3, R162, RZ ;  /* 0x000000a203057227 */ /* 0x000fc800078e00ff */
[----:B------:R-:W-:-:S04]  /*2c60*/  IMAD.HI.U32 R4, R3, R160, RZ ;  /* 0x000000a003047227 */ /* 0x000fc800078e00ff */
[--C-:B------:R-:W-:Y:S01]  /*2c70*/  @!P5 IMAD.IADD R152, R152, 0x1, -R0.reuse ;  /* 0x000000019898d824 */ /* 0x100fe200078e0a00 */
[----:B------:R-:W-:Y:S01]  /*2c80*/  ISETP.GT.U32.AND P5, PT, R0, R158, PT ;  /* 0x0000009e0000720c */ /* 0x000fe20003fa4070 */
[----:B------:R-:W-:Y:S01]  /*2c90*/  @!P6 IMAD.IADD R154, R154, 0x1, -R0 ;  /* 0x000000019a9ae824 */ /* 0x000fe200078e0a00 */
[----:B------:R-:W-:Y:S01]  /*2ca0*/  IADD3 R9, -R4, RZ, RZ ;  /* 0x000000ff04097210 */ /* 0x000fe20007ffe1ff */
[----:B------:R-:W-:Y:S02]  /*2cb0*/  IMAD.MOV R5, RZ, RZ, -R5 ;  /* 0x000000ffff057224 */ /* 0x000fe400078e0a05 */
[----:B------:R-:W-:Y:S01]  /*2cc0*/  @!P2 IMAD.MOV R152, RZ, RZ, -R152 ;  /* 0x000000ffff98a224 */ /* 0x000fe200078e0a98 */
[----:B------:R-:W-:Y:S01]  /*2cd0*/  ISETP.GT.U32.AND P6, PT, R0, R154, PT ;  /* 0x0000009a0000720c */ /* 0x000fe20003fc4070 */
[----:B------:R-:W-:Y:S02]  /*2ce0*/  @!P3 IMAD.IADD R156, R156, 0x1, -R0 ;  /* 0x000000019c9cb824 */ /* 0x000fe400078e0a00 */
[----:B------:R-:W-:-:S02]  /*2cf0*/  IMAD R162, R0, R5, R162 ;  /* 0x0000000500a27224 */ /* 0x000fc400078e02a2 */
[C---:B------:R-:W-:Y:S01]  /*2d00*/  IMAD.HI.U32 R4, R3.reuse, R164, RZ ;  /* 0x000000a403047227 */ /* 0x040fe200078e00ff */
[----:B------:R-:W-:Y:S02]  /*2d10*/  ISETP.GT.U32.AND P3, PT, R0, R156, PT ;  /* 0x0000009c0000720c */ /* 0x000fe40003f64070 */
[----:B------:R-:W-:Y:S01]  /*2d20*/  @!P5 IADD3 R158, R158, -R0, RZ ;  /* 0x800000009e9ed210 */ /* 0x000fe20007ffe0ff */
[----:B------:R-:W-:Y:S01]  /*2d30*/  IMAD R160, R0, R9, R160 ;  /* 0x0000000900a07224 */ /* 0x000fe200078e02a0 */
[----:B------:R-:W-:Y:S01]  /*2d40*/  ISETP.GE.AND P5, PT, R10, RZ, PT ;  /* 0x000000ff0a00720c */ /* 0x000fe20003fa6270 */
[----:B------:R-:W-:Y:S01]  /*2d50*/  IMAD.HI.U32 R5, R3, R168, RZ ;  /* 0x000000a803057227 */ /* 0x000fe200078e00ff */
[----:B------:R-:W-:Y:S02]  /*2d60*/  ISETP.GT.U32.AND P2, PT, R0, R158, PT ;  /* 0x0000009e0000720c */ /* 0x000fe40003f44070 */
[----:B------:R-:W-:Y:S01]  /*2d70*/  LOP3.LUT R10, R2, 0x70, RZ, 0xfc, !PT ;  /* 0x00000070020a7812 */ /* 0x000fe200078efcff */
[----:B------:R-:W-:Y:S01]  /*2d80*/  @!P6 IMAD.IADD R154, R154, 0x1, -R0 ;  /* 0x000000019a9ae824 */ /* 0x000fe200078e0a00 */
[----:B------:R-:W-:Y:S01]  /*2d90*/  ISETP.GT.U32.AND P6, PT, R0, R162, PT ;  /* 0x000000a20000720c */ /* 0x000fe20003fc4070 */
[----:B------:R-:W-:Y:S01]  /*2da0*/  IMAD.MOV R9, RZ, RZ, -R4 ;  /* 0x000000ffff097224 */ /* 0x000fe200078e0a04 */
[----:B------:R-:W-:Y:S01]  /*2db0*/  IABS R174, R10 ;  /* 0x0000000a00ae7213 */ /* 0x000fe20000000000 */
[----:B------:R-:W-:-:S02]  /*2dc0*/  IMAD.MOV R5, RZ, RZ, -R5 ;  /* 0x000000ffff057224 */ /* 0x000fc400078e0a05 */
[----:B------:R-:W-:Y:S01]  /*2dd0*/  IMAD R164, R0, R9, R164 ;  /* 0x0000000900a47224 */ /* 0x000fe200078e02a4 */
[----:B------:R-:W-:Y:S01]  /*2de0*/  LOP3.LUT R9, R2, 0x6e, RZ, 0xfc, !PT ;  /* 0x0000006e02097812 */ /* 0x000fe200078efcff */
[----:B------:R-:W-:Y:S02]  /*2df0*/  IMAD R168, R0, R5, R168 ;  /* 0x0000000500a87224 */ /* 0x000fe400078e02a8 */
[--C-:B------:R-:W-:Y:S01]  /*2e00*/  @!P2 IMAD.IADD R158, R158, 0x1, -R0.reuse ;  /* 0x000000019e9ea824 */ /* 0x100fe200078e0a00 */
[----:B------:R-:W-:Y:S01]  /*2e10*/  ISETP.GT.U32.AND P2, PT, R0, R164, PT ;  /* 0x000000a40000720c */ /* 0x000fe20003f44070 */
[----:B------:R-:W-:Y:S01]  /*2e20*/  @!P3 IMAD.IADD R156, R156, 0x1, -R0 ;  /* 0x000000019c9cb824 */ /* 0x000fe200078e0a00 */
[----:B------:R-:W-:Y:S01]  /*2e30*/  ISETP.GT.U32.AND P3, PT, R0, R160, PT ;  /* 0x000000a00000720c */ /* 0x000fe20003f64070 */
[C---:B------:R-:W-:Y:S01]  /*2e40*/  IMAD.HI.U32 R4, R3.reuse, R170, RZ ;  /* 0x000000aa03047227 */ /* 0x040fe200078e00ff */
[----:B------:R-:W-:Y:S02]  /*2e50*/  @!P4 IADD3 R158, -R158, RZ, RZ ;  /* 0x000000ff9e9ec210 */ /* 0x000fe40007ffe1ff */
[----:B------:R-:W-:Y:S01]  /*2e60*/  ISETP.GT.U32.AND P4, PT, R0, R168, PT ;  /* 0x000000a80000720c */ /* 0x000fe20003f84070 */
[----:B------:R-:W-:Y:S01]  /*2e70*/  IMAD.MOV R5, RZ, RZ, -R4 ;  /* 0x000000ffff057224 */ /* 0x000fe200078e0a04 */
[----:B------:R-:W-:Y:S01]  /*2e80*/  @!P6 IADD3 R162, R162, -R0, RZ ;  /* 0x80000000a2a2e210 */ /* 0x000fe20007ffe0ff */
[----:B------:R-:W-:Y:S01]  /*2e90*/  @!P1 IMAD.MOV R156, RZ, RZ, -R156 ;  /* 0x000000ffff9c9224 */ /* 0x000fe200078e0a9c */
[----:B------:R-:W-:Y:S01]  /*2ea0*/  IABS R172, R9 ;  /* 0x0000000900ac7213 */ /* 0x000fe20000000000 */
[C---:B------:R-:W-:Y:S01]  /*2eb0*/  IMAD R170, R0.reuse, R5, R170 ;  /* 0x0000000500aa7224 */ /* 0x040fe200078e02aa */
[----:B------:R-:W-:Y:S01]  /*2ec0*/  ISETP.GT.U32.AND P6, PT, R0, R162, PT ;  /* 0x000000a20000720c */ /* 0x000fe20003fc4070 */
[----:B------:R-:W-:Y:S01]  /*2ed0*/  @!P2 IMAD.IADD R164, R164, 0x1, -R0 ;  /* 0x00000001a4a4a824 */ /* 0x000fe200078e0a00 */
[----:B------:R-:W-:Y:S01]  /*2ee0*/  ISETP.GE.AND P2, PT, R14, RZ, PT ;  /* 0x000000ff0e00720c */ /* 0x000fe20003f46270 */
[----:B------:R-:W-:Y:S01]  /*2ef0*/  IMAD.HI.U32 R4, R3, R172, RZ ;  /* 0x000000ac03047227 */ /* 0x000fe200078e00ff */
[----:B------:R-:W-:-:S03]  /*2f00*/  LOP3.LUT R14, R2, 0x86, RZ, 0xfc, !PT ;  /* 0x00000086020e7812 */ /* 0x000fc600078efcff */
[--C-:B------:R-:W-:Y:S01]  /*2f10*/  @!P4 IMAD.IADD R168, R168, 0x1, -R0.reuse ;  /* 0x00000001a8a8c824 */ /* 0x100fe200078e0a00 */
[----:B------:R-:W-:Y:S01]  /*2f20*/  ISETP.GT.U32.AND P4, PT, R0, R164, PT ;  /* 0x000000a40000720c */ /* 0x000fe20003f84070 */
[--C-:B------:R-:W-:Y:S01]  /*2f30*/  @!P3 IMAD.IADD R160, R160, 0x1, -R0.reuse ;  /* 0x00000001a0a0b824 */ /* 0x100fe200078e0a00 */
[----:B------:R-:W-:Y:S01]  /*2f40*/  IADD3 R5, -R4, RZ, RZ ;  /* 0x000000ff04057210 */ /* 0x000fe20007ffe1ff */
[----:B------:R-:W-:Y:S01]  /*2f50*/  IMAD.HI.U32 R4, R3, R174, RZ ;  /* 0x000000ae03047227 */ /* 0x000fe200078e00ff */
[----:B------:R-:W-:Y:S02]  /*2f60*/  ISETP.GE.AND P3, PT, R11, RZ, PT ;  /* 0x000000ff0b00720c */ /* 0x000fe40003f66270 */
[----:B------:R-:W-:Y:S01]  /*2f70*/  ISETP.GT.U32.AND P1, PT, R0, R160, PT ;  /* 0x000000a00000720c */ /* 0x000fe20003f24070 */
[----:B------:R-:W-:Y:S01]  /*2f80*/  @!P6 IMAD.IADD R162, R162, 0x1, -R0 ;  /* 0x00000001a2a2e824 */ /* 0x000fe200078e0a00 */
[C---:B------:R-:W-:Y:S01]  /*2f90*/  ISETP.GT.U32.AND P6, PT, R0.reuse, R170, PT ;  /* 0x000000aa0000720c */ /* 0x040fe20003fc4070 */
[----:B------:R-:W-:Y:S01]  /*2fa0*/  IMAD R172, R0, R5, R172 ;  /* 0x0000000500ac7224 */ /* 0x000fe200078e02ac */
[----:B------:R-:W-:Y:S01]  /*2fb0*/  LOP3.LUT R11, R2, 0x72, RZ, 0xfc, !PT ;  /* 0x00000072020b7812 */ /* 0x000fe200078efcff */
[----:B------:R-:W-:Y:S01]  /*2fc0*/  IMAD.MOV R5, RZ, RZ, -R4 ;  /* 0x000000ffff057224 */ /* 0x000fe200078e0a04 */
[----:B------:R-:W-:Y:S01]  /*2fd0*/  IABS R196, R14 ;  /* 0x0000000e00c47213 */ /* 0x000fe20000000000 */
[----:B------:R-:W-:Y:S01]  /*2fe0*/  @!P4 IMAD.IADD R164, R164, 0x1, -R0 ;  /* 0x00000001a4a4c824 */ /* 0x000fe200078e0a00 */
[----:B------:R-:W-:Y:S01]  /*2ff0*/  ISETP.GT.U32.AND P4, PT, R0, R172, PT ;  /* 0x000000ac0000720c */ /* 0x000fe20003f84070 */
[----:B------:R-:W-:Y:S01]  /*3000*/  @!P0 IMAD.MOV R154, RZ, RZ, -R154 ;  /* 0x000000ffff9a8224 */ /* 0x000fe200078e0a9a */
[----:B------:R-:W-:Y:S01]  /*3010*/  IABS R176, R11 ;  /* 0x0000000b00b07213 */ /* 0x000fe20000000000 */
[----:B------:R-:W-:Y:S01]  /*3020*/  @!P3 IMAD.MOV R162, RZ, RZ, -R162 ;  /* 0x000000ffffa2b224 */ /* 0x000fe200078e0aa2 */
[----:B------:R-:W-:Y:S01]  /*3030*/  ISETP.GE.AND P0, PT, R12, RZ, PT ;  /* 0x000000ff0c00720c */ /* 0x000fe20003f06270 */
[--C-:B------:R-:W-:Y:S01]  /*3040*/  @!P1 IMAD.IADD R160, R160, 0x1, -R0.reuse ;  /* 0x00000001a0a09824 */ /* 0x100fe200078e0a00 */
[----:B------:R-:W-:Y:S01]  /*3050*/  ISETP.GE.AND P1, PT, R13, RZ, PT ;  /* 0x000000ff0d00720c */ /* 0x000fe20003f26270 */
[----:B------:R-:W-:Y:S01]  /*3060*/  @!P6 IMAD.IADD R170, R170, 0x1, -R0 ;  /* 0x00000001aaaae824 */ /* 0x000fe200078e0a00 */
[----:B------:R-:W-:Y:S01]  /*3070*/  ISETP.GT.U32.AND P6, PT, R0, R168, PT ;  /* 0x000000a80000720c */ /* 0x000fe20003fc4070 */
[----:B------:R-:W-:Y:S01]  /*3080*/  @!P5 IMAD.MOV R160, RZ, RZ, -R160 ;  /* 0x000000ffffa0d224 */ /* 0x000fe200078e0aa0 */
[----:B------:R-:W-:Y:S01]  /*3090*/  LOP3.LUT R13, R2, 0x76, RZ, 0xfc, !PT ;  /* 0x00000076020d7812 */ /* 0x000fe200078efcff */
[C---:B------:R-:W-:Y:S01]  /*30a0*/  IMAD R174, R0.reuse, R5, R174 ;  /* 0x0000000500ae7224 */ /* 0x040fe200078e02ae */
[----:B------:R-:W-:Y:S01]  /*30b0*/  ISETP.GT.U32.AND P5, PT, R0, R170, PT ;  /* 0x000000aa0000720c */ /* 0x000fe20003fa4070 */
[----:B------:R-:W-:Y:S01]  /*30c0*/  @!P4 IMAD.IADD R172, R172, 0x1, -R0 ;  /* 0x00000001acacc824 */ /* 0x000fe200078e0a00 */
[----:B------:R-:W-:Y:S01]  /*30d0*/  LOP3.LUT R12, R2, 0x74, RZ, 0xfc, !PT ;  /* 0x00000074020c7812 */ /* 0x000fe200078efcff */
[----:B------:R-:W-:Y:S01]  /*30e0*/  IMAD.HI.U32 R4, R3, R176, RZ ;  /* 0x000000b003047227 */ /* 0x000fe200078e00ff */
[----:B------:R-:W-:-:S02]  /*30f0*/  IABS R182, R13 ;  /* 0x0000000d00b67213 */ /* 0x000fc40000000000 */
[----:B------:R-:W-:Y:S01]  /*3100*/  ISETP.GT.U32.AND P3, PT, R0, R172, PT ;  /* 0x000000ac0000720c */ /* 0x000fe20003f64070 */
[----:B------:R-:W-:Y:S01]  /*3110*/  @!P0 IMAD.MOV R164, RZ, RZ, -R164 ;  /* 0x000000ffffa48224 */ /* 0x000fe200078e0aa4 */
[----:B------:R-:W-:Y:S02]  /*3120*/  IABS R178, R12 ;  /* 0x0000000c00b27213 */ /* 0x000fe40000000000 */
[----:B------:R-:W-:Y:S02]  /*3130*/  @!P6 IADD3 R168, R168, -R0, RZ ;  /* 0x80000000a8a8e210 */ /* 0x000fe40007ffe0ff */
[----:B------:R-:W-:Y:S01]  /*3140*/  ISETP.GE.AND P6, PT, R9, RZ, PT ;  /* 0x000000ff0900720c */ /* 0x000fe20003fc6270 */
[----:B------:R-:W-:Y:S01]  /*3150*/  @!P5 IMAD.IADD R170, R170, 0x1, -R0 ;  /* 0x00000001aaaad824 */ /* 0x000fe200078e0a00 */
[----:B------:R-:W-:Y:S01]  /*3160*/  ISETP.GT.U32.AND P5, PT, R0, R174, PT ;  /* 0x000000ae0000720c */ /* 0x000fe20003fa4070 */
[----:B------:R-:W-:Y:S01]  /*3170*/  IMAD.MOV R9, RZ, RZ, -R4 ;  /* 0x000000ffff097224 */ /* 0x000fe200078e0a04 */
[----:B------:R-:W-:Y:S01]  /*3180*/  ISETP.GE.AND P4, PT, R10, RZ, PT ;  /* 0x000000ff0a00720c */ /* 0x000fe20003f86270 */
[----:B------:R-:W-:Y:S01]  /*3190*/  IMAD.HI.U32 R4, R3, R182, RZ ;  /* 0x000000b603047227 */ /* 0x000fe200078e00ff */
[----:B------:R-:W-:-:S02]  /*31a0*/  LOP3.LUT R10, R2, 0x78, RZ, 0xfc, !PT ;  /* 0x00000078020a7812 */ /* 0x000fc400078efcff */
[----:B------:R-:W-:Y:S01]  /*31b0*/  @!P3 IADD3 R172, R172, -R0, RZ ;  /* 0x80000000acacb210 */ /* 0x000fe20007ffe0ff */
[----:B------:R-:W-:Y:S01]  /*31c0*/  IMAD R176, R0, R9, R176 ;  /* 0x0000000900b07224 */ /* 0x000fe200078e02b0 */
[----:B------:R-:W-:Y:S01]  /*31d0*/  IABS R180, R10 ;  /* 0x0000000a00b47213 */ /* 0x000fe20000000000 */
[C---:B------:R-:W-:Y:S01]  /*31e0*/  IMAD.HI.U32 R5, R3.reuse, R178, RZ ;  /* 0x000000b203057227 */ /* 0x040fe200078e00ff */
[----:B------:R-:W-:Y:S02]  /*31f0*/  ISETP.GE.AND P3, PT, R12, RZ, PT ;  /* 0x000000ff0c00720c */ /* 0x000fe40003f66270 */
[----:B------:R-:W-:Y:S01]  /*3200*/  ISETP.GT.U32.AND P0, PT, R0, R176, PT ;  /* 0x000000b00000720c */ /* 0x000fe20003f04070 */
[----:B------:R-:W-:Y:S01]  /*3210*/  IMAD.MOV R9, RZ, RZ, -R4 ;  /* 0x000000ffff097224 */ /* 0x000fe200078e0a04 */
[----:B------:R-:W-:Y:S01]  /*3220*/  @!P5 IADD3 R174, R174, -R0, RZ ;  /* 0x80000000aeaed210 */ /* 0x000fe20007ffe0ff */
[----:B------:R-:W-:Y:S01]  /*3230*/  IMAD.MOV R5, RZ, RZ, -R5 ;  /* 0x000000ffff057224 */ /* 0x000fe200078e0a05 */
[----:B------:R-:W-:Y:S01]  /*3240*/  LOP3.LUT R12, R2, 0x82, RZ, 0xfc, !PT ;  /* 0x00000082020c7812 */ /* 0x000fe200078efcff */
[C---:B------:R-:W-:Y:S01]  /*3250*/  IMAD R182, R0.reuse, R9, R182 ;  /* 0x0000000900b67224 */ /* 0x040fe200078e02b6 */
[C---:B------:R-:W-:Y:S01]  /*3260*/  ISETP.GT.U32.AND P5, PT, R0.reuse, R174, PT ;  /* 0x000000ae0000720c */ /* 0x040fe20003fa4070 */
[C---:B------:R-:W-:Y:S01]  /*3270*/  IMAD R178, R0.reuse, R5, R178 ;  /* 0x0000000500b27224 */ /* 0x040fe200078e02b2 */
[----:B------:R-:W-:Y:S01]  /*3280*/  IABS R190, R12 ;  /* 0x0000000c00be7213 */ /* 0x000fe20000000000 */
[----:B------:R-:W-:Y:S01]  /*3290*/  @!P6 IMAD.MOV R172, RZ, RZ, -R172 ;  /* 0x000000fffface224 */ /* 0x000fe200078e0aac */
[----:B------:R-:W-:Y:S01]  /*32a0*/  ISETP.GT.U32.AND P6, PT, R0, R182, PT ;  /* 0x000000b60000720c */ /* 0x000fe20003fc4070 */
[----:B------:R-:W-:-:S04]  /*32b0*/  IMAD.HI.U32 R5, R3, R180, RZ ;  /* 0x000000b403057227 */ /* 0x000fc800078e00ff */
[----:B------:R-:W-:Y:S02]  /*32c0*/  IMAD.MOV R5, RZ, RZ, -R5 ;  /* 0x000000ffff057224 */ /* 0x000fe400078e0a05 */
[----:B------:R-:W-:Y:S01]  /*32d0*/  @!P1 IMAD.MOV R168, RZ, RZ, -R168 ;  /* 0x000000ffffa89224 */ /* 0x000fe200078e0aa8 */
[C---:B------:R-:W-:Y:S01]  /*32e0*/  ISETP.GT.U32.AND P1, PT, R0.reuse, R178, PT ;  /* 0x000000b20000720c */ /* 0x040fe20003f24070 */
[----:B------:R-:W-:Y:S01]  /*32f0*/  IMAD R180, R0, R5, R180 ;  /* 0x0000000500b47224 */ /* 0x000fe200078e02b4 */
[----:B------:R-:W-:Y:S01]  /*3300*/  LOP3.LUT R5, R2, 0x7a, RZ, 0xfc, !PT ;  /* 0x0000007a02057812 */ /* 0x000fe200078efcff */
[--C-:B------:R-:W-:Y:S02]  /*3310*/  @!P0 IMAD.IADD R176, R176, 0x1, -R0.reuse ;  /* 0x00000001b0b08824 */ /* 0x100fe400078e0a00 */
[----:B------:R-:W-:Y:S01]  /*3320*/  @!P6 IADD3 R182, R182, -R0, RZ ;  /* 0x80000000b6b6e210 */ /* 0x000fe20007ffe0ff */
[----:B------:R-:W-:Y:S01]  /*3330*/  @!P5 IMAD.IADD R174, R174, 0x1, -R0 ;  /* 0x00000001aeaed824 */ /* 0x000fe200078e0a00 */
[----:B------:R-:W-:Y:S01]  /*3340*/  IABS R184, R5 ;  /* 0x0000000500b87213 */ /* 0x000fe20000000000 */
[----:B------:R-:W-:Y:S01]  /*3350*/  @!P2 IMAD.MOV R170, RZ, RZ, -R170 ;  /* 0x000000ffffaaa224 */ /* 0x000fe200078e0aaa */
[C---:B------:R-:W-:Y:S01]  /*3360*/  ISETP.GT.U32.AND P6, PT, R0.reuse, R182, PT ;  /* 0x000000b60000720c */ /* 0x040fe20003fc4070 */
[----:B------:R-:W-:Y:S01]  /*3370*/  @!P4 IMAD.MOV R174, RZ, RZ, -R174 ;  /* 0x000000ffffaec224 */ /* 0x000fe200078e0aae */
[----:B------:R-:W-:Y:S01]  /*3380*/  ISETP.GT.U32.AND P0, PT, R0, R176, PT ;  /* 0x000000b00000720c */ /* 0x000fe20003f04070 */
[----:B------:R-:W-:Y:S01]  /*3390*/  IMAD.HI.U32 R4, R3, R184, RZ ;  /* 0x000000b803047227 */ /* 0x000fe200078e00ff */
[----:B------:R-:W-:-:S02]  /*33a0*/  @!P1 IADD3 R178, R178, -R0, RZ ;  /* 0x80000000b2b29210 */ /* 0x000fc40007ffe0ff */
[C---:B------:R-:W-:Y:S01]  /*33b0*/  ISETP.GT.U32.AND P4, PT, R0.reuse, R180, PT ;  /* 0x000000b40000720c */ /* 0x040fe20003f84070 */
[----:B------:R-:W-:Y:S01]  /*33c0*/  IMAD.MOV R9, RZ, RZ, -R4 ;  /* 0x000000ffff097224 */ /* 0x000fe200078e0a04 */
[C---:B------:R-:W-:Y:S02]  /*33d0*/  ISETP.GT.U32.AND P1, PT, R0.reuse, R178, PT ;  /* 0x000000b20000720c */ /* 0x040fe40003f24070 */
[----:B------:R-:W-:Y:S01]  /*33e0*/  ISETP.GE.AND P2, PT, R11, RZ, PT ;  /* 0x000000ff0b00720c */ /* 0x000fe20003f46270 */
[----:B------:R-:W-:Y:S01]  /*33f0*/  IMAD R184, R0, R9, R184 ;  /* 0x0000000900b87224 */ /* 0x000fe200078e02b8 */
[----:B------:R-:W-:Y:S02]  /*3400*/  LOP3.LUT R11, R2, 0x7c, RZ, 0xfc, !PT ;  /* 0x0000007c020b7812 */ /* 0x000fe400078efcff */
[----:B------:R-:W-:Y:S01]  /*3410*/  @!P6 IADD3 R182, R182, -R0, RZ ;  /* 0x80000000b6b6e210 */ /* 0x000fe20007ffe0ff */
[----:B------:R-:W-:Y:S01]  /*3420*/  @!P0 IMAD.IADD R176, R176, 0x1, -R0 ;  /* 0x00000001b0b08824 */ /* 0x000fe200078e0a00 */
[----:B------:R-:W-:-:S02]  /*3430*/  ISETP.GT.U32.AND P6, PT, R0, R184, PT ;  /* 0x000000b80000720c */ /* 0x000fc40003fc4070 */
[----:B------:R-:W-:Y:S01]  /*3440*/  IABS R186, R11 ;  /* 0x0000000b00ba7213 */ /* 0x000fe20000000000 */
[--C-:B------:R-:W-:Y:S01]  /*3450*/  @!P4 IMAD.IADD R180, R180, 0x1, -R0.reuse ;  /* 0x00000001b4b4c824 */ /* 0x100fe200078e0a00 */
[----:B------:R-:W-:Y:S01]  /*3460*/  ISETP.GE.AND P0, PT, R10, RZ, PT ;  /* 0x000000ff0a00720c */ /* 0x000fe20003f06270 */
[----:B------:R-:W-:Y:S01]  /*3470*/  @!P1 IMAD.IADD R178, R178, 0x1, -R0 ;  /* 0x00000001b2b29824 */ /* 0x000fe200078e0a00 */
[----:B------:R-:W-:Y:S01]  /*3480*/  LOP3.LUT R10, R2, 0x7e, RZ, 0xfc, !PT ;  /* 0x0000007e020a7812 */ /* 0x000fe200078efcff */
[----:B------:R-:W-:Y:S01]  /*3490*/  @!P2 IMAD.MOV R176, RZ, RZ, -R176 ;  /* 0x000000ffffb0a224 */ /* 0x000fe200078e0ab0 */
[----:B------:R-:W-:Y:S01]  /*34a0*/  ISETP.GE.AND P1, PT, R5, RZ, PT ;  /* 0x000000ff0500720c */ /* 0x000fe20003f26270 */
[----:B------:R-:W-:Y:S01]  /*34b0*/  IMAD.HI.U32 R5, R3, R186, RZ ;  /* 0x000000ba03057227 */ /* 0x000fe200078e00ff */
[----:B------:R-:W-:Y:S02]  /*34c0*/  IABS R192, R10 ;  /* 0x0000000a00c07213 */ /* 0x000fe40000000000 */
[----:B------:R-:W-:Y:S01]  /*34d0*/  ISETP.GT.U32.AND P4, PT, R0, R180, PT ;  /* 0x000000b40000720c */ /* 0x000fe20003f84070 */
[----:B------:R-:W-:Y:S01]  /*34e0*/  IMAD.MOV R5, RZ, RZ, -R5 ;  /* 0x000000ffff057224 */ /* 0x000fe200078e0a05 */
[----:B------:R-:W-:Y:S01]  /*34f0*/  ISETP.GE.AND P2, PT, R11, RZ, PT ;  /* 0x000000ff0b00720c */ /* 0x000fe20003f46270 */
[----:B------:R-:W-:Y:S01]  /*3500*/  IMAD.HI.U32 R4, R3, R192, RZ ;  /* 0x000000c003047227 */ /* 0x000fe200078e00ff */
[----:B------:R-:W-:-:S02]  /*3510*/  LOP3.LUT R11, R2, 0x80, RZ, 0xfc, !PT ;  /* 0x00000080020b7812 */ /* 0x000fc400078efcff */
[----:B------:R-:W-:Y:S01]  /*3520*/  ISETP.GE.AND P5, PT, R13, RZ, PT ;  /* 0x000000ff0d00720c */ /* 0x000fe20003fa6270 */
[----:B------:R-:W-:Y:S01]  /*3530*/  @!P6 IMAD.IADD R184, R184, 0x1, -R0 ;  /* 0x00000001b8b8e824 */ /* 0x000fe200078e0a00 */
[----:B------:R-:W-:Y:S01]  /*3540*/  IABS R188, R11 ;  /* 0x0000000b00bc7213 */ /* 0x000fe20000000000 */
[----:B------:R-:W-:Y:S01]  /*3550*/  IMAD R186, R0, R5, R186 ;  /* 0x0000000500ba7224 */ /* 0x000fe200078e02ba */
[----:B------:R-:W-:Y:S01]  /*3560*/  LOP3.LUT R13, R2, 0x84, RZ, 0xfc, !PT ;  /* 0x00000084020d7812 */ /* 0x000fe200078efcff */
[----:B------:R-:W-:Y:S02]  /*3570*/  IMAD.MOV R5, RZ, RZ, -R4 ;  /* 0x000000ffff057224 */ /* 0x000fe400078e0a04 */
[----:B------:R-:W-:Y:S01]  /*3580*/  @!P3 IMAD.MOV R178, RZ, RZ, -R178 ;  /* 0x000000ffffb2b224 */ /* 0x000fe200078e0ab2 */
[----:B------:R-:W-:Y:S01]  /*3590*/  ISETP.GT.U32.AND P3, PT, R0, R184, PT ;  /* 0x000000b80000720c */ /* 0x000fe20003f64070 */
[----:B------:R-:W-:Y:S01]  /*35a0*/  IMAD.HI.U32 R4, R3, R188, RZ ;  /* 0x000000bc03047227 */ /* 0x000fe200078e00ff */
[----:B------:R-:W-:-:S03]  /*35b0*/  IABS R194, R13 ;  /* 0x0000000d00c27213 */ /* 0x000fc60000000000 */
[----:B------:R-:W-:Y:S01]  /*35c0*/  @!P4 IMAD.IADD R180, R180, 0x1, -R0 ;  /* 0x00000001b4b4c824 */ /* 0x000fe200078e0a00 */
[C---:B------:R-:W-:Y:S01]  /*35d0*/  ISETP.GT.U32.AND P4, PT, R0.reuse, R186, PT ;  /* 0x000000ba0000720c */ /* 0x040fe20003f84070 */
[C---:B------:R-:W-:Y:S02]  /*35e0*/  IMAD R192, R0.reuse, R5, R192 ;  /* 0x0000000500c07224 */ /* 0x040fe400078e02c0 */
[----:B------:R-:W-:Y:S02]  /*35f0*/  IMAD.MOV R9, RZ, RZ, -R4 ;  /* 0x000000ffff097224 */ /* 0x000fe400078e0a04 */
[----:B------:R-:W-:Y:S01]  /*3600*/  IMAD.HI.U32 R4, R3, R194, RZ ;  /* 0x000000c203047227 */ /* 0x000fe200078e00ff */
[----:B------:R-:W-:Y:S02]  /*3610*/  ISETP.GT.U32.AND P6, PT, R0, R192, PT ;  /* 0x000000c00000720c */ /* 0x000fe40003fc4070 */
[----:B------:R-:W-:Y:S01]  /*3620*/  @!P3 IADD3 R184, R184, -R0, RZ ;  /* 0x80000000b8b8b210 */ /* 0x000fe20007ffe0ff */
[----:B------:R-:W-:-:S02]  /*3630*/  IMAD R188, R0, R9, R188 ;  /* 0x0000000900bc7224 */ /* 0x000fc400078e02bc */
[----:B------:R-:W-:Y:S02]  /*3640*/  IMAD.MOV R9, RZ, RZ, -R4 ;  /* 0x000000ffff097224 */ /* 0x000fe400078e0a04 */
[--C-:B------:R-:W-:Y:S01]  /*3650*/  @!P4 IMAD.IADD R186, R186, 0x1, -R0.reuse ;  /* 0x00000001babac824 */ /* 0x100fe200078e0a00 */
[----:B------:R-:W-:Y:S01]  /*3660*/  ISETP.GT.U32.AND P3, PT, R0, R188, PT ;  /* 0x000000bc0000720c */ /* 0x000fe20003f64070 */
[----:B------:R-:W-:Y:S01]  /*3670*/  IMAD.HI.U32 R5, R3, R190, RZ ;  /* 0x000000be03057227 */ /* 0x000fe200078e00ff */
[----:B------:R-:W-:Y:S02]  /*3680*/  ISETP.GE.AND P4, PT, R10, RZ, PT ;  /* 0x000000ff0a00720c */ /* 0x000fe40003f86270 */
[----:B------:R-:W-:Y:S01]  /*3690*/  LOP3.LUT R10, R2, 0x88, RZ, 0xfc, !PT ;  /* 0x00000088020a7812 */ /* 0x000fe200078efcff */
[----:B------:R-:W-:Y:S01]  /*36a0*/  @!P6 IMAD.IADD R192, R192, 0x1, -R0 ;  /* 0x00000001c0c0e824 */ /* 0x000fe200078e0a00 */
[C---:B------:R-:W-:Y:S01]  /*36b0*/  ISETP.GT.U32.AND P6, PT, R0.reuse, R186, PT ;  /* 0x000000ba0000720c */ /* 0x040fe20003fc4070 */
[C---:B------:R-:W-:Y:S01]  /*36c0*/  IMAD R194, R0.reuse, R9, R194 ;  /* 0x0000000900c27224 */ /* 0x040fe200078e02c2 */
[----:B------:R-:W-:Y:S01]  /*36d0*/  IADD3 R5, -R5, RZ, RZ ;  /* 0x000000ff05057210 */ /* 0x000fe20007ffe1ff */
[----:B------:R-:W-:Y:S01]  /*36e0*/  @!P5 IMAD.MOV R182, RZ, RZ, -R182 ;  /* 0x000000ffffb6d224 */ /* 0x000fe200078e0ab6 */
[----:B------:R-:W-:Y:S01]  /*36f0*/  ISETP.GT.U32.AND P5, PT, R0, R192, PT ;  /* 0x000000c00000720c */ /* 0x000fe20003fa4070 */
[----:B------:R-:W-:Y:S01]  /*3700*/  @!P1 IMAD.MOV R184, RZ, RZ, -R184 ;  /* 0x000000ffffb89224 */ /* 0x000fe200078e0ab8 */
[----:B------:R-:W-:Y:S01]  /*3710*/  IABS R198, R10 ;  /* 0x0000000a00c67213 */ /* 0x000fe20000000000 */
[----:B------:R-:W-:Y:S01]  /*3720*/  @!P3 IMAD.IADD R188, R188, 0x1, -R0 ;  /* 0x00000001bcbcb824 */ /* 0x000fe200078e0a00 */
[C---:B------:R-:W-:Y:S01]  /*3730*/  ISETP.GT.U32.AND P3, PT, R0.reuse, R194, PT ;  /* 0x000000c20000720c */ /* 0x040fe20003f64070 */
[----:B------:R-:W-:-:S02]  /*3740*/  IMAD R190, R0, R5, R190 ;  /* 0x0000000500be7224 */ /* 0x000fc400078e02be */
[C---:B------:R-:W-:Y:S02]  /*3750*/  IMAD.HI.U32 R5, R3.reuse, R196, RZ ;  /* 0x000000c403057227 */ /* 0x040fe400078e00ff */
[----:B------:R-:W-:Y:S02]  /*3760*/  @!P6 IADD3 R186, R186, -R0, RZ ;  /* 0x80000000babae210 */ /* 0x000fe40007ffe0ff */
[----:B------:R-:W-:Y:S01]  /*3770*/  ISETP.GT.U32.AND P1, PT, R0, R190, PT ;  /* 0x000000be0000720c */ /* 0x000fe20003f24070 */
[----:B------:R-:W-:Y:S01]  /*3780*/  IMAD.MOV R5, RZ, RZ, -R5 ;  /* 0x000000ffff057224 */ /* 0x000fe200078e0a05 */
[----:B------:R-:W-:Y:S01]  /*3790*/  ISETP.GE.AND P6, PT, R12, RZ, PT ;  /* 0x000000ff0c00720c */ /* 0x000fe20003fc6270 */
[----:B------:R-:W-:Y:S01]  /*37a0*/  @!P2 IMAD.MOV R186, RZ, RZ, -R186 ;  /* 0x000000ffffbaa224 */ /* 0x000fe200078e0aba */
[----:B------:R-:W-:Y:S01]  /*37b0*/  ISETP.GT.U32.AND P2, PT, R0, R188, PT ;  /* 0x000000bc0000720c */ /* 0x000fe20003f44070 */
[----:B------:R-:W-:Y:S01]  /*37c0*/  IMAD.HI.U32 R4, R3, R198, RZ ;  /* 0x000000c603047227 */ /* 0x000fe200078e00ff */
[----:B------:R-:W-:-:S02]  /*37d0*/  @!P3 IADD3 R194, R194, -R0, RZ ;  /* 0x80000000c2c2b210 */ /* 0x000fc40007ffe0ff */
[----:B------:R-:W-:Y:S01]  /*37e0*/  LOP3.LUT R12, R2, 0x8a, RZ, 0xfc, !PT ;  /* 0x0000008a020c7812 */ /* 0x000fe200078efcff */
[----:B------:R-:W-:Y:S01]  /*37f0*/  @!P5 IMAD.IADD R192, R192, 0x1, -R0 ;  /* 0x00000001c0c0d824 */ /* 0x000fe200078e0a00 */
[C---:B------:R-:W-:Y:S01]  /*3800*/  ISETP.GT.U32.AND P3, PT, R0.reuse, R194, PT ;  /* 0x000000c20000720c */ /* 0x040fe20003f64070 */
[----:B------:R-:W-:Y:S01]  /*3810*/  IMAD R196, R0, R5, R196 ;  /* 0x0000000500c47224 */ /* 0x000fe200078e02c4 */
[----:B------:R-:W-:Y:S01]  /*3820*/  ISETP.GE.AND P5, PT, R13, RZ, PT ;  /* 0x000000ff0d00720c */ /* 0x000fe20003fa6270 */
        /* <DEDUP_REMOVED lines=10> */
[----:B------:R-:W-:Y:S01]  /*38d0*/  @!P4 IADD3 R192, -R192, RZ, RZ ;  /* 0x000000ffc0c0c210 */ /* 0x000fe20007ffe1ff */
[----:B------:R-:W-:Y:S01]  /*38e0*/  @!P3 IMAD.IADD R194, R194, 0x1, -R0 ;  /* 0x00000001c2c2b824 */ /* 0x000fe200078e0a00 */
[----:B------:R-:W-:Y:S01]  /*38f0*/  ISETP.GT.U32.AND P3, PT, R0, R198, PT ;  /* 0x000000c60000720c */ /* 0x000fe20003f64070 */
[----:B------:R-:W-:-:S04]  /*3900*/  IMAD.HI.U32 R5, R3, R204, RZ ;  /* 0x000000cc03057227 */ /* 0x000fc800078e00ff */
[----:B------:R-:W-:Y:S02]  /*3910*/  IMAD.MOV R5, RZ, RZ, -R5 ;  /* 0x000000ffff057224 */ /* 0x000fe400078e0a05 */
[--C-:B------:R-:W-:Y:S01]  /*3920*/  @!P1 IMAD.IADD R190, R190, 0x1, -R0.reuse ;  /* 0x00000001bebe9824 */ /* 0x100fe200078e0a00 */
[----:B------:R-:W-:Y:S01]  /*3930*/  ISETP.GE.AND P1, PT, R14, RZ, PT ;  /* 0x000000ff0e00720c */ /* 0x000fe20003f26270 */
[----:B------:R-:W-:Y:S01]  /*3940*/  @!P2 IMAD.IADD R196, R196, 0x1, -R0 ;  /* 0x00000001c4c4a824 */ /* 0x000fe200078e0a00 */
[----:B------:R-:W-:Y:S01]  /*3950*/  ISETP.GE.AND P2, PT, R10, RZ, PT ;  /* 0x000000ff0a00720c */ /* 0x000fe20003f46270 */
[----:B------:R-:W-:Y:S01]  /*3960*/  IMAD R204, R0, R5, R204 ;  /* 0x0000000500cc7224 */ /* 0x000fe200078e02cc */
[----:B------:R-:W-:Y:S01]  /*3970*/  LOP3.LUT R10, R2, 0x90, RZ, 0xfc, !PT ;  /* 0x00000090020a7812 */ /* 0x000fe200078efcff */
[----:B------:R-:W-:Y:S01]  /*3980*/  @!P3 IMAD.IADD R198, R198, 0x1, -R0 ;  /* 0x00000001c6c6b824 */ /* 0x000fe200078e0a00 */
[C---:B------:R-:W-:Y:S01]  /*3990*/  ISETP.GT.U32.AND P3, PT, R0.reuse, R196, PT ;  /* 0x000000c40000720c */ /* 0x040fe20003f64070 */
[----:B------:R-:W-:Y:S01]  /*39a0*/  @!P6 IMAD.MOV R190, RZ, RZ, -R190 ;  /* 0x000000ffffbee224 */ /* 0x000fe200078e0abe */
[C---:B------:R-:W-:Y:S01]  /*39b0*/  ISETP.GT.U32.AND P6, PT, R0.reuse, R204, PT ;  /* 0x000000cc0000720c */ /* 0x040fe20003fc4070 */
[----:B------:R-:W-:Y:S01]  /*39c0*/  IMAD.MOV R9, RZ, RZ, -R9 ;  /* 0x000000ffff097224 */ /* 0x000fe200078e0a09 */
[----:B------:R-:W-:Y:S01]  /*39d0*/  IABS R206, R10 ;  /* 0x0000000a00ce7213 */ /* 0x000fe20000000000 */
[----:B------:R-:W-:Y:S01]  /*39e0*/  IMAD.HI.U32 R4, R3, R200, RZ ;  /* 0x000000c803047227 */ /* 0x000fe200078e00ff */
[----:B------:R-:W-:-:S02]  /*39f0*/  ISETP.GT.U32.AND P4, PT, R0, R198, PT ;  /* 0x000000c60000720c */ /* 0x000fc40003f84070 */
[----:B------:R-:W-:Y:S01]  /*3a00*/  LOP3.LUT R14, R2, 0xa8, RZ, 0xfc, !PT ;  /* 0x000000a8020e7812 */ /* 0x000fe200078efcff */
[----:B------:R-:W-:Y:S01]  /*3a10*/  @!P0 IMAD.MOV R180, RZ, RZ, -R180 ;  /* 0x000000ffffb48224 */ /* 0x000fe200078e0ab4 */
[----:B------:R-:W-:Y:S01]  /*3a20*/  ISETP.GE.AND P0, PT, R11, RZ, PT ;  /* 0x000000ff0b00720c */ /* 0x000fe20003f06270 */
[----:B------:R-:W-:Y:S01]  /*3a30*/  IMAD R202, R0, R9, R202 ;  /* 0x0000000900ca7224 */ /* 0x000fe200078e02ca */
[----:B------:R-:W-:Y:S01]  /*3a40*/  LOP3.LUT R9, R2, 0x92, RZ, 0xfc, !PT ;  /* 0x0000009202097812 */ /* 0x000fe200078efcff */
[--C-:B------:R-:W-:Y:S01]  /*3a50*/  @!P3 IMAD.IADD R196, R196, 0x1, -R0.reuse ;  /* 0x00000001c4c4b824 */ /* 0x100fe200078e0a00 */
[----:B------:R-:W-:Y:S01]  /*3a60*/  IADD3 R11, -R4, RZ, RZ ;  /* 0x000000ff040b7210 */ /* 0x000fe20007ffe1ff */
[C---:B------:R-:W-:Y:S01]  /*3a70*/  IMAD.HI.U32 R4, R3.reuse, R206, RZ ;  /* 0x000000ce03047227 */ /* 0x040fe200078e00ff */
[----:B------:R-:W-:Y:S02]  /*3a80*/  IABS R208, R9 ;  /* 0x0000000900d07213 */ /* 0x000fe40000000000 */
[----:B------:R-:W-:Y:S01]  /*3a90*/  ISETP.GT.U32.AND P3, PT, R0, R202, PT ;  /* 0x000000ca0000720c */ /* 0x000fe20003f64070 */
[----:B------:R-:W-:Y:S01]  /*3aa0*/  @!P6 IMAD.IADD R204, R204, 0x1, -R0 ;  /* 0x00000001cccce824 */ /* 0x000fe200078e0a00 */
[----:B------:R-:W-:Y:S01]  /*3ab0*/  IADD3 R5, -R4, RZ, RZ ;  /* 0x000000ff04057210 */ /* 0x000fe20007ffe1ff */
[----:B------:R-:W-:Y:S01]  /*3ac0*/  @!P1 IMAD.MOV R196, RZ, RZ, -R196 ;  /* 0x000000ffffc49224 */ /* 0x000fe200078e0ac4 */
[----:B------:R-:W-:Y:S01]  /*3ad0*/  IABS R230, R14 ;  /* 0x0000000e00e67213 */ /* 0x000fe20000000000 */
[----:B------:R-:W-:Y:S01]  /*3ae0*/  IMAD.HI.U32 R4, R3, R208, RZ ;  /* 0x000000d003047227 */ /* 0x000fe200078e00ff */
[----:B------:R-:W-:-:S03]  /*3af0*/  ISETP.GT.U32.AND P1, PT, R0, R204, PT ;  /* 0x000000cc0000720c */ /* 0x000fc60003f24070 */
[----:B------:R-:W-:Y:S01]  /*3b00*/  IMAD R200, R0, R11, R200 ;  /* 0x0000000b00c87224 */ /* 0x000fe200078e02c8 */
[----:B------:R-:W-:Y:S01]  /*3b10*/  LOP3.LUT R11, R2, 0x94, RZ, 0xfc, !PT ;  /* 0x00000094020b7812 */ /* 0x000fe200078efcff */
[----:B------:R-:W-:Y:S02]  /*3b20*/  IMAD R206, R0, R5, R206 ;  /* 0x0000000500ce7224 */ /* 0x000fe400078e02ce */
[----:B------:R-:W-:Y:S01]  /*3b30*/  @!P4 IMAD.IADD R198, R198, 0x1, -R0 ;  /* 0x00000001c6c6c824 */ /* 0x000fe200078e0a00 */
[----:B------:R-:W-:Y:S01]  /*3b40*/  @!P3 IADD3 R202, R202, -R0, RZ ;  /* 0x80000000cacab210 */ /* 0x000fe20007ffe0ff */
[----:B------:R-:W-:Y:S01]  /*3b50*/  IMAD.MOV R5, RZ, RZ, -R4 ;  /* 0x000000ffff057224 */ /* 0x000fe200078e0a04 */
[----:B------:R-:W-:Y:S01]  /*3b60*/  IABS R214, R11 ;  /* 0x0000000b00d67213 */ /* 0x000fe20000000000 */
[----:B------:R-:W-:Y:S01]  /*3b70*/  @!P0 IMAD.MOV R188, RZ, RZ, -R188 ;  /* 0x000000ffffbc8224 */ /* 0x000fe200078e0abc */
[C---:B------:R-:W-:Y:S01]  /*3b80*/  ISETP.GT.U32.AND P0, PT, R0.reuse, R200, PT ;  /* 0x000000c80000720c */ /* 0x040fe20003f04070 */
[C---:B------:R-:W-:Y:S01]  /*3b90*/  IMAD R208, R0.reuse, R5, R208 ;  /* 0x0000000500d07224 */ /* 0x040fe200078e02d0 */
[C---:B------:R-:W-:Y:S01]  /*3ba0*/  ISETP.GT.U32.AND P3, PT, R0.reuse, R202, PT ;  /* 0x000000ca0000720c */ /* 0x040fe20003f64070 */
[----:B------:R-:W-:Y:S01]  /*3bb0*/  @!P2 IMAD.MOV R198, RZ, RZ, -R198 ;  /* 0x000000ffffc6a224 */ /* 0x000fe200078e0ac6 */
[----:B------:R-:W-:Y:S01]  /*3bc0*/  ISETP.GT.U32.AND P2, PT, R0, R206, PT ;  /* 0x000000ce0000720c */ /* 0x000fe20003f44070 */
[----:B------:R-:W-:Y:S01]  /*3bd0*/  @!P1 IMAD.IADD R204, R204, 0x1, -R0 ;  /* 0x00000001cccc9824 */ /* 0x000fe200078e0a00 */
[----:B------:R-:W-:Y:S01]  /*3be0*/  ISETP.GT.U32.AND P1, PT, R0, R208, PT ;  /* 0x000000d00000720c */ /* 0x000fe20003f24070 */
[----:B------:R-:W-:Y:S01]  /*3bf0*/  @!P5 IMAD.MOV R194, RZ, RZ, -R194 ;  /* 0x000000ffffc2d224 */ /* 0x000fe200078e0ac2 */
[----:B------:R-:W-:Y:S01]  /*3c00*/  ISETP.GE.AND P5, PT, R12, RZ, PT ;  /* 0x000000ff0c00720c */ /* 0x000fe20003fa6270 */
[----:B------:R-:W-:Y:S01]  /*3c10*/  IMAD.HI.U32 R4, R3, R214, RZ ;  /* 0x000000d603047227 */ /* 0x000fe200078e00ff */
[----:B------:R-:W-:-:S02]  /*3c20*/  LOP3.LUT R12, R2, 0x96, RZ, 0xfc, !PT ;  /* 0x00000096020c7812 */ /* 0x000fc400078efcff */
[----:B------:R-:W-:Y:S01]  /*3c30*/  ISETP.GE.AND P4, PT, R13, RZ, PT ;  /* 0x000000ff0d00720c */ /* 0x000fe20003f86270 */
[--C-:B------:R-:W-:Y:S01]  /*3c40*/  @!P0 IMAD.IADD R200, R200, 0x1, -R0.reuse ;  /* 0x00000001c8c88824 */ /* 0x100fe200078e0a00 */
[----:B------:R-:W-:Y:S02]  /*3c50*/  IABS R212, R12 ;  /* 0x0000000c00d47213 */ /* 0x000fe40000000000 */
[----:B------:R-:W-:Y:S01]  /*3c60*/  @!P3 IADD3 R202, R202, -R0, RZ ;  /* 0x80000000cacab210 */ /* 0x000fe20007ffe0ff */
[--C-:B------:R-:W-:Y:S01]  /*3c70*/  @!P2 IMAD.IADD R206, R206, 0x1, -R0.reuse ;  /* 0x00000001cecea824 */ /* 0x100fe200078e0a00 */
[----:B------:R-:W-:Y:S01]  /*3c80*/  ISETP.GT.U32.AND P6, PT, R0, R200, PT ;  /* 0x000000c80000720c */ /* 0x000fe20003fc4070 */
[----:B------:R-:W-:Y:S01]  /*3c90*/  @!P1 IMAD.IADD R208, R208, 0x1, -R0 ;  /* 0x00000001d0d09824 */ /* 0x000fe200078e0a00 */
[----:B------:R-:W-:Y:S01]  /*3ca0*/  ISETP.GE.AND P3, PT, R9, RZ, PT ;  /* 0x000000ff0900720c */ /* 0x000fe20003f66270 */
[----:B------:R-:W-:Y:S01]  /*3cb0*/  IMAD.HI.U32 R5, R3, R212, RZ ;  /* 0x000000d403057227 */ /* 0x000fe200078e00ff */
[----:B------:R-:W-:-:S02]  /*3cc0*/  ISETP.GT.U32.AND P1, PT, R0, R206, PT ;  /* 0x000000ce0000720c */ /* 0x000fc40003f24070 */
[----:B------:R-:W-:Y:S01]  /*3cd0*/  ISETP.GE.AND P0, PT, R16, RZ, PT ;  /* 0x000000ff1000720c */ /* 0x000fe20003f06270 */
[----:B------:R-:W-:Y:S01]  /*3ce0*/  IMAD.MOV R5, RZ, RZ, -R5 ;  /* 0x000000ffff057224 */ /* 0x000fe200078e0a05 */
[----:B------:R-:W-:Y:S01]  /*3cf0*/  ISETP.GE.AND P2, PT, R11, RZ, PT ;  /* 0x000000ff0b00720c */ /* 0x000fe20003f46270 */
[----:B------:R-:W-:Y:S01]  /*3d00*/  IMAD.MOV R9, RZ, RZ, -R4 ;  /* 0x000000ffff097224 */ /* 0x000fe200078e0a04 */
[----:B------:R-:W-:Y:S01]  /*3d10*/  LOP3.LUT R13, R2, 0xa6, RZ, 0xfc, !PT ;  /* 0x000000a6020d7812 */ /* 0x000fe200078efcff */
[----:B------:R-:W-:Y:S01]  /*3d20*/  IMAD R212, R0, R5, R212 ;  /* 0x0000000500d47224 */ /* 0x000fe200078e02d4 */
[----:B------:R-:W-:Y:S01]  /*3d30*/  LOP3.LUT R16, R2, 0xac, RZ, 0xfc, !PT ;  /* 0x000000ac02107812 */ /* 0x000fe200078efcff */
[----:B------:R-:W-:Y:S01]  /*3d40*/  @!P6 IMAD.IADD R200, R200, 0x1, -R0 ;  /* 0x00000001c8c8e824 */ /* 0x000fe200078e0a00 */
[----:B------:R-:W-:Y:S01]  /*3d50*/  ISETP.GE.AND P6, PT, R10, RZ, PT ;  /* 0x000000ff0a00720c */ /* 0x000fe20003fc6270 */
[----:B------:R-:W-:Y:S01]  /*3d60*/  IMAD R214, R0, R9, R214 ;  /* 0x0000000900d67224 */ /* 0x000fe200078e02d6 */
[----:B------:R-:W-:Y:S01]  /*3d70*/  LOP3.LUT R10, R2, 0x98, RZ, 0xfc, !PT ;  /* 0x00000098020a7812 */ /* 0x000fe200078efcff */
[----:B------:R-:W-:Y:S01]  /*3d80*/  @!P1 IMAD.IADD R206, R206, 0x1, -R0 ;  /* 0x00000001cece9824 */ /* 0x000fe200078e0a00 */
[----:B------:R-:W-:Y:S01]  /*3d90*/  ISETP.GT.U32.AND P1, PT, R0, R212, PT ;  /* 0x000000d40000720c */ /* 0x000fe20003f24070 */
[----:B------:R-:W-:Y:S01]  /*3da0*/  @!P4 IMAD.MOV R204, RZ, RZ, -R204 ;  /* 0x000000ffffccc224 */ /* 0x000fe200078e0acc */
[----:B------:R-:W-:Y:S01]  /*3db0*/  IABS R210, R10 ;  /* 0x0000000a00d27213 */ /* 0x000fe20000000000 */
[----:B------:R-:W-:Y:S01]  /*3dc0*/  @!P0 IMAD.MOV R202, RZ, RZ, -R202 ;  /* 0x000000ffffca8224 */ /* 0x000fe200078e0aca */
[----:B------:R-:W-:-:S02]  /*3dd0*/  @!P5 IADD3 R200, -R200, RZ, RZ ;  /* 0x000000ffc8c8d210 */ /* 0x000fc40007ffe1ff */
[C---:B------:R-:W-:Y:S01]  /*3de0*/  ISETP.GT.U32.AND P5, PT, R0.reuse, R208, PT ;  /* 0x000000d00000720c */ /* 0x040fe20003fa4070 */
[----:B------:R-:W-:Y:S01]  /*3df0*/  IMAD.HI.U32 R4, R3, R210, RZ ;  /* 0x000000d203047227 */ /* 0x000fe200078e00ff */
[----:B------:R-:W-:Y:S02]  /*3e00*/  ISETP.GT.U32.AND P4, PT, R0, R214, PT ;  /* 0x000000d60000720c */ /* 0x000fe40003f84070 */
[----:B------:R-:W-:Y:S01]  /*3e10*/  ISETP.GE.AND P0, PT, R12, RZ, PT ;  /* 0x000000ff0c00720c */ /* 0x000fe20003f06270 */
[----:B------:R-:W-:Y:S01]  /*3e20*/  IMAD.MOV R5, RZ, RZ, -R4 ;  /* 0x000000ffff057224 */ /* 0x000fe200078e0a04 */
[----:B------:R-:W-:Y:S01]  /*3e30*/  LOP3.LUT R4, R2, 0x9a, RZ, 0xfc, !PT ;  /* 0x0000009a02047812 */ /* 0x000fe200078efcff */
[----:B------:R-:W-:Y:S01]  /*3e40*/  @!P1 IMAD.IADD R212, R212, 0x1, -R0 ;  /* 0x00000001d4d49824 */ /* 0x000fe200078e0a00 */
[----:B------:R-:W-:Y:S01]  /*3e50*/  LOP3.LUT R12, R2, 0x9e, RZ, 0xfc, !PT ;  /* 0x0000009e020c7812 */ /* 0x000fe200078efcff */
[C---:B------:R-:W-:Y:S01]  /*3e60*/  IMAD R210, R0.reuse, R5, R210 ;  /* 0x0000000500d27224 */ /* 0x040fe200078e02d2 */
[----:B------:R-:W-:Y:S01]  /*3e70*/  IABS R216, R4 ;  /* 0x0000000400d87213 */ /* 0x000fe20000000000 */
[----:B------:R-:W-:Y:S01]  /*3e80*/  @!P6 IMAD.MOV R206, RZ, RZ, -R206 ;  /* 0x000000ffffcee224 */ /* 0x000fe200078e0ace */
[----:B------:R-:W-:-:S02]  /*3e90*/  ISETP.GT.U32.AND P1, PT, R0, R212, PT ;  /* 0x000000d40000720c */ /* 0x000fc40003f24070 */
[----:B------:R-:W-:Y:S01]  /*3ea0*/  @!P5 IADD3 R208, R208, -R0, RZ ;  /* 0x80000000d0d0d210 */ /* 0x000fe20007ffe0ff */
[----:B------:R-:W-:Y:S01]  /*3eb0*/  @!P4 IMAD.IADD R214, R214, 0x1, -R0 ;  /* 0x00000001d6d6c824 */ /* 0x000fe200078e0a00 */
[----:B------:R-:W-:Y:S01]  /*3ec0*/  ISETP.GE.AND P6, PT, R4, RZ, PT ;  /* 0x000000ff0400720c */ /* 0x000fe20003fc6270 */
[C---:B------:R-:W-:Y:S01]  /*3ed0*/  IMAD.HI.U32 R4, R3.reuse, R216, RZ ;  /* 0x000000d803047227 */ /* 0x040fe200078e00ff */
[----:B------:R-:W-:Y:S02]  /*3ee0*/  ISETP.GE.AND P5, PT, R10, RZ, PT ;  /* 0x000000ff0a00720c */ /* 0x000fe40003fa6270 */
[----:B------:R-:W-:Y:S01]  /*3ef0*/  LOP3.LUT R10, R2, 0x9c, RZ, 0xfc, !PT ;  /* 0x0000009c020a7812 */ /* 0x000fe200078efcff */
[----:B------:R-:W-:Y:S01]  /*3f00*/  @!P3 IMAD.MOV R208, RZ, RZ, -R208 ;  /* 0x000000ffffd0b224 */ /* 0x000fe200078e0ad0 */
[C---:B------:R-:W-:Y:S01]  /*3f10*/  ISETP.GT.U32.AND P3, PT, R0.reuse, R210, PT ;  /* 0x000000d20000720c */ /* 0x040fe20003f64070 */
[----:B------:R-:W-:Y:S01]  /*3f20*/  IMAD.MOV R11, RZ, RZ, -R4 ;  /* 0x000000ffff0b7224 */ /* 0x000fe200078e0a04 */
[----:B------:R-:W-:Y:S01]  /*3f30*/  ISETP.GT.U32.AND P4, PT, R0, R214, PT ;  /* 0x000000d60000720c */ /* 0x000fe20003f84070 */
[----:B------:R-:W-:Y:S01]  /*3f40*/  @!P1 IMAD.IADD R212, R212, 0x1, -R0 ;  /* 0x00000001d4d49824 */ /* 0x000fe200078e0a00 */
[----:B------:R-:W-:Y:S01]  /*3f50*/  IABS R222, R10 ;  /* 0x0000000a00de7213 */ /* 0x000fe20000000000 */
[----:B------:R-:W-:Y:S01]  /*3f60*/  IMAD R216, R0, R11, R216 ;  /* 0x0000000b00d87224 */ /* 0x000fe200078e02d8 */
[----:B------:R-:W-:Y:S01]  /*3f70*/  IABS R226, R12 ;  /* 0x0000000c00e27213 */ /* 0x000fe20000000000 */
[----:B------:R-:W-:Y:S01]  /*3f80*/  @!P0 IMAD.MOV R212, RZ, RZ, -R212 ;  /* 0x000000ffffd48224 */ /* 0x000fe200078e0ad4 */
[----:B------:R-:W-:Y:S01]  /*3f90*/  LOP3.LUT R4, R2, 0xa0, RZ, 0xfc, !PT ;  /* 0x000000a002047812 */ /* 0x000fe200078efcff */
[----:B------:R-:W-:Y:S01]  /*3fa0*/  IMAD.HI.U32 R5, R3, R222, RZ ;  /* 0x000000de03057227 */ /* 0x000fe200078e00ff */
[----:B------:R-:W-:-:S02]  /*3fb0*/  ISETP.GT.U32.AND P0, PT, R0, R216, PT ;  /* 0x000000d80000720c */ /* 0x000fc40003f04070 */
[----:B------:R-:W-:Y:S01]  /*3fc0*/  IABS R218, R4 ;  /* 0x0000000400da7213 */ /* 0x000fe20000000000 */
[----:B------:R-:W-:Y:S01]  /*3fd0*/  IMAD.MOV R5, RZ, RZ, -R5 ;  /* 0x000000ffff057224 */ /* 0x000fe200078e0a05 */
[----:B------:R-:W-:Y:S01]  /*3fe0*/  @!P3 IADD3 R210, R210, -R0, RZ ;  /* 0x80000000d2d2b210 */ /* 0x000fe20007ffe0ff */
[C---:B------:R-:W-:Y:S01]  /*3ff0*/  IMAD.HI.U32 R9, R3.reuse, R226, RZ ;  /* 0x000000e203097227 */ /* 0x040fe200078e00ff */
[----:B------:R-:W-:Y:S02]  /*4000*/  @!P4 IADD3 R214, R214, -R0, RZ ;  /* 0x80000000d6d6c210 */ /* 0x000fe40007ffe0ff */
[C---:B------:R-:W-:Y:S01]  /*4010*/  ISETP.GT.U32.AND P3, PT, R0.reuse, R210, PT ;  /* 0x000000d20000720c */ /* 0x040fe20003f64070 */
[----:B------:R-:W-:Y:S01]  /*4020*/  IMAD R222, R0, R5, R222 ;  /* 0x0000000500de7224 */ /* 0x000fe200078e02de */
[----:B------:R-:W-:Y:S01]  /*4030*/  ISETP.GE.AND P4, PT, R10, RZ, PT ;  /* 0x000000ff0a00720c */ /* 0x000fe20003f86270 */
[----:B------:R-:W-:Y:S01]  /*4040*/  @!P2 IMAD.MOV R214, RZ, RZ, -R214 ;  /* 0x000000ffffd6a224 */ /* 0x000fe200078e0ad6 */
[----:B------:R-:W-:Y:S01]  /*4050*/  ISETP.GE.AND P2, PT, R4, RZ, PT ;  /* 0x000000ff0400720c */ /* 0x000fe20003f46270 */
[----:B------:R-:W-:Y:S01]  /*4060*/  @!P0 IMAD.IADD R216, R216, 0x1, -R0 ;  /* 0x00000001d8d88824 */ /* 0x000fe200078e0a00 */
[----:B------:R-:W-:Y:S01]  /*4070*/  LOP3.LUT R10, R2, 0xa2, RZ, 0xfc, !PT ;  /* 0x000000a2020a7812 */ /* 0x000fe200078efcff */
[----:B------:R-:W-:Y:S01]  /*4080*/  IMAD.MOV R9, RZ, RZ, -R9 ;  /* 0x000000ffff097224 */ /* 0x000fe200078e0a09 */
[----:B------:R-:W-:Y:S01]  /*4090*/  ISETP.GE.AND P1, PT, R12, RZ, PT ;  /* 0x000000ff0c00720c */ /* 0x000fe20003f26270 */
[----:B------:R-:W-:Y:S01]  /*40a0*/  IMAD.HI.U32 R4, R3, R218, RZ ;  /* 0x000000da03047227 */ /* 0x000fe200078e00ff */
[----:B------:R-:W-:-:S02]  /*40b0*/  ISETP.GT.U32.AND P0, PT, R0, R216, PT ;  /* 0x000000d80000720c */ /* 0x000fc40003f04070 */
[----:B------:R-:W-:Y:S01]  /*40c0*/  LOP3.LUT R12, R2, 0xa4, RZ, 0xfc, !PT ;  /* 0x000000a4020c7812 */ /* 0x000fe200078efcff */
[----:B------:R-:W-:Y:S01]  /*40d0*/  @!P3 IMAD.IADD R210, R210, 0x1, -R0 ;  /* 0x00000001d2d2b824 */ /* 0x000fe200078e0a00 */
[C---:B------:R-:W-:Y:S01]  /*40e0*/  ISETP.GT.U32.AND P3, PT, R0.reuse, R222, PT ;  /* 0x000000de0000720c */ /* 0x040fe20003f64070 */
[C---:B------:R-:W-:Y:S01]  /*40f0*/  IMAD R226, R0.reuse, R9, R226 ;  /* 0x0000000900e27224 */ /* 0x040fe200078e02e2 */
[----:B------:R-:W-:Y:S01]  /*4100*/  IABS R224, R10 ;  /* 0x0000000a00e07213 */ /* 0x000fe20000000000 */
[----:B------:R-:W-:Y:S01]  /*4110*/  IMAD.MOV R11, RZ, RZ, -R4 ;  /* 0x000000ffff0b7224 */ /* 0x000fe200078e0a04 */
[----:B------:R-:W-:Y:S01]  /*4120*/  IABS R220, R12 ;  /* 0x0000000c00dc7213 */ /* 0x000fe20000000000 */
[----:B------:R-:W-:Y:S01]  /*4130*/  @!P5 IMAD.MOV R210, RZ, RZ, -R210 ;  /* 0x000000ffffd2d224 */ /* 0x000fe200078e0ad2 */
[C---:B------:R-:W-:Y:S01]  /*4140*/  ISETP.GT.U32.AND P5, PT, R0.reuse, R226, PT ;  /* 0x000000e20000720c */ /* 0x040fe20003fa4070 */
[----:B------:R-:W-:Y:S01]  /*4150*/  IMAD R218, R0, R11, R218 ;  /* 0x0000000b00da7224 */ /* 0x000fe200078e02da */
[----:B------:R-:W-:Y:S01]  /*4160*/  IABS R228, R13 ;  /* 0x0000000d00e47213 */ /* 0x000fe20000000000 */
[----:B------:R-:W-:Y:S01]  /*4170*/  IMAD.HI.U32 R5, R3, R224, RZ ;  /* 0x000000e003057227 */ /* 0x000fe200078e00ff */
[----:B------:R-:W-:-:S02]  /*4180*/  @!P0 IADD3 R216, R216, -R0, RZ ;  /* 0x80000000d8d88210 */ /* 0x000fc40007ffe0ff */
[----:B------:R-:W-:Y:S01]  /*4190*/  ISETP.GT.U32.AND P0, PT, R0, R218, PT ;  /* 0x000000da0000720c */ /* 0x000fe20003f04070 */
[----:B------:R-:W-:Y:S01]  /*41a0*/  IMAD.HI.U32 R9, R3, R220, RZ ;  /* 0x000000dc03097227 */ /* 0x000fe200078e00ff */
[----:B------:R-:W-:Y:S02]  /*41b0*/  @!P3 IADD3 R222, R222, -R0, RZ ;  /* 0x80000000dedeb210 */ /* 0x000fe40007ffe0ff */
[----:B------:R-:W-:Y:S01]  /*41c0*/  LOP3.LUT R11, R2, 0xaa, RZ, 0xfc, !PT ;  /* 0x000000aa020b7812 */ /* 0x000fe200078efcff */
[----:B------:R-:W-:Y:S01]  /*41d0*/  IMAD.MOV R5, RZ, RZ, -R5 ;  /* 0x000000ffff057224 */ /* 0x000fe200078e0a05 */
[----:B------:R-:W-:Y:S01]  /*41e0*/  ISETP.GT.U32.AND P3, PT, R0, R222, PT ;  /* 0x000000de0000720c */ /* 0x000fe20003f64070 */
[----:B------:R-:W-:Y:S01]  /*41f0*/  @!P5 IMAD.IADD R226, R226, 0x1, -R0 ;  /* 0x00000001e2e2d824 */ /* 0x000fe200078e0a00 */
[----:B------:R-:W-:Y:S01]  /*4200*/  IABS R232, R11 ;  /* 0x0000000b00e87213 */ /* 0x000fe20000000000 */
[----:B------:R-:W-:Y:S01]  /*4210*/  IMAD.MOV R9, RZ, RZ, -R9 ;  /* 0x000000ffff097224 */ /* 0x000fe200078e0a09 */
[----:B------:R-:W-:Y:S01]  /*4220*/  IABS R234, R16 ;  /* 0x0000001000ea7213 */ /* 0x000fe20000000000 */
[----:B------:R-:W-:-:S02]  /*4230*/  IMAD R224, R0, R5, R224 ;  /* 0x0000000500e07224 */ /* 0x000fc400078e02e0 */
[----:B------:R-:W-:Y:S01]  /*4240*/  @!P0 IADD3 R218, R218, -R0, RZ ;  /* 0x80000000dada8210 */ /* 0x000fe20007ffe0ff */
[----:B------:R-:W-:Y:S01]  /*4250*/  IMAD.HI.U32 R4, R3, R228, RZ ;  /* 0x000000e403047227 */ /* 0x000fe200078e00ff */
[----:B------:R-:W-:-:S03]  /*4260*/  ISETP.GT.U32.AND P0, PT, R0, R226, PT ;  /* 0x000000e20000720c */ /* 0x000fc60003f04070 */
[----:B------:R-:W-:Y:S02]  /*4270*/  IMAD R220, R0, R9, R220 ;  /* 0x0000000900dc7224 */ /* 0x000fe400078e02dc */
[----:B------:R-:W-:Y:S01]  /*4280*/  @!P3 IMAD.IADD R222, R222, 0x1, -R0 ;  /* 0x00000001dedeb824 */ /* 0x000fe200078e0a00 */
[C---:B------:R-:W-:Y:S01]  /*4290*/  ISETP.GT.U32.AND P3, PT, R0.reuse, R224, PT ;  /* 0x000000e00000720c */ /* 0x040fe20003f64070 */
[----:B------:R-:W-:Y:S01]  /*42a0*/  IMAD.MOV R9, RZ, RZ, -R4 ;  /* 0x000000ffff097224 */ /* 0x000fe200078e0a04 */
[----:B------:R-:W-:Y:S01]  /*42b0*/  ISETP.GT.U32.AND P5, PT, R0, R220, PT ;  /* 0x000000dc0000720c */ /* 0x000fe20003fa4070 */
[----:B------:R-:W-:-:S04]  /*42c0*/  IMAD.HI.U32 R5, R3, R230, RZ ;  /* 0x000000e603057227 */ /* 0x000fc800078e00ff */
[----:B------:R-:W-:Y:S02]  /*42d0*/  IMAD R228, R0, R9, R228 ;  /* 0x0000000900e47224 */ /* 0x000fe400078e02e4 */
[--C-:B------:R-:W-:Y:S02]  /*42e0*/  @!P0 IMAD.IADD R226, R226, 0x1, -R0.reuse ;  /* 0x00000001e2e28824 */ /* 0x100fe400078e0a00 */
[----:B------:R-:W-:Y:S01]  /*42f0*/  IMAD.MOV R5, RZ, RZ, -R5 ;  /* 0x000000ffff057224 */ /* 0x000fe200078e0a05 */
[----:B------:R-:W-:Y:S01]  /*4300*/  ISETP.GT.U32.AND P0, PT, R0, R228, PT ;  /* 0x000000e40000720c */ /* 0x000fe20003f04070 */
[----:B------:R-:W-:Y:S01]  /*4310*/  @!P3 IMAD.IADD R224, R224, 0x1, -R0 ;  /* 0x00000001e0e0b824 */ /* 0x000fe200078e0a00 */
[----:B------:R-:W-:Y:S01]  /*4320*/  ISETP.GT.U32.AND P3, PT, R0, R218, PT ;  /* 0x000000da0000720c */ /* 0x000fe20003f64070 */
[----:B------:R-:W-:Y:S01]  /*4330*/  IMAD.HI.U32 R4, R3, R232, RZ ;  /* 0x000000e803047227 */ /* 0x000fe200078e00ff */
[----:B------:R-:W-:-:S03]  /*4340*/  @!P1 IADD3 R226, -R226, RZ, RZ ;  /* 0x000000ffe2e29210 */ /* 0x000fc60007ffe1ff */
[----:B------:R-:W-:Y:S02]  /*4350*/  @!P5 IMAD.IADD R220, R220, 0x1, -R0 ;  /* 0x00000001dcdcd824 */ /* 0x000fe400078e0a00 */
[----:B------:R-:W-:Y:S01]  /*4360*/  IMAD R230, R0, R5, R230 ;  /* 0x0000000500e67224 */ /* 0x000fe200078e02e6 */
[----:B------:R-:W-:Y:S01]  /*4370*/  IADD3 R5, -R4, RZ, RZ ;  /* 0x000000ff04057210 */ /* 0x000fe20007ffe1ff */
[----:B------:R-:W-:Y:S01]  /*4380*/  @!P6 IMAD.MOV R216, RZ, RZ, -R216 ;  /* 0x000000ffffd8e224 */ /* 0x000fe200078e0ad8 */
[----:B------:R-:W-:Y:S01]  /*4390*/  ISETP.GT.U32.AND P5, PT, R0, R220, PT ;  /* 0x000000dc0000720c */ /* 0x000fe20003fa4070 */
[----:B------:R-:W-:Y:S01]  /*43a0*/  @!P0 IMAD.IADD R228, R228, 0x1, -R0 ;  /* 0x00000001e4e48824 */ /* 0x000fe200078e0a00 */
[----:B------:R-:W-:Y:S01]  /*43b0*/  ISETP.GE.AND P0, PT, R12, RZ, PT ;  /* 0x000000ff0c00720c */ /* 0x000fe20003f06270 */
[C---:B------:R-:W-:Y:S01]  /*43c0*/  IMAD R232, R0.reuse, R5, R232 ;  /* 0x0000000500e87224 */ /* 0x040fe200078e02e8 */
[----:B------:R-:W-:Y:S01]  /*43d0*/  ISETP.GT.U32.AND P6, PT, R0, R224, PT ;  /* 0x000000e00000720c */ /* 0x000fe20003fc4070 */
[----:B------:R-:W-:Y:S01]  /*43e0*/  IMAD.HI.U32 R5, R3, R236, RZ ;  /* 0x000000ec03057227 */ /* 0x000fe200078e00ff */
[----:B------:R-:W-:-:S03]  /*43f0*/  LOP3.LUT R12, R2, 0xba, RZ, 0xfc, !PT ;  /* 0x000000ba020c7812 */ /* 0x000fc600078efcff */
[--C-:B------:R-:W-:Y:S01]  /*4400*/  @!P3 IMAD.IADD R218, R218, 0x1, -R0.reuse ;  /* 0x00000001dadab824 */ /* 0x100fe200078e0a00 */
[----:B------:R-:W-:Y:S01]  /*4410*/  ISETP.GT.U32.AND P3, PT, R0, R230, PT ;  /* 0x000000e60000720c */ /* 0x000fe20003f64070 */
[----:B------:R-:W-:Y:S02]  /*4420*/  IMAD.MOV R5, RZ, RZ, -R5 ;  /* 0x000000ffff057224 */ /* 0x000fe400078e0a05 */
[----:B------:R-:W-:Y:S01]  /*4430*/  @!P5 IMAD.IADD R220, R220, 0x1, -R0 ;  /* 0x00000001dcdcd824 */ /* 0x000fe200078e0a00 */
[C---:B------:R-:W-:Y:S01]  /*4440*/  ISETP.GT.U32.AND P5, PT, R0.reuse, R232, PT ;  /* 0x000000e80000720c */ /* 0x040fe20003fa4070 */
[C---:B------:R-:W-:Y:S02]  /*4450*/  IMAD R236, R0.reuse, R5, R236 ;  /* 0x0000000500ec7224 */ /* 0x040fe400078e02ec */
[----:B------:R-:W-:Y:S01]  /*4460*/  @!P4 IMAD.MOV R222, RZ, RZ, -R222 ;  /* 0x000000ffffdec224 */ /* 0x000fe200078e0ade */
[C---:B------:R-:W-:Y:S01]  /*4470*/  ISETP.GT.U32.AND P4, PT, R0.reuse, R228, PT ;  /* 0x000000e40000720c */ /* 0x040fe20003f84070 */
[----:B------:R-:W-:Y:S01]  /*4480*/  @!P0 IMAD.MOV R220, RZ, RZ, -R220 ;  /* 0x000000ffffdc8224 */ /* 0x000fe200078e0adc */
[----:B------:R-:W-:Y:S01]  /*4490*/  ISETP.GT.U32.AND P0, PT, R0, R236, PT ;  /* 0x000000ec0000720c */ /* 0x000fe20003f04070 */
[----:B------:R-:W-:-:S04]  /*44a0*/  IMAD.HI.U32 R4, R3, R234, RZ ;  /* 0x000000ea03047227 */ /* 0x000fc800078e00ff */
[--C-:B------:R-:W-:Y:S01]  /*44b0*/  @!P3 IMAD.IADD R230, R230, 0x1, -R0.reuse ;  /* 0x00000001e6e6b824 */ /* 0x100fe200078e0a00 */
[----:B------:R-:W-:Y:S01]  /*44c0*/  ISETP.GE.AND P3, PT, R13, RZ, PT ;  /* 0x000000ff0d00720c */ /* 0x000fe20003f66270 */
[--C-:B------:R-:W-:Y:S01]  /*44d0*/  @!P6 IMAD.IADD R224, R224, 0x1, -R0.reuse ;  /* 0x00000001e0e0e824 */ /* 0x100fe200078e0a00 */
[----:B------:R-:W-:Y:S01]  /*44e0*/  ISETP.GE.AND P6, PT, R10, RZ, PT ;  /* 0x000000ff0a00720c */ /* 0x000fe20003fc6270 */
[--C-:B------:R-:W-:Y:S01]  /*44f0*/  @!P5 IMAD.IADD R232, R232, 0x1, -R0.reuse ;  /* 0x00000001e8e8d824 */ /* 0x100fe200078e0a00 */
[----:B------:R-:W-:Y:S01]  /*4500*/  LOP3.LUT R10, R2, 0xb0, RZ, 0xfc, !PT ;  /* 0x000000b0020a7812 */ /* 0x000fe200078efcff */
[--C-:B------:R-:W-:Y:S01]  /*4510*/  @!P4 IMAD.IADD R228, R228, 0x1, -R0.reuse ;  /* 0x00000001e4e4c824 */ /* 0x100fe200078e0a00 */
[----:B------:R-:W-:Y:S01]  /*4520*/  IADD3 R9, -R4, RZ, RZ ;  /* 0x000000ff04097210 */ /* 0x000fe20007ffe1ff */
[----:B------:R-:W-:Y:S01]  /*4530*/  @!P0 IMAD.IADD R236, R236, 0x1, -R0 ;  /* 0x00000001ecec8824 */ /* 0x000fe200078e0a00 */
[----:B------:R-:W-:Y:S01]  /*4540*/  IABS R238, R10 ;  /* 0x0000000a00ee7213 */ /* 0x000fe20000000000 */
[----:B------:R-:W-:Y:S01]  /*4550*/  @!P2 IMAD.MOV R218, RZ, RZ, -R218 ;  /* 0x000000ffffdaa224 */ /* 0x000fe200078e0ada */
[C---:B------:R-:W-:Y:S01]  /*4560*/  ISETP.GT.U32.AND P5, PT, R0.reuse, R232, PT ;  /* 0x000000e80000720c */ /* 0x040fe20003fa4070 */
[----:B------:R-:W-:Y:S01]  /*4570*/  IMAD R234, R0, R9, R234 ;  /* 0x0000000900ea7224 */ /* 0x000fe200078e02ea */
[----:B------:R-:W-:Y:S01]  /*4580*/  ISETP.GE.AND P4, PT, R11, RZ, PT ;  /* 0x000000ff0b00720c */ /* 0x000fe20003f86270 */
[----:B------:R-:W-:Y:S01]  /*4590*/  IMAD.HI.U32 R4, R3, R238, RZ ;  /* 0x000000ee03047227 */ /* 0x000fe200078e00ff */
[----:B------:R-:W-:-:S02]  /*45a0*/  @!P3 IADD3 R228, -R228, RZ, RZ ;  /* 0x000000ffe4e4b210 */ /* 0x000fc40007ffe1ff */
[C---:B------:R-:W-:Y:S01]  /*45b0*/  ISETP.GT.U32.AND P3, PT, R0.reuse, R236, PT ;  /* 0x000000ec0000720c */ /* 0x040fe20003f64070 */
[----:B------:R-:W-:Y:S01]  /*45c0*/  IMAD.MOV R5, RZ, RZ, -R4 ;  /* 0x000000ffff057224 */ /* 0x000fe200078e0a04 */
[C---:B------:R-:W-:Y:S01]  /*45d0*/  ISETP.GT.U32.AND P2, PT, R0.reuse, R234, PT ;  /* 0x000000ea0000720c */ /* 0x040fe20003f44070 */
[----:B------:R-:W-:Y:S01]  /*45e0*/  @!P6 IMAD.MOV R224, RZ, RZ, -R224 ;  /* 0x000000ffffe0e224 */ /* 0x000fe200078e0ae0 */
[C---:B------:R-:W-:Y:S01]  /*45f0*/  ISETP.GT.U32.AND P1, PT, R0.reuse, R230, PT ;  /* 0x000000e60000720c */ /* 0x040fe20003f24070 */
[----:B------:R-:W-:Y:S01]  /*4600*/  IMAD R238, R0, R5, R238 ;  /* 0x0000000500ee7224 */ /* 0x000fe200078e02ee */
[----:B------:R-:W-:Y:S01]  /*4610*/  LOP3.LUT R5, R2, 0xb4, RZ, 0xfc, !PT ;  /* 0x000000b402057812 */ /* 0x000fe200078efcff */
[----:B------:R-:W-:Y:S01]  /*4620*/  @!P5 IMAD.IADD R232, R232, 0x1, -R0 ;  /* 0x00000001e8e8d824 */ /* 0x000fe200078e0a00 */
[----:B------:R-:W-:Y:S02]  /*4630*/  ISETP.GE.AND P6, PT, R14, RZ, PT ;  /* 0x000000ff0e00720c */ /* 0x000fe40003fc6270 */
[----:B------:R-:W-:Y:S01]  /*4640*/  IABS R250, R5 ;  /* 0x0000000500fa7213 */ /* 0x000fe20000000000 */
[----:B------:R-:W-:Y:S01]  /*4650*/  @!P4 IMAD.MOV R232, RZ, RZ, -R232 ;  /* 0x000000ffffe8c224 */ /* 0x000fe200078e0ae8 */
[----:B------:R-:W-:Y:S01]  /*4660*/  ISETP.GE.AND P5, PT, R17, RZ, PT ;  /* 0x000000ff1100720c */ /* 0x000fe20003fa6270 */
[--C-:B------:R-:W-:Y:S01]  /*4670*/  @!P3 IMAD.IADD R236, R236, 0x1, -R0.reuse ;  /* 0x00000001ececb824 */ /* 0x100fe200078e0a00 */
[----:B------:R-:W-:Y:S01]  /*4680*/  ISETP.GT.U32.AND P3, PT, R0, R238, PT ;  /* 0x000000ee0000720c */ /* 0x000fe20003f64070 */
[----:B------:R-:W-:Y:S01]  /*4690*/  @!P2 IMAD.IADD R234, R234, 0x1, -R0 ;  /* 0x00000001eaeaa824 */ /* 0x000fe200078e0a00 */
[----:B------:R-:W-:Y:S01]  /*46a0*/  ISETP.GE.AND P4, PT, R5, RZ, PT ;  /* 0x000000ff0500720c */ /* 0x000fe20003f86270 */
[----:B------:R-:W-:Y:S01]  /*46b0*/  IMAD.HI.U32 R5, R3, R250, RZ ;  /* 0x000000fa03057227 */ /* 0x000fe200078e00ff */
[----:B------:R-:W-:-:S02]  /*46c0*/  LOP3.LUT R4, R2, 0xb2, RZ, 0xfc, !PT ;  /* 0x000000b202047812 */ /* 0x000fc400078efcff */
[----:B------:R-:W-:Y:S01]  /*46d0*/  ISETP.GT.U32.AND P0, PT, R0, R234, PT ;  /* 0x000000ea0000720c */ /* 0x000fe20003f04070 */
[----:B------:R-:W-:Y:S01]  /*46e0*/  IMAD.MOV R5, RZ, RZ, -R5 ;  /* 0x000000ffff057224 */ /* 0x000fe200078e0a05 */
[----:B------:R-:W-:Y:S02]  /*46f0*/  @!P1 IADD3 R230, R230, -R0, RZ ;  /* 0x80000000e6e69210 */ /* 0x000fe40007ffe0ff */
[----:B------:R-:W-:Y:S01]  /*4700*/  IABS R248, R4 ;  /* 0x0000000400f87213 */ /* 0x000fe20000000000 */
[----:B------:R-:W-:Y:S01]  /*4710*/  IMAD R250, R0, R5, R250 ;  /* 0x0000000500fa7224 */ /* 0x000fe200078e02fa */
[----:B------:R-:W-:Y:S01]  /*4720*/  LOP3.LUT R9, R2, 0xb6, RZ, 0xfc, !PT ;  /* 0x000000b602097812 */ /* 0x000fe200078efcff */
[----:B------:R-:W-:Y:S01]  /*4730*/  @!P3 IMAD.IADD R238, R238, 0x1, -R0 ;  /* 0x00000001eeeeb824 */ /* 0x000fe200078e0a00 */
[----:B------:R-:W-:Y:S01]  /*4740*/  LOP3.LUT R11, R2, 0xb8, RZ, 0xfc, !PT ;  /* 0x000000b8020b7812 */ /* 0x000fe200078efcff */
[----:B------:R-:W-:Y:S01]  /*4750*/  @!P6 IMAD.MOV R230, RZ, RZ, -R230 ;  /* 0x000000ffffe6e224 */ /* 0x000fe200078e0ae6 */
[----:B------:R-:W-:Y:S01]  /*4760*/  ISETP.GE.AND P6, PT, R4, RZ, PT ;  /* 0x000000ff0400720c */ /* 0x000fe20003fc6270 */
[----:B------:R-:W-:Y:S01]  /*4770*/  IMAD.HI.U32 R4, R3, R248, RZ ;  /* 0x000000f803047227 */ /* 0x000fe200078e00ff */
[----:B------:R-:W-:-:S02]  /*4780*/  IABS R113, R9 ;  /* 0x0000000900717213 */ /* 0x000fc40000000000 */
[C---:B------:R-:W-:Y:S01]  /*4790*/  ISETP.GT.U32.AND P3, PT, R0.reuse, R238, PT ;  /* 0x000000ee0000720c */ /* 0x040fe20003f64070 */
[----:B------:R-:W-:Y:S01]  /*47a0*/  @!P5 IMAD.MOV R236, RZ, RZ, -R236 ;  /* 0x000000ffffecd224 */ /* 0x000fe200078e0aec */
[----:B------:R-:W-:Y:S01]  /*47b0*/  ISETP.GT.U32.AND P5, PT, R0, R250, PT ;  /* 0x000000fa0000720c */ /* 0x000fe20003fa4070 */
[----:B------:R-:W-:Y:S01]  /*47c0*/  @!P0 IMAD.IADD R234, R234, 0x1, -R0 ;  /* 0x00000001eaea8824 */ /* 0x000fe200078e0a00 */
[----:B------:R-:W-:Y:S02]  /*47d0*/  ISETP.GE.AND P0, PT, R9, RZ, PT ;  /* 0x000000ff0900720c */ /* 0x000fe40003f06270 */
[----:B------:R-:W-:Y:S01]  /*47e0*/  IADD3 R9, -R4, RZ, RZ ;  /* 0x000000ff04097210 */ /* 0x000fe20007ffe1ff */
[C---:B------:R-:W-:Y:S01]  /*47f0*/  IMAD.HI.U32 R4, R3.reuse, R113, RZ ;  /* 0x0000007103047227 */ /* 0x040fe200078e00ff */
[----:B------:R-:W-:Y:S02]  /*4800*/  ISETP.GE.AND P2, PT, R10, RZ, PT ;  /* 0x000000ff0a00720c */ /* 0x000fe40003f46270 */
[----:B------:R-:W-:Y:S01]  /*4810*/  ISETP.GE.AND P1, PT, R16, RZ, PT ;  /* 0x000000ff1000720c */ /* 0x000fe20003f26270 */
[----:B------:R-:W-:Y:S01]  /*4820*/  IMAD R248, R0, R9, R248 ;  /* 0x0000000900f87224 */ /* 0x000fe200078e02f8 */
[----:B------:R-:W-:Y:S01]  /*4830*/  IABS R69, R11 ;  /* 0x0000000b00457213 */ /* 0x000fe20000000000 */
[----:B------:R-:W-:Y:S01]  /*4840*/  IMAD.MOV R9, RZ, RZ, -R4 ;  /* 0x000000ffff097224 */ /* 0x000fe200078e0a04 */
[----:B------:R-:W-:Y:S01]  /*4850*/  LOP3.LUT R13, R2, 0xbc, RZ, 0xfc, !PT ;  /* 0x000000bc020d7812 */ /* 0x000fe200078efcff */
[----:B------:R-:W-:Y:S01]  /*4860*/  @!P3 IMAD.IADD R238, R238, 0x1, -R0 ;  /* 0x00000001eeeeb824 */ /* 0x000fe200078e0a00 */
[----:B------:R-:W-:Y:S01]  /*4870*/  @!P5 IADD3 R250, R250, -R0, RZ ;  /* 0x80000000fafad210 */ /* 0x000fe20007ffe0ff */
[----:B------:R-:W-:Y:S01]  /*4880*/  IMAD.HI.U32 R4, R3, R69, RZ ;  /* 0x0000004503047227 */ /* 0x000fe200078e00ff */
[----:B------:R-:W-:-:S02]  /*4890*/  LOP3.LUT R14, R2, 0xbe, RZ, 0xfc, !PT ;  /* 0x000000be020e7812 */ /* 0x000fc400078efcff */
[----:B------:R-:W-:Y:S01]  /*48a0*/  LOP3.LUT R16, R2, 0xc0, RZ, 0xfc, !PT ;  /* 0x000000c002107812 */ /* 0x000fe200078efcff */
[----:B------:R-:W-:Y:S01]  /*48b0*/  IMAD R113, R0, R9, R113 ;  /* 0x0000000900717224 */ /* 0x000fe200078e0271 */
[----:B------:R-:W-:Y:S01]  /*48c0*/  IABS R9, R13 ;  /* 0x0000000d00097213 */ /* 0x000fe20000000000 */
[----:B------:R-:W-:Y:S01]  /*48d0*/  IMAD.MOV R4, RZ, RZ, -R4 ;  /* 0x000000ffff047224 */ /* 0x000fe200078e0a04 */
[----:B------:R-:W-:Y:S01]  /*48e0*/  @!P1 IADD3 R234, -R234, RZ, RZ ;  /* 0x000000ffeaea9210 */ /* 0x000fe20007ffe1ff */
[----:B------:R-:W-:Y:S01]  /*48f0*/  @!P2 IMAD.MOV R238, RZ, RZ, -R238 ;  /* 0x000000ffffeea224 */ /* 0x000fe200078e0aee */
[C---:B------:R-:W-:Y:S01]  /*4900*/  ISETP.GT.U32.AND P2, PT, R0.reuse, R250, PT ;  /* 0x000000fa0000720c */ /* 0x040fe20003f44070 */
[C---:B------:R-:W-:Y:S01]  /*4910*/  IMAD R69, R0.reuse, R4, R69 ;  /* 0x0000000400457224 */ /* 0x040fe200078e0245 */
[----:B------:R-:W-:Y:S01]  /*4920*/  ISETP.GT.U32.AND P1, PT, R0, R248, PT ;  /* 0x000000f80000720c */ /* 0x000fe20003f24070 */
[----:B------:R-:W-:Y:S01]  /*4930*/  IMAD.HI.U32 R4, R3, R9, RZ ;  /* 0x0000000903047227 */ /* 0x000fe200078e00ff */
[----:B------:R-:W-:-:S02]  /*4940*/  IABS R99, R14 ;  /* 0x0000000e00637213 */ /* 0x000fc40000000000 */
[----:B------:R-:W-:Y:S01]  /*4950*/  IABS R53, R16 ;  /* 0x0000001000357213 */ /* 0x000fe20000000000 */
[----:B------:R-:W-:Y:S01]  /*4960*/  IMAD.MOV R4, RZ, RZ, -R4 ;  /* 0x000000ffff047224 */ /* 0x000fe200078e0a04 */
[C---:B------:R-:W-:Y:S02]  /*4970*/  ISETP.GT.U32.AND P3, PT, R0.reuse, R113, PT ;  /* 0x000000710000720c */ /* 0x040fe40003f64070 */
[----:B------:R-:W-:Y:S01]  /*4980*/  IABS R10, R12 ;  /* 0x0000000c000a7213 */ /* 0x000fe20000000000 */
[----:B------:R-:W-:Y:S01]  /*4990*/  IMAD R9, R0, R4, R9 ;  /* 0x0000000400097224 */ /* 0x000fe200078e0209 */
[----:B------:R-:W-:Y:S01]  /*49a0*/  LOP3.LUT R17, R2, 0xc2, RZ, 0xfc, !PT ;  /* 0x000000c202117812 */ /* 0x000fe200078efcff */
[--C-:B------:R-:W-:Y:S02]  /*49b0*/  @!P2 IMAD.IADD R250, R250, 0x1, -R0.reuse ;  /* 0x00000001fafaa824 */ /* 0x100fe400078e0a00 */
[----:B------:R-:W-:Y:S01]  /*49c0*/  @!P1 IMAD.IADD R248, R248, 0x1, -R0 ;  /* 0x00000001f8f89824 */ /* 0x000fe200078e0a00 */
[C---:B------:R-:W-:Y:S01]  /*49d0*/  ISETP.GT.U32.AND P2, PT, R0.reuse, R9, PT ;  /* 0x000000090000720c */ /* 0x040fe20003f44070 */
[----:B------:R-:W-:Y:S01]  /*49e0*/  IMAD.HI.U32 R4, R3, R99, RZ ;  /* 0x0000006303047227 */ /* 0x000fe200078e00ff */
[----:B------:R-:W-:-:S02]  /*49f0*/  ISETP.GT.U32.AND P1, PT, R0, R69, PT ;  /* 0x000000450000720c */ /* 0x000fc40003f24070 */
[----:B------:R-:W-:Y:S01]  /*4a00*/  IABS R51, R17 ;  /* 0x0000001100337213 */ /* 0x000fe20000000000 */
[----:B------:R-:W-:Y:S01]  /*4a10*/  IMAD.MOV R4, RZ, RZ, -R4 ;  /* 0x000000ffff047224 */ /* 0x000fe200078e0a04 */
[----:B------:R-:W-:Y:S01]  /*4a20*/  ISETP.GT.U32.AND P5, PT, R0, R248, PT ;  /* 0x000000f80000720c */ /* 0x000fe20003fa4070 */
[----:B------:R-:W-:Y:S01]  /*4a30*/  IMAD.HI.U32 R5, R3, R10, RZ ;  /* 0x0000000a03057227 */ /* 0x000fe200078e00ff */
[----:B------:R-:W-:-:S03]  /*4a40*/  @!P4 IADD3 R250, -R250, RZ, RZ ;  /* 0x000000fffafac210 */ /* 0x000fc60007ffe1ff */
[----:B------:R-:W-:Y:S02]  /*4a50*/  IMAD R99, R0, R4, R99 ;  /* 0x0000000400637224 */ /* 0x000fe400078e0263 */
[----:B------:R-:W-:-:S04]  /*4a60*/  IMAD.HI.U32 R4, R3, R53, RZ ;  /* 0x0000003503047227 */ /* 0x000fc800078e00ff */
[--C-:B------:R-:W-:Y:S01]  /*4a70*/  @!P2 IMAD.IADD R9, R9, 0x1, -R0.reuse ;  /* 0x000000010909a824 */ /* 0x100fe200078e0a00 */
[----:B------:R-:W-:Y:S01]  /*4a80*/  ISETP.GE.AND P2, PT, R13, RZ, PT ;  /* 0x000000ff0d00720c */ /* 0x000fe20003f46270 */
[----:B------:R-:W-:Y:S01]  /*4a90*/  @!P1 IMAD.IADD R69, R69, 0x1, -R0 ;  /* 0x0000000145459824 */ /* 0x000fe200078e0a00 */
[----:B------:R-:W-:Y:S01]  /*4aa0*/  @!P5 IADD3 R248, R248, -R0, RZ ;  /* 0x80000000f8f8d210 */ /* 0x000fe20007ffe0ff */
[----:B------:R-:W-:Y:S01]  /*4ab0*/  IMAD.MOV R4, RZ, RZ, -R4 ;  /* 0x000000ffff047224 */ /* 0x000fe200078e0a04 */
[C---:B------:R-:W-:Y:S01]  /*4ac0*/  ISETP.GT.U32.AND P4, PT, R0.reuse, R9, PT ;  /* 0x000000090000720c */ /* 0x040fe20003f84070 */
[----:B------:R-:W-:Y:S01]  /*4ad0*/  IMAD.MOV R5, RZ, RZ, -R5 ;  /* 0x000000ffff057224 */ /* 0x000fe200078e0a05 */
[C---:B------:R-:W-:Y:S01]  /*4ae0*/  ISETP.GT.U32.AND P1, PT, R0.reuse, R69, PT ;  /* 0x000000450000720c */ /* 0x040fe20003f24070 */
[----:B------:R-:W-:Y:S02]  /*4af0*/  IMAD R53, R0, R4, R53 ;  /* 0x0000000400357224 */ /* 0x000fe400078e0235 */
[----:B------:R-:W-:-:S02]  /*4b00*/  @!P3 IMAD.IADD R113, R113, 0x1, -R0 ;  /* 0x000000017171b824 */ /* 0x000fc400078e0a00 */
[----:B------:R-:W-:-:S03]  /*4b10*/  IMAD.HI.U32 R4, R3, R51, RZ ;  /* 0x0000003303047227 */ /* 0x000fc600078e00ff */
[C---:B------:R-:W-:Y:S01]  /*4b20*/  ISETP.GT.U32.AND P3, PT, R0.reuse, R113, PT ;  /* 0x000000710000720c */ /* 0x040fe20003f64070 */
[C---:B------:R-:W-:Y:S02]  /*4b30*/  IMAD R5, R0.reuse, R5, R10 ;  /* 0x0000000500057224 */ /* 0x040fe400078e020a */
[----:B------:R-:W-:Y:S02]  /*4b40*/  IMAD.MOV R10, RZ, RZ, -R4 ;  /* 0x000000ffff0a7224 */ /* 0x000fe400078e0a04 */
[--C-:B------:R-:W-:Y:S01]  /*4b50*/  @!P4 IMAD.IADD R9, R9, 0x1, -R0.reuse ;  /* 0x000000010909c824 */ /* 0x100fe200078e0a00 */
[C---:B------:R-:W-:Y:S01]  /*4b60*/  ISETP.GT.U32.AND P5, PT, R0.reuse, R5, PT ;  /* 0x000000050000720c */ /* 0x040fe20003fa4070 */
[----:B------:R-:W-:Y:S01]  /*4b70*/  IMAD R51, R0, R10, R51 ;  /* 0x0000000a00337224 */ /* 0x000fe200078e0233 */
[----:B------:R-:W-:Y:S01]  /*4b80*/  LOP3.LUT R10, R2, 0xc8, RZ, 0xfc, !PT ;  /* 0x000000c8020a7812 */ /* 0x000fe200078efcff */
[--C-:B------:R-:W-:Y:S01]  /*4b90*/  @!P1 IMAD.IADD R69, R69, 0x1, -R0.reuse ;  /* 0x0000000145459824 */ /* 0x100fe200078e0a00 */
[C---:B------:R-:W-:Y:S01]  /*4ba0*/  ISETP.GT.U32.AND P1, PT, R0.reuse, R99, PT ;  /* 0x000000630000720c */ /* 0x040fe20003f24070 */
[----:B------:R-:W-:Y:S01]  /*4bb0*/  @!P2 IMAD.MOV R9, RZ, RZ, -R9 ;  /* 0x000000ffff09a224 */ /* 0x000fe200078e0a09 */
[----:B------:R-:W-:Y:S01]  /*4bc0*/  ISETP.GT.U32.AND P4, PT, R0, R51, PT ;  /* 0x000000330000720c */ /* 0x000fe20003f84070 */
[----:B------:R-:W-:Y:S01]  /*4bd0*/  @!P3 IMAD.IADD R113, R113, 0x1, -R0 ;  /* 0x000000017171b824 */ /* 0x000fe200078e0a00 */
[----:B------:R-:W-:Y:S01]  /*4be0*/  ISETP.GE.AND P3, PT, R11, RZ, PT ;  /* 0x000000ff0b00720c */ /* 0x000fe20003f66270 */
[----:B------:R-:W-:Y:S01]  /*4bf0*/  @!P6 IMAD.MOV R248, RZ, RZ, -R248 ;  /* 0x000000fffff8e224 */ /* 0x000fe200078e0af8 */
[----:B------:R-:W-:Y:S01]  /*4c00*/  LOP3.LUT R11, R2, 0xc4, RZ, 0xfc, !PT ;  /* 0x000000c4020b7812 */ /* 0x000fe200078efcff */
[----:B------:R-:W-:Y:S01]  /*4c10*/  @!P0 IMAD.MOV R113, RZ, RZ, -R113 ;  /* 0x000000ffff718224 */ /* 0x000fe200078e0a71 */
[----:B------:R-:W-:-:S02]  /*4c20*/  ISETP.GT.U32.AND P0, PT, R0, R53, PT ;  /* 0x000000350000720c */ /* 0x000fc40003f04070 */
[-C--:B------:R-:W-:Y:S02]  /*4c30*/  @!P5 IADD3 R5, R5, -R0.reuse, RZ ;  /* 0x800000000505d210 */ /* 0x080fe40007ffe0ff */
[----:B------:R-:W-:Y:S01]  /*4c40*/  IABS R57, R11 ;  /* 0x0000000b00397213 */ /* 0x000fe20000000000 */
[--C-:B------:R-:W-:Y:S01]  /*4c50*/  @!P1 IMAD.IADD R99, R99, 0x1, -R0.reuse ;  /* 0x0000000163639824 */ /* 0x100fe200078e0a00 */
[----:B------:R-:W-:Y:S02]  /*4c60*/  ISETP.GT.U32.AND P1, PT, R0, R5, PT ;  /* 0x000000050000720c */ /* 0x000fe40003f24070 */
[----:B------:R-:W-:Y:S01]  /*4c70*/  @!P4 IADD3 R51, R51, -R0, RZ ;  /* 0x800000003333c210 */ /* 0x000fe20007ffe0ff */
[----:B------:R-:W-:Y:S01]  /*4c80*/  IMAD.HI.U32 R4, R3, R57, RZ ;  /* 0x0000003903047227 */ /* 0x000fe200078e00ff */
[----:B------:R-:W-:Y:S02]  /*4c90*/  ISETP.GE.AND P5, PT, R12, RZ, PT ;  /* 0x000000ff0c00720c */ /* 0x000fe40003fa6270 */
[----:B------:R-:W-:Y:S01]  /*4ca0*/  ISETP.GT.U32.AND P2, PT, R0, R51, PT ;  /* 0x000000330000720c */ /* 0x000fe20003f44070 */
[----:B------:R-:W-:Y:S01]  /*4cb0*/  @!P3 IMAD.MOV R69, RZ, RZ, -R69 ;  /* 0x000000ffff45b224 */ /* 0x000fe200078e0a45 */
[----:B------:R-:W-:Y:S01]  /*4cc0*/  IADD3 R4, -R4, RZ, RZ ;  /* 0x000000ff04047210 */ /* 0x000fe20007ffe1ff */
[----:B------:R-:W-:Y:S01]  /*4cd0*/  @!P0 IMAD.IADD R53, R53, 0x1, -R0 ;  /* 0x0000000135358824 */ /* 0x000fe200078e0a00 */
[----:B------:R-:W-:-:S02]  /*4ce0*/  ISETP.GT.U32.AND P6, PT, R0, R99, PT ;  /* 0x000000630000720c */ /* 0x000fc40003fc4070 */
[----:B------:R-:W-:Y:S01]  /*4cf0*/  ISETP.GE.AND P3, PT, R14, RZ, PT ;  /* 0x000000ff0e00720c */ /* 0x000fe20003f66270 */
[----:B------:R-:W-:Y:S01]  /*4d00*/  IMAD R57, R0, R4, R57 ;  /* 0x0000000400397224 */ /* 0x000fe200078e0239 */
[----:B------:R-:W-:Y:S01]  /*4d10*/  LOP3.LUT R4, R2, 0xc6, RZ, 0xfc, !PT ;  /* 0x000000c602047812 */ /* 0x000fe200078efcff */
[--C-:B------:R-:W-:Y:S01]  /*4d20*/  @!P1 IMAD.IADD R5, R5, 0x1, -R0.reuse ;  /* 0x0000000105059824 */ /* 0x100fe200078e0a00 */
[----:B------:R-:W-:Y:S02]  /*4d30*/  IABS R44, R10 ;  /* 0x0000000a002c7213 */ /* 0x000fe40000000000 */
[----:B------:R-:W-:Y:S01]  /*4d40*/  IABS R107, R4 ;  /* 0x00000004006b7213 */ /* 0x000fe20000000000 */
[--C-:B------:R-:W-:Y:S01]  /*4d50*/  @!P2 IMAD.IADD R51, R51, 0x1, -R0.reuse ;  /* 0x000000013333a824 */ /* 0x100fe200078e0a00 */
[C---:B------:R-:W-:Y:S01]  /*4d60*/  ISETP.GT.U32.AND P2, PT, R0.reuse, R57, PT ;  /* 0x000000390000720c */ /* 0x040fe20003f44070 */
[----:B------:R-:W-:Y:S01]  /*4d70*/  @!P5 IMAD.MOV R5, RZ, RZ, -R5 ;  /* 0x000000ffff05d224 */ /* 0x000fe200078e0a05 */
[----:B------:R-:W-:Y:S01]  /*4d80*/  ISETP.GT.U32.AND P5, PT, R0, R53, PT ;  /* 0x000000350000720c */ /* 0x000fe20003fa4070 */
[----:B------:R-:W-:Y:S01]  /*4d90*/  @!P6 IMAD.IADD R99, R99, 0x1, -R0 ;  /* 0x000000016363e824 */ /* 0x000fe200078e0a00 */
[----:B------:R-:W-:Y:S01]  /*4da0*/  ISETP.GE.AND P4, PT, R4, RZ, PT ;  /* 0x000000ff0400720c */ /* 0x000fe20003f86270 */
[----:B------:R-:W-:Y:S01]  /*4db0*/  IMAD.HI.U32 R4, R3, R107, RZ ;  /* 0x0000006b03047227 */ /* 0x000fe200078e00ff */
[----:B------:R-:W-:-:S02]  /*4dc0*/  ISETP.GE.AND P0, PT, R11, RZ, PT ;  /* 0x000000ff0b00720c */ /* 0x000fc40003f06270 */
[----:B------:R-:W-:Y:S01]  /*4dd0*/  ISETP.GE.AND P1, PT, R16, RZ, PT ;  /* 0x000000ff1000720c */ /* 0x000fe20003f26270 */
[----:B------:R-:W-:Y:S01]  /*4de0*/  @!P3 IMAD.MOV R99, RZ, RZ, -R99 ;  /* 0x000000ffff63b224 */ /* 0x000fe200078e0a63 */
[----:B------:R-:W-:Y:S02]  /*4df0*/  LOP3.LUT R11, R2, 0xca, RZ, 0xfc, !PT ;  /* 0x000000ca020b7812 */ /* 0x000fe400078efcff */
[----:B------:R-:W-:Y:S01]  /*4e00*/  ISETP.GE.AND P6, PT, R17, RZ, PT ;  /* 0x000000ff1100720c */ /* 0x000fe20003fc6270 */
[----:B------:R-:W-:Y:S01]  /*4e10*/  @!P2 IMAD.IADD R57, R57, 0x1, -R0 ;  /* 0x000000013939a824 */ /* 0x000fe200078e0a00 */
[----:B------:R-:W-:Y:S01]  /*4e20*/  ISETP.GE.AND P3, PT, R10, RZ, PT ;  /* 0x000000ff0a00720c */ /* 0x000fe20003f66270 */
[----:B------:R-:W-:Y:S01]  /*4e30*/  IMAD.HI.U32 R10, R3, R44, RZ ;  /* 0x0000002c030a7227 */ /* 0x000fe200078e00ff */
[----:B------:R-:W-:Y:S02]  /*4e40*/  IABS R84, R11 ;  /* 0x0000000b00547213 */ /* 0x000fe40000000000 */
[----:B------:R-:W-:Y:S01]  /*4e50*/  LOP3.LUT R12, R2, 0xcc, RZ, 0xfc, !PT ;  /* 0x000000cc020c7812 */ /* 0x000fe200078efcff */
[----:B------:R-:W-:Y:S01]  /*4e60*/  IMAD.MOV R13, RZ, RZ, -R10 ;  /* 0x000000ffff0d7224 */ /* 0x000fe200078e0a0a */
[----:B------:R-:W-:Y:S01]  /*4e70*/  IADD3 R4, -R4, RZ, RZ ;  /* 0x000000ff04047210 */ /* 0x000fe20007ffe1ff */
[----:B------:R-:W-:Y:S01]  /*4e80*/  @!P5 IMAD.IADD R53, R53, 0x1, -R0 ;  /* 0x000000013535d824 */ /* 0x000fe200078e0a00 */
[----:B------:R-:W-:Y:S01]  /*4e90*/  ISETP.GE.AND P5, PT, R11, RZ, PT ;  /* 0x000000ff0b00720c */ /* 0x000fe20003fa6270 */
[----:B------:R-:W-:Y:S01]  /*4ea0*/  IMAD.HI.U32 R11, R3, R84, RZ ;  /* 0x00000054030b7227 */ /* 0x000fe200078e00ff */
[----:B------:R-:W-:-:S02]  /*4eb0*/  IABS R106, R12 ;  /* 0x0000000c006a7213 */ /* 0x000fc40000000000 */
[C---:B------:R-:W-:Y:S01]  /*4ec0*/  ISETP.GT.U32.AND P2, PT, R0.reuse, R57, PT ;  /* 0x000000390000720c */ /* 0x040fe20003f44070 */
[----:B------:R-:W-:Y:S01]  /*4ed0*/  IMAD R107, R0, R4, R107 ;  /* 0x00000004006b7224 */ /* 0x000fe200078e026b */
[----:B------:R-:W-:Y:S01]  /*4ee0*/  LOP3.LUT R14, R2, 0xce, RZ, 0xfc, !PT ;  /* 0x000000ce020e7812 */ /* 0x000fe200078efcff */
[----:B------:R-:W-:Y:S01]  /*4ef0*/  IMAD R44, R0, R13, R44 ;  /* 0x0000000d002c7224 */ /* 0x000fe200078e022c */
[C---:B------:R-:W-:Y:S01]  /*4f00*/  LOP3.LUT R16, R2.reuse, 0xd0, RZ, 0xfc, !PT ;  /* 0x000000d002107812 */ /* 0x040fe200078efcff */
[----:B------:R-:W-:Y:S01]  /*4f10*/  IMAD.MOV R11, RZ, RZ, -R11 ;  /* 0x000000ffff0b7224 */ /* 0x000fe200078e0a0b */
[----:B------:R-:W-:Y:S01]  /*4f20*/  IABS R42, R14 ;  /* 0x0000000e002a7213 */ /* 0x000fe20000000000 */
[----:B------:R-:W-:Y:S01]  /*4f30*/  IMAD.HI.U32 R4, R3, R106, RZ ;  /* 0x0000006a03047227 */ /* 0x000fe200078e00ff */
[----:B------:R-:W-:Y:S02]  /*4f40*/  IABS R40, R16 ;  /* 0x0000001000287213 */ /* 0x000fe40000000000 */
[----:B------:R-:W-:Y:S01]  /*4f50*/  LOP3.LUT R17, R2, 0xd2, RZ, 0xfc, !PT ;  /* 0x000000d202117812 */ /* 0x000fe200078efcff */
[----:B------:R-:W-:Y:S01]  /*4f60*/  @!P1 IMAD.MOV R53, RZ, RZ, -R53 ;  /* 0x000000ffff359224 */ /* 0x000fe200078e0a35 */
[C---:B------:R-:W-:Y:S01]  /*4f70*/  ISETP.GT.U32.AND P1, PT, R0.reuse, R107, PT ;  /* 0x0000006b0000720c */ /* 0x040fe20003f24070 */
[----:B------:R-:W-:Y:S01]  /*4f80*/  @!P6 IMAD.MOV R51, RZ, RZ, -R51 ;  /* 0x000000ffff33e224 */ /* 0x000fe200078e0a33 */
[C---:B------:R-:W-:Y:S01]  /*4f90*/  ISETP.GT.U32.AND P6, PT, R0.reuse, R44, PT ;  /* 0x0000002c0000720c */ /* 0x040fe20003fc4070 */
[----:B------:R-:W-:Y:S01]  /*4fa0*/  IMAD R84, R0, R11, R84 ;  /* 0x0000000b00547224 */ /* 0x000fe200078e0254 */
[----:B------:R-:W-:Y:S01]  /*4fb0*/  IADD3 R11, -R4, RZ, RZ ;  /* 0x000000ff040b7210 */ /* 0x000fe20007ffe1ff */
[----:B------:R-:W-:Y:S01]  /*4fc0*/  @!P2 IMAD.IADD R57, R57, 0x1, -R0 ;  /* 0x000000013939a824 */ /* 0x000fe200078e0a00 */
[----:B------:R-:W-:Y:S01]  /*4fd0*/  IABS R58, R17 ;  /* 0x00000011003a7213 */ /* 0x000fe20000000000 */
[----:B------:R-:W-:Y:S01]  /*4fe0*/  IMAD.HI.U32 R10, R3, R42, RZ ;  /* 0x0000002a030a7227 */ /* 0x000fe200078e00ff */
[----:B------:R-:W-:-:S03]  /*4ff0*/  ISETP.GT.U32.AND P2, PT, R0, R84, PT ;  /* 0x000000540000720c */ /* 0x000fc60003f44070 */
[----:B------:R-:W-:Y:S02]  /*5000*/  IMAD R106, R0, R11, R106 ;  /* 0x0000000b006a7224 */ /* 0x000fe400078e026a */
[----:B------:R-:W-:Y:S02]  /*5010*/  @!P1 IMAD.IADD R107, R107, 0x1, -R0 ;  /* 0x000000016b6b9824 */ /* 0x000fe400078e0a00 */
[----:B------:R-:W-:Y:S01]  /*5020*/  @!P0 IMAD.MOV R57, RZ, RZ, -R57 ;  /* 0x000000ffff398224 */ /* 0x000fe200078e0a39 */
[----:B------:R-:W-:Y:S01]  /*5030*/  @!P6 IADD3 R44, R44, -R0, RZ ;  /* 0x800000002c2ce210 */ /* 0x000fe20007ffe0ff */
[----:B------:R-:W-:Y:S01]  /*5040*/  IMAD.HI.U32 R4, R3, R40, RZ ;  /* 0x0000002803047227 */ /* 0x000fe200078e00ff */
[C---:B------:R-:W-:Y:S02]  /*5050*/  ISETP.GT.U32.AND P0, PT, R0.reuse, R106, PT ;  /* 0x0000006a0000720c */ /* 0x040fe40003f04070 */
[C---:B------:R-:W-:Y:S01]  /*5060*/  ISETP.GT.U32.AND P1, PT, R0.reuse, R107, PT ;  /* 0x0000006b0000720c */ /* 0x040fe20003f24070 */
[----:B------:R-:W-:Y:S01]  /*5070*/  IMAD.MOV R13, RZ, RZ, -R10 ;  /* 0x000000ffff0d7224 */ /* 0x000fe200078e0a0a */
[----:B------:R-:W-:Y:S01]  /*5080*/  ISETP.GT.U32.AND P6, PT, R0, R44, PT ;  /* 0x0000002c0000720c */ /* 0x000fe20003fc4070 */
[----:B------:R-:W-:-:S02]  /*5090*/  IMAD.MOV R11, RZ, RZ, -R4 ;  /* 0x000000ffff0b7224 */ /* 0x000fc400078e0a04 */
[C---:B------:R-:W-:Y:S02]  /*50a0*/  IMAD R42, R0.reuse, R13, R42 ;  /* 0x0000000d002a7224 */ /* 0x040fe400078e022a */
[----:B------:R-:W-:Y:S02]  /*50b0*/  IMAD R40, R0, R11, R40 ;  /* 0x0000000b00287224 */ /* 0x000fe400078e0228 */
[--C-:B------:R-:W-:Y:S02]  /*50c0*/  @!P2 IMAD.IADD R84, R84, 0x1, -R0.reuse ;  /* 0x000000015454a824 */ /* 0x100fe400078e0a00 */
[--C-:B------:R-:W-:Y:S02]  /*50d0*/  @!P0 IMAD.IADD R106, R106, 0x1, -R0.reuse ;  /* 0x000000016a6a8824 */ /* 0x100fe400078e0a00 */
[----:B------:R-:W-:Y:S01]  /*50e0*/  @!P1 IMAD.IADD R107, R107, 0x1, -R0 ;  /* 0x000000016b6b9824 */ /* 0x000fe200078e0a00 */
[----:B------:R-:W-:Y:S01]  /*50f0*/  ISETP.GT.U32.AND P1, PT, R0, R42, PT ;  /* 0x0000002a0000720c */ /* 0x000fe20003f24070 */
[----:B------:R-:W-:Y:S01]  /*5100*/  IMAD.HI.U32 R4, R3, R58, RZ ;  /* 0x0000003a03047227 */ /* 0x000fe200078e00ff */
[----:B------:R-:W-:-:S02]  /*5110*/  @!P6 IADD3 R44, R44, -R0, RZ ;  /* 0x800000002c2ce210 */ /* 0x000fc40007ffe0ff */
[C---:B------:R-:W-:Y:S01]  /*5120*/  ISETP.GT.U32.AND P6, PT, R0.reuse, R40, PT ;  /* 0x000000280000720c */ /* 0x040fe20003fc4070 */
[----:B------:R-:W-:Y:S01]  /*5130*/  @!P4 IMAD.MOV R107, RZ, RZ, -R107 ;  /* 0x000000ffff6bc224 */ /* 0x000fe200078e0a6b */
[----:B------:R-:W-:Y:S01]  /*5140*/  ISETP.GT.U32.AND P0, PT, R0, R106, PT ;  /* 0x0000006a0000720c */ /* 0x000fe20003f04070 */
[C---:B------:R-:W-:Y:S01]  /*5150*/  IMAD.HI.U32 R10, R3.reuse, R38, RZ ;  /* 0x00000026030a7227 */ /* 0x040fe200078e00ff */
[----:B------:R-:W-:Y:S02]  /*5160*/  ISETP.GE.AND P4, PT, R12, RZ, PT ;  /* 0x000000ff0c00720c */ /* 0x000fe40003f86270 */
[----:B------:R-:W-:Y:S01]  /*5170*/  ISETP.GT.U32.AND P2, PT, R0, R84, PT ;  /* 0x000000540000720c */ /* 0x000fe20003f44070 */
[----:B------:R-:W-:Y:S01]  /*5180*/  IMAD.MOV R11, RZ, RZ, -R4 ;  /* 0x000000ffff0b7224 */ /* 0x000fe200078e0a04 */
[C---:B------:R-:W-:Y:S01]  /*5190*/  LOP3.LUT R4, R2.reuse, 0xd6, RZ, 0xfc, !PT ;  /* 0x000000d602047812 */ /* 0x040fe200078efcff */
[----:B------:R-:W-:Y:S01]  /*51a0*/  IMAD.MOV R13, RZ, RZ, -R10 ;  /* 0x000000ffff0d7224 */ /* 0x000fe200078e0a0a */
[----:B------:R-:W-:Y:S01]  /*51b0*/  LOP3.LUT R12, R2, 0xde, RZ, 0xfc, !PT ;  /* 0x000000de020c7812 */ /* 0x000fe200078efcff */
[----:B------:R-:W-:Y:S01]  /*51c0*/  IMAD R58, R0, R11, R58 ;  /* 0x0000000b003a7224 */ /* 0x000fe200078e023a */
[----:B------:R-:W-:Y:S01]  /*51d0*/  IABS R72, R4 ;  /* 0x0000000400487213 */ /* 0x000fe20000000000 */
[----:B------:R-:W-:Y:S01]  /*51e0*/  @!P1 IMAD.IADD R42, R42, 0x1, -R0 ;  /* 0x000000012a2a9824 */ /* 0x000fe200078e0a00 */
[----:B------:R-:W-:Y:S01]  /*51f0*/  LOP3.LUT R11, R2, 0xd8, RZ, 0xfc, !PT ;  /* 0x000000d8020b7812 */ /* 0x000fe200078efcff */
[----:B------:R-:W-:Y:S01]  /*5200*/  IMAD R38, R0, R13, R38 ;  /* 0x0000000d00267224 */ /* 0x000fe200078e0226 */
[----:B------:R-:W-:Y:S01]  /*5210*/  ISETP.GE.AND P1, PT, R16, RZ, PT ;  /* 0x000000ff1000720c */ /* 0x000fe20003f26270 */
[--C-:B------:R-:W-:Y:S01]  /*5220*/  @!P6 IMAD.IADD R40, R40, 0x1, -R0.reuse ;  /* 0x000000012828e824 */ /* 0x100fe200078e0a00 */
[----:B------:R-:W-:Y:S01]  /*5230*/  IABS R34, R11 ;  /* 0x0000000b00227213 */ /* 0x000fe20000000000 */
[----:B------:R-:W-:Y:S01]  /*5240*/  @!P0 IMAD.IADD R106, R106, 0x1, -R0 ;  /* 0x000000016a6a8824 */ /* 0x000fe200078e0a00 */
[C---:B------:R-:W-:Y:S01]  /*5250*/  ISETP.GT.U32.AND P0, PT, R0.reuse, R58, PT ;  /* 0x0000003a0000720c */ /* 0x040fe20003f04070 */
[----:B------:R-:W-:Y:S01]  /*5260*/  @!P3 IMAD.MOV R44, RZ, RZ, -R44 ;  /* 0x000000ffff2cb224 */ /* 0x000fe200078e0a2c */
[C---:B------:R-:W-:Y:S01]  /*5270*/  ISETP.GT.U32.AND P3, PT, R0.reuse, R42, PT ;  /* 0x0000002a0000720c */ /* 0x040fe20003f64070 */
[----:B------:R-:W-:Y:S01]  /*5280*/  @!P4 IMAD.MOV R106, RZ, RZ, -R106 ;  /* 0x000000ffff6ac224 */ /* 0x000fe200078e0a6a */
[C---:B------:R-:W-:Y:S01]  /*5290*/  ISETP.GT.U32.AND P6, PT, R0.reuse, R40, PT ;  /* 0x000000280000720c */ /* 0x040fe20003fc4070 */
[----:B------:R-:W-:Y:S01]  /*52a0*/  IMAD.HI.U32 R10, R3, R34, RZ ;  /* 0x00000022030a7227 */ /* 0x000fe200078e00ff */
[----:B------:R-:W-:-:S02]  /*52b0*/  ISETP.GT.U32.AND P4, PT, R0, R38, PT ;  /* 0x000000260000720c */ /* 0x000fc40003f84070 */
[----:B------:R-:W-:Y:S01]  /*52c0*/  @!P2 IADD3 R84, R84, -R0, RZ ;  /* 0x800000005454a210 */ /* 0x000fe20007ffe0ff */
[----:B------:R-:W-:Y:S01]  /*52d0*/  IMAD.MOV R13, RZ, RZ, -R10 ;  /* 0x000000ffff0d7224 */ /* 0x000fe200078e0a0a */
[----:B------:R-:W-:Y:S02]  /*52e0*/  ISETP.GE.AND P2, PT, R14, RZ, PT ;  /* 0x000000ff0e00720c */ /* 0x000fe40003f46270 */
[----:B------:R-:W-:Y:S01]  /*52f0*/  LOP3.LUT R10, R2, 0xdc, RZ, 0xfc, !PT ;  /* 0x000000dc020a7812 */ /* 0x000fe200078efcff */
[--C-:B------:R-:W-:Y:S01]  /*5300*/  @!P0 IMAD.IADD R58, R58, 0x1, -R0.reuse ;  /* 0x000000013a3a8824 */ /* 0x100fe200078e0a00 */
[----:B------:R-:W-:Y:S01]  /*5310*/  ISETP.GE.AND P0, PT, R11, RZ, PT ;  /* 0x000000ff0b00720c */ /* 0x000fe20003f06270 */
[--C-:B------:R-:W-:Y:S01]  /*5320*/  @!P3 IMAD.IADD R42, R42, 0x1, -R0.reuse ;  /* 0x000000012a2ab824 */ /* 0x100fe200078e0a00 */
[----:B------:R-:W-:Y:S01]  /*5330*/  ISETP.GE.AND P3, PT, R18, RZ, PT ;  /* 0x000000ff1200720c */ /* 0x000fe20003f66270 */
[--C-:B------:R-:W-:Y:S01]  /*5340*/  @!P6 IMAD.IADD R40, R40, 0x1, -R0.reuse ;  /* 0x000000012828e824 */ /* 0x100fe200078e0a00 */
[----:B------:R-:W-:Y:S01]  /*5350*/  ISETP.GE.AND P6, PT, R4, RZ, PT ;  /* 0x000000ff0400720c */ /* 0x000fe20003fc6270 */
[----:B------:R-:W-:Y:S01]  /*5360*/  @!P4 IMAD.IADD R38, R38, 0x1, -R0 ;  /* 0x000000012626c824 */ /* 0x000fe200078e0a00 */
[----:B------:R-:W-:Y:S01]  /*5370*/  ISETP.GT.U32.AND P4, PT, R0, R58, PT ;  /* 0x0000003a0000720c */ /* 0x000fe20003f84070 */
[----:B------:R-:W-:Y:S01]  /*5380*/  IMAD.HI.U32 R4, R3, R72, RZ ;  /* 0x0000004803047227 */ /* 0x000fe200078e00ff */
[----:B------:R-:W-:-:S02]  /*5390*/  IABS R36, R10 ;  /* 0x0000000a00247213 */ /* 0x000fc40000000000 */
[----:B------:R-:W-:Y:S01]  /*53a0*/  IABS R32, R12 ;  /* 0x0000000c00207213 */ /* 0x000fe20000000000 */
[----:B------:R-:W-:Y:S01]  /*53b0*/  @!P2 IMAD.MOV R42, RZ, RZ, -R42 ;  /* 0x000000ffff2aa224 */ /* 0x000fe200078e0a2a */
[C---:B------:R-:W-:Y:S01]  /*53c0*/  ISETP.GT.U32.AND P2, PT, R0.reuse, R38, PT ;  /* 0x000000260000720c */ /* 0x040fe20003f44070 */
[----:B------:R-:W-:Y:S01]  /*53d0*/  IMAD R34, R0, R13, R34 ;  /* 0x0000000d00227224 */ /* 0x000fe200078e0222 */
[----:B------:R-:W-:Y:S01]  /*53e0*/  IADD3 R11, -R4, RZ, RZ ;  /* 0x000000ff040b7210 */ /* 0x000fe20007ffe1ff */
[----:B------:R-:W-:Y:S01]  /*53f0*/  @!P1 IMAD.MOV R40, RZ, RZ, -R40 ;  /* 0x000000ffff289224 */ /* 0x000fe200078e0a28 */
[----:B------:R-:W-:Y:S02]  /*5400*/  LOP3.LUT R4, R2, 0xda, RZ, 0xfc, !PT ;  /* 0x000000da02047812 */ /* 0x000fe400078efcff */
[----:B------:R-:W-:Y:S01]  /*5410*/  @!P5 IADD3 R84, -R84, RZ, RZ ;  /* 0x000000ff5454d210 */ /* 0x000fe20007ffe1ff */
[----:B------:R-:W-:Y:S01]  /*5420*/  IMAD R72, R0, R11, R72 ;  /* 0x0000000b00487224 */ /* 0x000fe200078e0248 */
[----:B------:R-:W-:-:S02]  /*5430*/  @!P4 IADD3 R58, R58, -R0, RZ ;  /* 0x800000003a3ac210 */ /* 0x000fc40007ffe0ff */
[----:B------:R-:W-:Y:S02]  /*5440*/  IABS R56, R4 ;  /* 0x0000000400387213 */ /* 0x000fe40000000000 */
[----:B------:R-:W-:Y:S01]  /*5450*/  ISETP.GT.U32.AND P4, PT, R0, R72, PT ;  /* 0x000000480000720c */ /* 0x000fe20003f84070 */
[----:B------:R-:W-:Y:S01]  /*5460*/  @!P2 IMAD.IADD R38, R38, 0x1, -R0 ;  /* 0x000000012626a824 */ /* 0x000fe200078e0a00 */
[----:B------:R-:W-:Y:S01]  /*5470*/  ISETP.GE.AND P1, PT, R4, RZ, PT ;  /* 0x000000ff0400720c */ /* 0x000fe20003f26270 */
[----:B------:R-:W-:Y:S01]  /*5480*/  IMAD.HI.U32 R4, R3, R56, RZ ;  /* 0x0000003803047227 */ /* 0x000fe200078e00ff */
[----:B------:R-:W-:Y:S02]  /*5490*/  ISETP.GE.AND P2, PT, R10, RZ, PT ;  /* 0x000000ff0a00720c */ /* 0x000fe40003f46270 */
[----:B------:R-:W-:Y:S01]  /*54a0*/  ISETP.GE.AND P5, PT, R17, RZ, PT ;  /* 0x000000ff1100720c */ /* 0x000fe20003fa6270 */
[----:B------:R-:W-:Y:S01]  /*54b0*/  @!P3 IMAD.MOV R38, RZ, RZ, -R38 ;  /* 0x000000ffff26b224 */ /* 0x000fe200078e0a26 */
[----:B------:R-:W-:Y:S01]  /*54c0*/  ISETP.GT.U32.AND P3, PT, R0, R34, PT ;  /* 0x000000220000720c */ /* 0x000fe20003f64070 */
[----:B------:R-:W-:Y:S01]  /*54d0*/  IMAD.HI.U32 R10, R3, R36, RZ ;  /* 0x00000024030a7227 */ /* 0x000fe200078e00ff */
[----:B------:R-:W-:-:S02]  /*54e0*/  IADD3 R11, -R4, RZ, RZ ;  /* 0x000000ff040b7210 */ /* 0x000fc40007ffe1ff */
[----:B------:R-:W-:Y:S01]  /*54f0*/  LOP3.LUT R16, R2, 0xe0, RZ, 0xfc, !PT ;  /* 0x000000e002107812 */ /* 0x000fe200078efcff */
[----:B------:R-:W-:Y:S01]  /*5500*/  @!P4 IMAD.IADD R72, R72, 0x1, -R0 ;  /* 0x000000014848c824 */ /* 0x000fe200078e0a00 */
[----:B------:R-:W-:Y:S01]  /*5510*/  LOP3.LUT R18, R2, 0xe2, RZ, 0xfc, !PT ;  /* 0x000000e202127812 */ /* 0x000fe200078efcff */
[----:B------:R-:W-:Y:S01]  /*5520*/  IMAD.HI.U32 R4, R3, R32, RZ ;  /* 0x0000002003047227 */ /* 0x000fe200078e00ff */
[----:B------:R-:W-:Y:S02]  /*5530*/  IABS R14, R19 ;  /* 0x00000013000e7213 */ /* 0x000fe40000000000 */
[----:B------:R-:W-:Y:S01]  /*5540*/  ISETP.GT.U32.AND P4, PT, R0, R72, PT ;  /* 0x000000480000720c */ /* 0x000fe20003f84070 */
[----:B------:R-:W-:Y:S01]  /*5550*/  IMAD.MOV R13, RZ, RZ, -R10 ;  /* 0x000000ffff0d7224 */ /* 0x000fe200078e0a0a */
[----:B------:R-:W-:Y:S01]  /*5560*/  IABS R30, R18 ;  /* 0x00000012001e7213 */ /* 0x000fe20000000000 */
[----:B------:R-:W-:Y:S02]  /*5570*/  @!P3 IMAD.IADD R34, R34, 0x1, -R0 ;  /* 0x000000012222b824 */ /* 0x000fe400078e0a00 */
[----:B------:R-:W-:-:S02]  /*5580*/  IMAD R56, R0, R11, R56 ;  /* 0x0000000b00387224 */ /* 0x000fc400078e0238 */
[----:B------:R-:W-:Y:S01]  /*5590*/  IMAD.MOV R11, RZ, RZ, -R4 ;  /* 0x000000ffff0b7224 */ /* 0x000fe200078e0a04 */
[C---:B------:R-:W-:Y:S01]  /*55a0*/  ISETP.GT.U32.AND P3, PT, R0.reuse, R34, PT ;  /* 0x000000220000720c */ /* 0x040fe20003f64070 */
[C---:B------:R-:W-:Y:S02]  /*55b0*/  IMAD R36, R0.reuse, R13, R36 ;  /* 0x0000000d00247224 */ /* 0x040fe400078e0224 */
[----:B------:R-:W-:Y:S02]  /*55c0*/  IMAD R32, R0, R11, R32 ;  /* 0x0000000b00207224 */ /* 0x000fe400078e0220 */
[----:B------:R-:W-:Y:S01]  /*55d0*/  @!P4 IMAD.IADD R72, R72, 0x1, -R0 ;  /* 0x000000014848c824 */ /* 0x000fe200078e0a00 */
[----:B------:R-:W-:Y:S01]  /*55e0*/  ISETP.GT.U32.AND P4, PT, R0, R56, PT ;  /* 0x000000380000720c */ /* 0x000fe20003f84070 */
[----:B------:R-:W-:Y:S01]  /*55f0*/  @!P5 IMAD.MOV R58, RZ, RZ, -R58 ;  /* 0x000000ffff3ad224 */ /* 0x000fe200078e0a3a */
[----:B------:R-:W-:Y:S01]  /*5600*/  ISETP.GE.AND P5, PT, R12, RZ, PT ;  /* 0x000000ff0c00720c */ /* 0x000fe20003fa6270 */
[----:B------:R-:W-:Y:S01]  /*5610*/  @!P6 IMAD.MOV R72, RZ, RZ, -R72 ;  /* 0x000000ffff48e224 */ /* 0x000fe200078e0a48 */
[----:B------:R-:W-:Y:S01]  /*5620*/  ISETP.GT.U32.AND P6, PT, R0, R36, PT ;  /* 0x000000240000720c */ /* 0x000fe20003fc4070 */
[----:B------:R-:W-:Y:S01]  /*5630*/  IMAD.HI.U32 R4, R3, R30, RZ ;  /* 0x0000001e03047227 */ /* 0x000fe200078e00ff */
[----:B------:R-:W-:-:S03]  /*5640*/  IABS R12, R16 ;  /* 0x00000010000c7213 */ /* 0x000fc60000000000 */
[----:B------:R-:W-:Y:S01]  /*5650*/  @!P3 IMAD.IADD R34, R34, 0x1, -R0 ;  /* 0x000000012222b824 */ /* 0x000fe200078e0a00 */
[----:B------:R-:W-:Y:S01]  /*5660*/  ISETP.GT.U32.AND P3, PT, R0, R32, PT ;  /* 0x000000200000720c */ /* 0x000fe20003f64070 */
[----:B------:R-:W-:-:S04]  /*5670*/  IMAD.HI.U32 R10, R3, R12, RZ ;  /* 0x0000000c030a7227 */ /* 0x000fc800078e00ff */
[----:B------:R-:W-:Y:S01]  /*5680*/  IMAD.MOV R11, RZ, RZ, -R4 ;  /* 0x000000ffff0b7224 */ /* 0x000fe200078e0a04 */
[----:B------:R-:W-:Y:S01]  /*5690*/  IADD3 R13, -R10, RZ, RZ ;  /* 0x000000ff0a0d7210 */ /* 0x000fe20007ffe1ff */
[----:B------:R-:W-:Y:S01]  /*56a0*/  IMAD.HI.U32 R10, R3, R14, RZ ;  /* 0x0000000e030a7227 */ /* 0x000fe200078e00ff */
[----:B------:R-:W-:-:S03]  /*56b0*/  @!P6 IADD3 R36, R36, -R0, RZ ;  /* 0x800000002424e210 */ /* 0x000fc60007ffe0ff */
[C---:B------:R-:W-:Y:S01]  /*56c0*/  IMAD R30, R0.reuse, R11, R30 ;  /* 0x0000000b001e7224 */ /* 0x040fe200078e021e */
[----:B------:R-:W-:Y:S01]  /*56d0*/  ISETP.GT.U32.AND P6, PT, R0, R36, PT ;  /* 0x000000240000720c */ /* 0x000fe20003fc4070 */
[----:B------:R-:W-:Y:S02]  /*56e0*/  @!P3 IMAD.IADD R32, R32, 0x1, -R0 ;  /* 0x000000012020b824 */ /* 0x000fe400078e0a00 */
[----:B------:R-:W-:Y:S02]  /*56f0*/  IMAD.MOV R11, RZ, RZ, -R10 ;  /* 0x000000ffff0b7224 */ /* 0x000fe400078e0a0a */
[----:B------:R-:W-:Y:S01]  /*5700*/  @!P4 IMAD.IADD R56, R56, 0x1, -R0 ;  /* 0x000000013838c824 */ /* 0x000fe200078e0a00 */
[C---:B------:R-:W-:Y:S01]  /*5710*/  ISETP.GT.U32.AND P3, PT, R0.reuse, R32, PT ;  /* 0x000000200000720c */ /* 0x040fe20003f64070 */
[C---:B------:R-:W-:Y:S02]  /*5720*/  IMAD R14, R0.reuse, R11, R14 ;  /* 0x0000000b000e7224 */ /* 0x040fe400078e020e */
[----:B------:R-:W-:Y:S01]  /*5730*/  IMAD.HI.U32 R11, R3, R104, RZ ;  /* 0x00000068030b7227 */ /* 0x000fe200078e00ff */
[----:B------:R-:W-:-:S03]  /*5740*/  ISETP.GT.U32.AND P4, PT, R0, R56, PT ;  /* 0x000000380000720c */ /* 0x000fc60003f84070 */
[----:B------:R-:W-:Y:S01]  /*5750*/  @!P6 IMAD.IADD R36, R36, 0x1, -R0 ;  /* 0x000000012424e824 */ /* 0x000fe200078e0a00 */
[----:B------:R-:W-:Y:S01]  /*5760*/  ISETP.GT.U32.AND P6, PT, R0, R30, PT ;  /* 0x0000001e0000720c */ /* 0x000fe20003fc4070 */
[----:B------:R-:W-:Y:S02]  /*5770*/  IMAD.MOV R11, RZ, RZ, -R11 ;  /* 0x000000ffff0b7224 */ /* 0x000fe400078e0a0b */
[----:B------:R-:W-:-:S04]  /*5780*/  IMAD.HI.U32 R10, R3, R28, RZ ;  /* 0x0000001c030a7227 */ /* 0x000fc800078e00ff */
[----:B------:R-:W-:Y:S01]  /*5790*/  @!P3 IMAD.IADD R32, R32, 0x1, -R0 ;  /* 0x000000012020b824 */ /* 0x000fe200078e0a00 */
[C---:B------:R-:W-:Y:S01]  /*57a0*/  ISETP.GT.U32.AND P3, PT, R0.reuse, R14, PT ;  /* 0x0000000e0000720c */ /* 0x040fe20003f64070 */
[C---:B------:R-:W-:Y:S02]  /*57b0*/  IMAD R104, R0.reuse, R11, R104 ;  /* 0x0000000b00687224 */ /* 0x040fe400078e0268 */
[----:B------:R-:W-:Y:S01]  /*57c0*/  IMAD R4, R0, R13, R12 ;  /* 0x0000000d00047224 */ /* 0x000fe200078e020c */
[----:B------:R-:W-:Y:S01]  /*57d0*/  IADD3 R13, -R10, RZ, RZ ;  /* 0x000000ff0a0d7210 */ /* 0x000fe20007ffe1ff */
[----:B------:R-:W-:Y:S01]  /*57e0*/  IMAD.HI.U32 R10, R3, R24, RZ ;  /* 0x00000018030a7227 */ /* 0x000fe200078e00ff */
[----:B------:R-:W-:-:S03]  /*57f0*/  @!P6 IADD3 R30, R30, -R0, RZ ;  /* 0x800000001e1ee210 */ /* 0x000fc60007ffe0ff */
[----:B------:R-:W-:Y:S01]  /*5800*/  @!P4 IMAD.IADD R56, R56, 0x1, -R0 ;  /* 0x000000013838c824 */ /* 0x000fe200078e0a00 */
[C---:B------:R-:W-:Y:S01]  /*5810*/  ISETP.GT.U32.AND P4, PT, R0.reuse, R4, PT ;  /* 0x000000040000720c */ /* 0x040fe20003f84070 */
[----:B------:R-:W-:Y:S02]  /*5820*/  IMAD R28, R0, R13, R28 ;  /* 0x0000000d001c7224 */ /* 0x000fe400078e021c */
[----:B------:R-:W-:Y:S01]  /*5830*/  @!P3 IMAD.IADD R14, R14, 0x1, -R0 ;  /* 0x000000010e0eb824 */ /* 0x000fe200078e0a00 */
[----:B------:R-:W-:Y:S01]  /*5840*/  ISETP.GT.U32.AND P3, PT, R0, R30, PT ;  /* 0x0000001e0000720c */ /* 0x000fe20003f64070 */
[----:B------:R-:W-:Y:S02]  /*5850*/  IMAD.MOV R13, RZ, RZ, -R10 ;  /* 0x000000ffff0d7224 */ /* 0x000fe400078e0a0a */
[----:B------:R-:W-:-:S04]  /*5860*/  IMAD.HI.U32 R10, R3, R22, RZ ;  /* 0x00000016030a7227 */ /* 0x000fc800078e00ff */
[----:B------:R-:W-:Y:S02]  /*5870*/  IMAD R24, R0, R13, R24 ;  /* 0x0000000d00187224 */ /* 0x000fe400078e0218 */
[----:B------:R-:W-:Y:S01]  /*5880*/  @!P4 IMAD.IADD R4, R4, 0x1, -R0 ;  /* 0x000000010404c824 */ /* 0x000fe200078e0a00 */
[----:B------:R-:W-:Y:S01]  /*5890*/  ISETP.GE.AND P4, PT, R16, RZ, PT ;  /* 0x000000ff1000720c */ /* 0x000fe20003f86270 */
[----:B------:R-:W-:Y:S01]  /*58a0*/  @!P0 IMAD.MOV R34, RZ, RZ, -R34 ;  /* 0x000000ffff228224 */ /* 0x000fe200078e0a22 */
[----:B------:R-:W-:Y:S01]  /*58b0*/  ISETP.GT.U32.AND P0, PT, R0, R14, PT ;  /* 0x0000000e0000720c */ /* 0x000fe20003f04070 */
[----:B------:R-:W-:Y:S01]  /*58c0*/  @!P3 IMAD.IADD R30, R30, 0x1, -R0 ;  /* 0x000000011e1eb824 */ /* 0x000fe200078e0a00 */
[C---:B------:R-:W-:Y:S01]  /*58d0*/  ISETP.GT.U32.AND P3, PT, R0.reuse, R104, PT ;  /* 0x000000680000720c */ /* 0x040fe20003f64070 */
[----:B------:R-:W-:Y:S01]  /*58e0*/  IMAD.HI.U32 R12, R3, R26, RZ ;  /* 0x0000001a030c7227 */ /* 0x000fe200078e00ff */
[----:B------:R-:W-:Y:S02]  /*58f0*/  ISETP.GT.U32.AND P6, PT, R0, R4, PT ;  /* 0x000000040000720c */ /* 0x000fe40003fc4070 */
[----:B------:R-:W-:Y:S01]  /*5900*/  IABS R16, R41 ;  /* 0x0000002900107213 */ /* 0x000fe20000000000 */
[----:B------:R-:W-:-:S02]  /*5910*/  IMAD.MOV R13, RZ, RZ, -R10 ;  /* 0x000000ffff0d7224 */ /* 0x000fc400078e0a0a */
[----:B------:R-:W-:Y:S02]  /*5920*/  IMAD.MOV R17, RZ, RZ, -R12 ;  /* 0x000000ffff117224 */ /* 0x000fe400078e0a0c */
[C---:B------:R-:W-:Y:S01]  /*5930*/  IMAD R22, R0.reuse, R13, R22 ;  /* 0x0000000d00167224 */ /* 0x040fe200078e0216 */
[----:B------:R-:W-:Y:S01]  /*5940*/  IABS R13, R39 ;  /* 0x00000027000d7213 */ /* 0x000fe20000000000 */
[----:B------:R-:W-:Y:S01]  /*5950*/  IMAD R26, R0, R17, R26 ;  /* 0x00000011001a7224 */ /* 0x000fe200078e021a */
[----:B------:R-:W-:Y:S01]  /*5960*/  @!P0 IADD3 R14, R14, -R0, RZ ;  /* 0x800000000e0e8210 */ /* 0x000fe20007ffe0ff */
[----:B------:R-:W-:Y:S01]  /*5970*/  IMAD.HI.U32 R11, R3, R20, RZ ;  /* 0x00000014030b7227 */ /* 0x000fe200078e00ff */
[----:B------:R-:W-:Y:S02]  /*5980*/  @!P3 IADD3 R104, R104, -R0, RZ ;  /* 0x800000006868b210 */ /* 0x000fe40007ffe0ff */
[C---:B------:R-:W-:Y:S01]  /*5990*/  ISETP.GT.U32.AND P3, PT, R0.reuse, R24, PT ;  /* 0x000000180000720c */ /* 0x040fe20003f64070 */
[----:B------:R-:W-:Y:S01]  /*59a0*/  IMAD.MOV R11, RZ, RZ, -R11 ;  /* 0x000000ffff0b7224 */ /* 0x000fe200078e0a0b */
[----:B------:R-:W-:Y:S01]  /*59b0*/  ISETP.GT.U32.AND P0, PT, R0, R26, PT ;  /* 0x0000001a0000720c */ /* 0x000fe20003f04070 */
[----:B------:R-:W-:Y:S01]  /*59c0*/  @!P6 IMAD.IADD R4, R4, 0x1, -R0 ;  /* 0x000000010404e824 */ /* 0x000fe200078e0a00 */
[C---:B------:R-:W-:Y:S01]  /*59d0*/  ISETP.GT.U32.AND P6, PT, R0.reuse, R28, PT ;  /* 0x0000001c0000720c */ /* 0x040fe20003fc4070 */
[----:B------:R-:W-:-:S02]  /*59e0*/  IMAD R20, R0, R11, R20 ;  /* 0x0000000b00147224 */ /* 0x000fc400078e0214 */
[----:B------:R-:W-:-:S04]  /*59f0*/  IMAD.HI.U32 R12, R3, R246, RZ ;  /* 0x000000f6030c7227 */ /* 0x000fc800078e00ff */
[----:B------:R-:W-:Y:S02]  /*5a00*/  IMAD.MOV R17, RZ, RZ, -R12 ;  /* 0x000000ffff117224 */ /* 0x000fe400078e0a0c */
[--C-:B------:R-:W-:Y:S01]  /*5a10*/  @!P3 IMAD.IADD R24, R24, 0x1, -R0.reuse ;  /* 0x000000011818b824 */ /* 0x100fe200078e0a00 */
[----:B------:R-:W-:Y:S01]  /*5a20*/  ISETP.GT.U32.AND P3, PT, R0, R22, PT ;  /* 0x000000160000720c */ /* 0x000fe20003f64070 */
[--C-:B------:R-:W-:Y:S01]  /*5a30*/  @!P0 IMAD.IADD R26, R26, 0x1, -R0.reuse ;  /* 0x000000011a1a8824 */ /* 0x100fe200078e0a00 */
[----:B------:R-:W-:Y:S01]  /*5a40*/  ISETP.GE.AND P0, PT, R19, RZ, PT ;  /* 0x000000ff1300720c */ /* 0x000fe20003f06270 */
[----:B------:R-:W-:Y:S01]  /*5a50*/  @!P6 IMAD.IADD R28, R28, 0x1, -R0 ;  /* 0x000000011c1ce824 */ /* 0x000fe200078e0a00 */
[----:B------:R-:W-:Y:S01]  /*5a60*/  ISETP.GE.AND P6, PT, R18, RZ, PT ;  /* 0x000000ff1200720c */ /* 0x000fe20003fc6270 */
[----:B------:R-:W-:Y:S01]  /*5a70*/  IMAD.HI.U32 R2, R3, R13, RZ ;  /* 0x0000000d03027227 */ /* 0x000fe200078e00ff */
[----:B------:R-:W-:-:S03]  /*5a80*/  IABS R18, R43 ;  /* 0x0000002b00127213 */ /* 0x000fc60000000000 */
[----:B------:R-:W-:Y:S01]  /*5a90*/  @!P1 IMAD.MOV R56, RZ, RZ, -R56 ;  /* 0x000000ffff389224 */ /* 0x000fe200078e0a38 */
[C---:B------:R-:W-:Y:S01]  /*5aa0*/  ISETP.GT.U32.AND P1, PT, R0.reuse, R28, PT ;  /* 0x0000001c0000720c */ /* 0x040fe20003f24070 */
[----:B------:R-:W-:Y:S01]  /*5ab0*/  IMAD R246, R0, R17, R246 ;  /* 0x0000001100f67224 */ /* 0x000fe200078e02f6 */
[----:B------:R-:W-:Y:S01]  /*5ac0*/  IADD3 R2, -R2, RZ, RZ ;  /* 0x000000ff02027210 */ /* 0x000fe20007ffe1ff */
[----:B------:R-:W-:Y:S01]  /*5ad0*/  @!P3 IMAD.IADD R22, R22, 0x1, -R0 ;  /* 0x000000011616b824 */ /* 0x000fe200078e0a00 */
[C---:B------:R-:W-:Y:S01]  /*5ae0*/  ISETP.GT.U32.AND P3, PT, R0.reuse, R20, PT ;  /* 0x000000140000720c */ /* 0x040fe20003f64070 */
[----:B------:R-:W-:Y:S01]  /*5af0*/  @!P2 IMAD.MOV R36, RZ, RZ, -R36 ;  /* 0x000000ffff24a224 */ /* 0x000fe200078e0a24 */
[----:B------:R-:W-:Y:S01]  /*5b00*/  ISETP.GT.U32.AND P2, PT, R0, R104, PT ;  /* 0x000000680000720c */ /* 0x000fe20003f44070 */
[C---:B------:R-:W-:Y:S01]  /*5b10*/  IMAD.HI.U32 R10, R3.reuse, R16, RZ ;  /* 0x00000010030a7227 */ /* 0x040fe200078e00ff */
[----:B------:R-:W-:Y:S02]  /*5b20*/  @!P6 IADD3 R30, -R30, RZ, RZ ;  /* 0x000000ff1e1ee210 */ /* 0x000fe40007ffe1ff */
[----:B------:R-:W-:Y:S01]  /*5b30*/  ISETP.GT.U32.AND P6, PT, R0, R22, PT ;  /* 0x000000160000720c */ /* 0x000fe20003fc4070 */
[----:B------:R-:W-:-:S04]  /*5b40*/  IMAD.HI.U32 R11, R3, R18, RZ ;  /* 0x00000012030b7227 */ /* 0x000fc800078e00ff */
[----:B------:R-:W-:Y:S02]  /*5b50*/  IMAD.HI.U32 R12, R3, R242, RZ ;  /* 0x000000f2030c7227 */ /* 0x000fe400078e00ff */
[----:B------:R-:W-:Y:S02]  /*5b60*/  @!P3 IADD3 R20, R20, -R0, RZ ;  /* 0x800000001414b210 */ /* 0x000fe40007ffe0ff */
[C---:B------:R-:W-:Y:S01]  /*5b70*/  ISETP.GT.U32.AND P3, PT, R0.reuse, R26, PT ;  /* 0x0000001a0000720c */ /* 0x040fe20003f64070 */
[----:B------:R-:W-:Y:S01]  /*5b80*/  @!P0 IMAD.MOV R14, RZ, RZ, -R14 ;  /* 0x000000ffff0e8224 */ /* 0x000fe200078e0a0e */
[C---:B------:R-:W-:Y:S01]  /*5b90*/  ISETP.GT.U32.AND P0, PT, R0.reuse, R246, PT ;  /* 0x000000f60000720c */ /* 0x040fe20003f04070 */
[----:B------:R-:W-:Y:S01]  /*5ba0*/  @!P4 IMAD.MOV R4, RZ, RZ, -R4 ;  /* 0x000000ffff04c224 */ /* 0x000fe200078e0a04 */
[C---:B------:R-:W-:Y:S01]  /*5bb0*/  ISETP.GT.U32.AND P4, PT, R0.reuse, R24, PT ;  /* 0x000000180000720c */ /* 0x040fe20003f84070 */
[----:B------:R-:W-:Y:S01]  /*5bc0*/  @!P5 IMAD.MOV R32, RZ, RZ, -R32 ;  /* 0x000000ffff20d224 */ /* 0x000fe200078e0a20 */
[----:B------:R-:W-:Y:S01]  /*5bd0*/  ISETP.GT.U32.AND P5, PT, R0, R20, PT ;  /* 0x000000140000720c */ /* 0x000fe20003fa4070 */
[----:B------:R-:W-:-:S02]  /*5be0*/  IMAD.MOV R17, RZ, RZ, -R10 ;  /* 0x000000ffff117224 */ /* 0x000fc400078e0a0a */
[----:B------:R-:W-:Y:S02]  /*5bf0*/  IMAD.MOV R11, RZ, RZ, -R11 ;  /* 0x000000ffff0b7224 */ /* 0x000fe400078e0a0b */
[----:B------:R-:W-:Y:S02]  /*5c00*/  IMAD.MOV R19, RZ, RZ, -R12 ;  /* 0x000000ffff137224 */ /* 0x000fe400078e0a0c */
[C---:B------:R-:W-:Y:S02]  /*5c10*/  IMAD R12, R0.reuse, R2, R13 ;  /* 0x00000002000c7224 */ /* 0x040fe400078e020d */
[C---:B------:R-:W-:Y:S02]  /*5c20*/  IMAD R16, R0.reuse, R17, R16 ;  /* 0x0000001100107224 */ /* 0x040fe400078e0210 */
[----:B------:R-:W-:Y:S01]  /*5c30*/  IMAD R18, R0, R11, R18 ;  /* 0x0000000b00127224 */ /* 0x000fe200078e0212 */
[----:B------:R-:W-:Y:S01]  /*5c40*/  @!P4 IADD3 R24, R24, -R0, RZ ;  /* 0x800000001818c210 */ /* 0x000fe20007ffe0ff */
[----:B------:R-:W-:Y:S01]  /*5c50*/  @!P1 IMAD.IADD R28, R28, 0x1, -R0 ;  /* 0x000000011c1c9824 */ /* 0x000fe200078e0a00 */
[----:B------:R-:W-:Y:S01]  /*5c60*/  ISETP.GT.U32.AND P1, PT, R0, R12, PT ;  /* 0x0000000c0000720c */ /* 0x000fe20003f24070 */
[----:B------:R-:W-:-:S04]  /*5c70*/  IMAD.HI.U32 R3, R3, R21, RZ ;  /* 0x0000001503037227 */ /* 0x000fc800078e00ff */
[----:B------:R-:W-:Y:S02]  /*5c80*/  IMAD R242, R0, R19, R242 ;  /* 0x0000001300f27224 */ /* 0x000fe400078e02f2 */
[--C-:B------:R-:W-:Y:S01]  /*5c90*/  @!P2 IMAD.IADD R104, R104, 0x1, -R0.reuse ;  /* 0x000000016868a824 */ /* 0x100fe200078e0a00 */
[----:B------:R-:W-:Y:S01]  /*5ca0*/  ISETP.GT.U32.AND P2, PT, R0, R16, PT ;  /* 0x000000100000720c */ /* 0x000fe20003f44070 */
[--C-:B------:R-:W-:Y:S01]  /*5cb0*/  @!P3 IMAD.IADD R26, R26, 0x1, -R0.reuse ;  /* 0x000000011a1ab824 */ /* 0x100fe200078e0a00 */
[C---:B------:R-:W-:Y:S01]  /*5cc0*/  ISETP.GT.U32.AND P3, PT, R0.reuse, R18, PT ;  /* 0x000000120000720c */ /* 0x040fe20003f64070 */
[----:B------:R-:W-:Y:S01]  /*5cd0*/  IMAD.MOV R3, RZ, RZ, -R3 ;  /* 0x000000ffff037224 */ /* 0x000fe200078e0a03 */
[----:B------:R-:W-:Y:S01]  /*5ce0*/  ISETP.GT.U32.AND P4, PT, R0, R242, PT ;  /* 0x000000f20000720c */ /* 0x000fe20003f84070 */
[--C-:B------:R-:W-:Y:S01]  /*5cf0*/  @!P0 IMAD.IADD R246, R246, 0x1, -R0.reuse ;  /* 0x00000001f6f68824 */ /* 0x100fe200078e0a00 */
[----:B------:R-:W-:Y:S01]  /*5d00*/  ISETP.GE.AND P0, PT, R27, RZ, PT ;  /* 0x000000ff1b00720c */ /* 0x000fe20003f06270 */
[----:B------:R-:W-:Y:S01]  /*5d10*/  @!P5 IMAD.IADD R20, R20, 0x1, -R0 ;  /* 0x000000011414d824 */ /* 0x000fe200078e0a00 */
[----:B------:R-:W-:Y:S01]  /*5d20*/  ISETP.GE.AND P5, PT, R25, RZ, PT ;  /* 0x000000ff1900720c */ /* 0x000fe20003fa6270 */
[----:B------:R-:W-:-:S02]  /*5d30*/  IMAD R10, R0, R3, R21 ;  /* 0x00000003000a7224 */ /* 0x000fc400078e0215 */
[--C-:B------:R-:W-:Y:S01]  /*5d40*/  @!P6 IMAD.IADD R22, R22, 0x1, -R0.reuse ;  /* 0x000000011616e824 */ /* 0x100fe200078e0a00 */
[----:B------:R-:W2:Y:S01]  /*5d50*/  LDC.64 R2, c[0x0][0x230] ;  /* 0x00008c00ff027b82 */ /* 0x000ea20000000a00 */
[--C-:B------:R-:W-:Y:S01]  /*5d60*/  @!P1 IMAD.IADD R12, R12, 0x1, -R0.reuse ;  /* 0x000000010c0c9824 */ /* 0x100fe200078e0a00 */
[----:B------:R-:W-:Y:S01]  /*5d70*/  ISETP.GT.U32.AND P6, PT, R0, R10, PT ;  /* 0x0000000a0000720c */ /* 0x000fe20003fc4070 */
[--C-:B------:R-:W-:Y:S01]  /*5d80*/  @!P3 IMAD.IADD R18, R18, 0x1, -R0.reuse ;  /* 0x000000011212b824 */ /* 0x100fe200078e0a00 */
[----:B------:R-:W-:Y:S01]  /*5d90*/  ISETP.GE.AND P1, PT, R29, RZ, PT ;  /* 0x000000ff1d00720c */ /* 0x000fe20003f26270 */
[----:B------:R-:W-:Y:S01]  /*5da0*/  @!P4 IMAD.IADD R242, R242, 0x1, -R0 ;  /* 0x00000001f2f2c824 */ /* 0x000fe200078e0a00 */
[----:B------:R-:W-:Y:S02]  /*5db0*/  @!P2 IADD3 R16, R16, -R0, RZ ;  /* 0x800000001010a210 */ /* 0x000fe40007ffe0ff */
[----:B------:R-:W-:Y:S01]  /*5dc0*/  ISETP.GE.AND P2, PT, R31, RZ, PT ;  /* 0x000000ff1f00720c */ /* 0x000fe20003f46270 */
[----:B------:R-:W-:Y:S01]  /*5dd0*/  @!P5 IMAD.MOV R28, RZ, RZ, -R28 ;  /* 0x000000ffff1cd224 */ /* 0x000fe200078e0a1c */
[----:B------:R-:W-:-:S02]  /*5de0*/  ISETP.GE.AND P3, PT, R33, RZ, PT ;  /* 0x000000ff2100720c */ /* 0x000fc40003f66270 */
[----:B------:R-:W-:Y:S02]  /*5df0*/  @!P0 IADD3 R104, -R104, RZ, RZ ;  /* 0x000000ff68688210 */ /* 0x000fe40007ffe1ff */
[----:B------:R-:W-:Y:S01]  /*5e00*/  ISETP.GT.U32.AND P0, PT, R0, R12, PT ;  /* 0x0000000c0000720c */ /* 0x000fe20003f04070 */
[----:B------:R-:W-:Y:S01]  /*5e10*/  @!P6 IMAD.IADD R10, R10, 0x1, -R0 ;  /* 0x000000010a0ae824 */ /* 0x000fe200078e0a00 */
[----:B------:R-:W-:Y:S01]  /*5e20*/  ISETP.GE.AND P4, PT, R35, RZ, PT ;  /* 0x000000ff2300720c */ /* 0x000fe20003f86270 */
[----:B------:R-:W-:Y:S01]  /*5e30*/  @!P1 IMAD.MOV R26, RZ, RZ, -R26 ;  /* 0x000000ffff1a9224 */ /* 0x000fe200078e0a1a */
[C---:B------:R-:W-:Y:S02]  /*5e40*/  ISETP.GT.U32.AND P5, PT, R0.reuse, R246, PT ;  /* 0x000000f60000720c */ /* 0x040fe40003fa4070 */
[C---:B------:R-:W-:Y:S01]  /*5e50*/  ISETP.GT.U32.AND P1, PT, R0.reuse, R16, PT ;  /* 0x000000100000720c */ /* 0x040fe20003f24070 */
[----:B------:R-:W-:Y:S01]  /*5e60*/  @!P2 IMAD.MOV R24, RZ, RZ, -R24 ;  /* 0x000000ffff18a224 */ /* 0x000fe200078e0a18 */
[C---:B------:R-:W-:Y:S01]  /*5e70*/  ISETP.GT.U32.AND P2, PT, R0.reuse, R18, PT ;  /* 0x000000120000720c */ /* 0x040fe20003f44070 */
[----:B------:R-:W-:Y:S01]  /*5e80*/  @!P3 IMAD.MOV R22, RZ, RZ, -R22 ;  /* 0x000000ffff16b224 */ /* 0x000fe200078e0a16 */
[----:B------:R-:W-:Y:S01]  /*5e90*/  ISETP.GT.U32.AND P6, PT, R0, R242, PT ;  /* 0x000000f20000720c */ /* 0x000fe20003fc4070 */
[----:B--2---:R-:W-:Y:S01]  /*5ea0*/  VIADD R249, R2, 0xffffffff ;  /* 0xffffffff02f97836 */ /* 0x004fe20000000000 */
[----:B------:R-:W-:Y:S01]  /*5eb0*/  ISETP.GT.U32.AND P3, PT, R0, R10, PT ;  /* 0x0000000a0000720c */ /* 0x000fe20003f64070 */
[----:B------:R-:W-:Y:S01]  /*5ec0*/  @!P0 IMAD.IADD R12, R12, 0x1, -R0 ;  /* 0x000000010c0c8824 */ /* 0x000fe200078e0a00 */
[----:B------:R-:W-:Y:S01]  /*5ed0*/  ISETP.GE.AND P0, PT, R41, RZ, PT ;  /* 0x000000ff2900720c */ /* 0x000fe20003f06270 */
[----:B------:R-:W-:Y:S01]  /*5ee0*/  @!P4 IMAD.MOV R20, RZ, RZ, -R20 ;  /* 0x000000ffff14c224 */ /* 0x000fe200078e0a14 */
[----:B------:R-:W-:-:S02]  /*5ef0*/  ISETP.GE.AND P4, PT, R37, RZ, PT ;  /* 0x000000ff2500720c */ /* 0x000fc40003f86270 */
[-C--:B------:R-:W-:Y:S01]  /*5f00*/  @!P5 IADD3 R246, R246, -R0.reuse, RZ ;  /* 0x80000000f6f6d210 */ /* 0x080fe20007ffe0ff */
[--C-:B------:R-:W-:Y:S01]  /*5f10*/  @!P1 IMAD.IADD R16, R16, 0x1, -R0.reuse ;  /* 0x0000000110109824 */ /* 0x100fe200078e0a00 */
[----:B------:R-:W-:Y:S01]  /*5f20*/  ISETP.GE.AND P5, PT, R39, RZ, PT ;  /* 0x000000ff2700720c */ /* 0x000fe20003fa6270 */
[--C-:B------:R-:W-:Y:S01]  /*5f30*/  @!P2 IMAD.IADD R18, R18, 0x1, -R0.reuse ;  /* 0x000000011212a824 */ /* 0x100fe200078e0a00 */
[----:B------:R-:W-:Y:S01]  /*5f40*/  ISETP.GE.AND P1, PT, R43, RZ, PT ;  /* 0x000000ff2b00720c */ /* 0x000fe20003f26270 */
[----:B------:R-:W-:Y:S01]  /*5f50*/  @!P6 IMAD.IADD R242, R242, 0x1, -R0 ;  /* 0x00000001f2f2e824 */ /* 0x000fe200078e0a00 */
[----:B------:R-:W-:Y:S02]  /*5f60*/  ISETP.GE.AND P2, PT, R45, RZ, PT ;  /* 0x000000ff2d00720c */ /* 0x000fe40003f46270 */
[----:B------:R-:W-:Y:S01]  /*5f70*/  @!P3 IADD3 R10, R10, -R0, RZ ;  /* 0x800000000a0ab210 */ /* 0x000fe20007ffe0ff */
[----:B----4-:R-:W-:Y:S01]  /*5f80*/  IMAD R0, R252, R245, RZ ;  /* 0x000000f5fc007224 */ /* 0x010fe200078e02ff */
[----:B------:R-:W-:Y:S01]  /*5f90*/  ISETP.NE.AND P3, PT, R167, RZ, PT ;  /* 0x000000ffa700720c */ /* 0x000fe20003f65270 */
[----:B------:R-:W-:Y:S01]  /*5fa0*/  @!P0 IMAD.MOV R16, RZ, RZ, -R16 ;  /* 0x000000ffff108224 */ /* 0x000fe200078e0a10 */
[----:B------:R-:W-:Y:S01]  /*5fb0*/  LOP3.LUT R167, RZ, R167, RZ, 0x33, !PT ;  /* 0x000000a7ffa77212 */ /* 0x000fe200078e33ff */
[----:B------:R-:W-:Y:S01]  /*5fc0*/  @!P4 IMAD.MOV R246, RZ, RZ, -R246 ;  /* 0x000000fffff6c224 */ /* 0x000fe200078e0af6 */
[----:B------:R-:W-:Y:S01]  /*5fd0*/  ISETP.GE.AND P0, PT, R7, RZ, PT ;  /* 0x000000ff0700720c */ /* 0x000fe20003f06270 */
[----:B------:R-:W-:Y:S01]  /*5fe0*/  @!P5 IMAD.MOV R12, RZ, RZ, -R12 ;  /* 0x000000ffff0cd224 */ /* 0x000fe200078e0a0c */
[----:B------:R-:W-:Y:S01]  /*5ff0*/  ISETP.GE.AND P6, PT, R23, RZ, PT ;  /* 0x000000ff1700720c */ /* 0x000fe20003fc6270 */
[----:B------:R-:W-:Y:S01]  /*6000*/  @!P1 IMAD.MOV R18, RZ, RZ, -R18 ;  /* 0x000000ffff129224 */ /* 0x000fe200078e0a12 */
[----:B------:R-:W-:-:S02]  /*6010*/  ISETP.NE.AND P4, PT, R166, RZ, PT ;  /* 0x000000ffa600720c */ /* 0x000fc40003f85270 */
[C---:B------:R-:W-:Y:S01]  /*6020*/  LEA R166, P5, R0.reuse, UR4, 0x2 ;  /* 0x0000000400a67c11 */ /* 0x040fe2000f8a10ff */
[----:B------:R-:W2:Y:S01]  /*6030*/  S2UR UR4, SR_CgaCtaId ;  /* 0x00000000000479c3 */ /* 0x000ea20000008800 */
[----:B------:R-:W-:Y:S02]  /*6040*/  SEL R231, R167, R52, !P3 ;  /* 0x00000034a7e77207 */ /* 0x000fe40005800000 */
[----:B------:R-:W-:Y:S01]  /*6050*/  LEA.HI.X.SX32 R0, R0, UR5, 0x2, P5 ;  /* 0x0000000500007c11 */ /* 0x000fe2000a8f16ff */
[----:B------:R-:W-:Y:S01]  /*6060*/  ULDC UR5, c[0x0][0x240] ;  /* 0x0000900000057ab9 */ /* 0x000fe20000000800 */
[----:B------:R-:W-:Y:S01]  /*6070*/  ISETP.GE.AND P1, PT, R8, RZ, PT ;  /* 0x000000ff0800720c */ /* 0x000fe20003f26270 */
[----:B------:R-:W-:Y:S01]  /*6080*/  IMAD R231, R231, UR5, RZ ;  /* 0x00000005e7e77c24 */ /* 0x000fe2000f8e02ff */
[C---:B------:R-:W-:Y:S01]  /*6090*/  SEL R229, R167.reuse, R46, !P3 ;  /* 0x0000002ea7e57207 */ /* 0x040fe20005800000 */
[----:B------:R-:W-:Y:S01]  /*60a0*/  @!P0 IMAD.MOV R241, RZ, RZ, -R241 ;  /* 0x000000fffff18224 */ /* 0x000fe200078e0af1 */
[C---:B------:R-:W-:Y:S01]  /*60b0*/  SEL R227, R167.reuse, R50, !P3 ;  /* 0x00000032a7e37207 */ /* 0x040fe20005800000 */
[----:B------:R-:W-:Y:S01]  /*60c0*/  @!P6 IMAD.MOV R10, RZ, RZ, -R10 ;  /* 0x000000ffff0ae224 */ /* 0x000fe200078e0a0a */
[----:B------:R-:W-:Y:S01]  /*60d0*/  SEL R225, R167, R48, !P3 ;  /* 0x00000030a7e17207 */ /* 0x000fe20005800000 */
[----:B------:R-:W-:Y:S01]  /*60e0*/  IMAD R229, R229, UR5, RZ ;  /* 0x00000005e5e57c24 */ /* 0x000fe2000f8e02ff */
[----:B------:R-:W-:Y:S01]  /*60f0*/  @!P2 IADD3 R242, -R242, RZ, RZ ;  /* 0x000000fff2f2a210 */ /* 0x000fe20007ffe1ff */
[----:B------:R-:W-:Y:S01]  /*6100*/  IMAD R227, R227, UR5, RZ ;  /* 0x00000005e3e37c24 */ /* 0x000fe2000f8e02ff */
[----:B------:R-:W-:Y:S01]  /*6110*/  SEL R219, R167, R60, !P3 ;  /* 0x0000003ca7db7207 */ /* 0x000fe20005800000 */
[----:B------:R-:W-:Y:S01]  /*6120*/  IMAD R225, R225, UR5, RZ ;  /* 0x00000005e1e17c24 */ /* 0x000fe2000f8e02ff */
[----:B-1----:R-:W-:Y:S01]  /*6130*/  LEA R6, P0, R231, R166, 0x2 ;  /* 0x000000a6e7067211 */ /* 0x002fe200078010ff */
[----:B------:R-:W-:Y:S01]  /*6140*/  @!P1 IMAD.MOV R233, RZ, RZ, -R233 ;  /* 0x000000ffffe99224 */ /* 0x000fe200078e0ae9 */
[----:B------:R-:W-:Y:S01]  /*6150*/  SEL R221, R167, R54, !P3 ;  /* 0x00000036a7dd7207 */ /* 0x000fe20005800000 */
[----:B------:R-:W-:Y:S01]  /*6160*/  IMAD R219, R219, UR5, RZ ;  /* 0x00000005dbdb7c24 */ /* 0x000fe2000f8e02ff */
[----:B------:R-:W-:-:S02]  /*6170*/  SEL R205, R167, R76, !P3 ;  /* 0x0000004ca7cd7207 */ /* 0x000fc40005800000 */
[----:B------:R-:W-:Y:S01]  /*6180*/  SEL R19, R167, R102, !P3 ;  /* 0x00000066a7137207 */ /* 0x000fe20005800000 */
[----:B------:R-:W-:Y:S01]  /*6190*/  IMAD R221, R221, UR5, RZ ;  /* 0x00000005dddd7c24 */ /* 0x000fe2000f8e02ff */
        /* <DEDUP_REMOVED lines=8> */
[C---:B------:R-:W-:Y:S01]  /*6220*/  SEL R76, R167.reuse, R51, !P3 ;  /* 0x00000033a74c7207 */ /* 0x040fe20005800000 */
[----:B------:R-:W-:Y:S01]  /*6230*/  IMAD R50, R50, UR5, RZ ;  /* 0x0000000532327c24 */ /* 0x000fe2000f8e02ff */
[C---:B------:R-:W-:Y:S01]  /*6240*/  SEL R102, R167.reuse, R57, !P3 ;  /* 0x00000039a7667207 */ /* 0x040fe20005800000 */
[----:B------:R-:W-:Y:S01]  /*6250*/  IMAD R110, R110, UR5, RZ ;  /* 0x000000056e6e7c24 */ /* 0x000fe2000f8e02ff */
[C---:B------:R-:W-:Y:S01]  /*6260*/  SEL R215, R167.reuse, R64, !P3 ;  /* 0x00000040a7d77207 */ /* 0x040fe20005800000 */
[----:B------:R-:W-:Y:S01]  /*6270*/  IMAD R76, R76, UR5, RZ ;  /* 0x000000054c4c7c24 */ /* 0x000fe2000f8e02ff */
[C---:B------:R-:W-:Y:S01]  /*6280*/  SEL R213, R167.reuse, R66, !P3 ;  /* 0x00000042a7d57207 */ /* 0x040fe20005800000 */
        /* <DEDUP_REMOVED lines=185> */
[C---:B------:R-:W-:Y:S01]  /*6e20*/  SEL R72, R167.reuse, R72, !P3 ;  /* 0x00000048a7487207 */ /* 0x040fe20005800000 */
        /* <DEDUP_REMOVED lines=29> */
[----:B------:R-:W-:-:S02]  /*7000*/  SEL R163, R167, R12, !P3 ;  /* 0x0000000ca7a37207 */ /* 0x000fc40005800000 */
[C---:B------:R-:W-:Y:S02]  /*7010*/  SEL R223, R167.reuse, R16, !P3 ;  /* 0x00000010a7df7207 */ /* 0x040fe40005800000 */
[C---:B------:R-:W-:Y:S02]  /*7020*/  SEL R243, R167.reuse, R18, !P3 ;  /* 0x00000012a7f37207 */ /* 0x040fe40005800000 */
[----:B------:R-:W-:Y:S02]  /*7030*/  SEL R242, R167, R242, !P3 ;  /* 0x000000f2a7f27207 */ /* 0x000fe40005800000 */
[----:B------:R-:W-:Y:S02]  /*7040*/  LEA.HI.X.SX32 R7, R231, R0, 0x2, P0 ;  /* 0x00000000e7077211 */ /* 0x000fe400000f16ff */
[-C--:B------:R-:W-:Y:S02]  /*7050*/  LEA R232, P2, R227, R166.reuse, 0x2 ;  /* 0x000000a6e3e87211 */ /* 0x080fe400078410ff */
[----:B------:R-:W-:Y:S01]  /*7060*/  LEA R238, P1, R225, R166, 0x2 ;  /* 0x000000a6e1ee7211 */ /* 0x000fe200078210ff */
[----:B------:R1:W-:Y:S01]  /*7070*/  STL.64 [R1+0x68], R6 ;  /* 0x0000680601007387 */ /* 0x0003e20000100a00 */
[----:B------:R-:W-:Y:S01]  /*7080*/  SEL R167, R167, R10, !P3 ;  /* 0x0000000aa7a77207 */ /* 0x000fe20005800000 */
[----:B------:R-:W-:Y:S01]  /*7090*/  IMAD.MOV.U32 R228, RZ, RZ, R232 ;  /* 0x000000ffffe47224 */ /* 0x000fe200078e00e8 */
[-C--:B------:R-:W-:Y:S01]  /*70a0*/  LEA R230, P3, R229, R166.reuse, 0x2 ;  /* 0x000000a6e5e67211 */ /* 0x080fe200078610ff */
[----:B------:R3:W-:Y:S01]  /*70b0*/  STL [R1+0x60], R232 ;  /* 0x000060e801007387 */ /* 0x0007e20000100800 */
[----:B------:R-:W-:Y:S01]  /*70c0*/  LEA R236, P0, R221, R166, 0x2 ;  /* 0x000000a6ddec7211 */ /* 0x000fe200078010ff */
[----:B------:R-:W-:Y:S01]  /*70d0*/  IMAD R247, R247, UR5, RZ ;  /* 0x00000005f7f77c24 */ /* 0x000fe2000f8e02ff */
[----:B------:R-:W-:Y:S01]  /*70e0*/  LEA.HI.X.SX32 R231, R229, R0, 0x2, P3 ;  /* 0x00000000e5e77211 */ /* 0x000fe200018f16ff */
[----:B------:R-:W-:Y:S01]  /*70f0*/  IMAD.MOV.U32 R229, RZ, RZ, R233 ;  /* 0x000000ffffe57224 */ /* 0x000fe200078e00e9 */
[----:B------:R-:W-:-:S02]  /*7100*/  SEL R241, R240, R241, !P4 ;  /* 0x000000f1f0f17207 */ /* 0x000fc40006000000 */
[-C--:B------:R-:W-:Y:S01]  /*7110*/  LEA R234, P5, R217, R166.reuse, 0x2 ;  /* 0x000000a6d9ea7211 */ /* 0x080fe200078a10ff */
[----:B------:R4:W-:Y:S01]  /*7120*/  STL.64 [R1+0xe68], R230 ;  /* 0x000e68e601007387 */ /* 0x0009e20000100a00 */
[----:B-1----:R-:W-:Y:S01]  /*7130*/  LEA R6, P6, R219, R166, 0x2 ;  /* 0x000000a6db067211 */ /* 0x002fe200078c10ff */
[----:B------:R-:W-:Y:S01]  /*7140*/  IMAD R246, R246, UR5, RZ ;  /* 0x00000005f6f67c24 */ /* 0x000fe2000f8e02ff */
[-C--:B------:R-:W-:Y:S01]  /*7150*/  LEA.HI.X.SX32 R229, R227, R0.reuse, 0x2, P2 ;  /* 0x00000000e3e57211 */ /* 0x080fe200010f16ff */
[----:B------:R-:W1:Y:S01]  /*7160*/  S2R R250, SR_TID.X ;  /* 0x0000000000fa7919 */ /* 0x000e620000002100 */
[----:B------:R-:W-:Y:S01]  /*7170*/  SEL R240, R240, R233, !P4 ;  /* 0x000000e9f0f07207 */ /* 0x000fe20006000000 */
[----:B------:R-:W-:Y:S01]  /*7180*/  IMAD R163, R163, UR5, RZ ;  /* 0x00000005a3a37c24 */ /* 0x000fe2000f8e02ff */
[----:B------:R-:W-:Y:S01]  /*7190*/  LEA.HI.X.SX32 R239, R225, R0, 0x2, P1 ;  /* 0x00000000e1ef7211 */ /* 0x000fe200008f16ff */
[----:B------:R-:W-:Y:S01]  /*71a0*/  STL [R1+0x64], R229 ;  /* 0x000064e501007387 */ /* 0x000fe20000100800 */
[----:B---3--:R-:W-:Y:S01]  /*71b0*/  LEA R232, P4, R215, R166, 0x2 ;  /* 0x000000a6d7e87211 */ /* 0x008fe200078810ff */
[----:B------:R-:W-:Y:S01]  /*71c0*/  IMAD R223, R223, UR5, RZ ;  /* 0x00000005dfdf7c24 */ /* 0x000fe2000f8e02ff */
[-C--:B------:R-:W-:Y:S01]  /*71d0*/  LEA.HI.X.SX32 R7, R219, R0.reuse, 0x2, P6 ;  /* 0x00000000db077211 */ /* 0x080fe200030f16ff */
[----:B------:R-:W-:Y:S01]  /*71e0*/  STL.64 [R1+0x58], R238 ;  /* 0x000058ee01007387 */ /* 0x000fe20000100a00 */
[----:B------:R-:W-:Y:S01]  /*71f0*/  LEA.HI.X.SX32 R237, R221, R0, 0x2, P0 ;  /* 0x00000000dded7211 */ /* 0x000fe200000f16ff */
[----:B------:R-:W-:Y:S01]  /*7200*/  IMAD R243, R243, UR5, RZ ;  /* 0x00000005f3f37c24 */ /* 0x000fe2000f8e02ff */
[-C--:B----4-:R-:W-:Y:S01]  /*7210*/  LEA R230, P3, R213, R166.reuse, 0x2 ;  /* 0x000000a6d5e67211 */ /* 0x090fe200078610ff */
[----:B------:R3:W-:Y:S01]  /*7220*/  STL.64 [R1+0x48], R6 ;  /* 0x0000480601007387 */ /* 0x0007e20000100a00 */
[-C--:B------:R-:W-:Y:S01]  /*7230*/  LEA R224, P0, R207, R166.reuse, 0x2 ;  /* 0x000000a6cfe07211 */ /* 0x080fe200078010ff */
[----:B------:R-:W-:Y:S01]  /*7240*/  IMAD R242, R242, UR5, RZ ;  /* 0x00000005f2f27c24 */ /* 0x000fe2000f8e02ff */
[----:B------:R-:W-:Y:S01]  /*7250*/  LEA R228, P2, R211, R166, 0x2 ;  /* 0x000000a6d3e47211 */ /* 0x000fe200078410ff */
[----:B------:R-:W-:Y:S01]  /*7260*/  STL.64 [R1+0x50], R236 ;  /* 0x000050ec01007387 */ /* 0x000fe20000100a00 */
[-C--:B------:R-:W-:Y:S01]  /*7270*/  LEA.HI.X.SX32 R235, R217, R0.reuse, 0x2, P5 ;  /* 0x00000000d9eb7211 */ /* 0x080fe200028f16ff */
[----:B------:R-:W-:Y:S01]  /*7280*/  IMAD R167, R167, UR5, RZ ;  /* 0x00000005a7a77c24 */ /* 0x000fe2000f8e02ff */
[----:B------:R-:W-:Y:S01]  /*7290*/  LEA.HI.X.SX32 R233, R215, R0, 0x2, P4 ;  /* 0x00000000d7e97211 */ /* 0x000fe200020f16ff */
[----:B------:R-:W-:Y:S01]  /*72a0*/  STL [R1+0x18], R224 ;  /* 0x000018e001007387 */ /* 0x000fe20000100800 */
[----:B------:R-:W-:-:S02]  /*72b0*/  LEA R216, P4, R201, R166, 0x2 ;  /* 0x000000a6c9d87211 */ /* 0x000fc400078810ff */
[----:B------:R-:W-:Y:S01]  /*72c0*/  LEA R226, P1, R209, R166, 0x2 ;  /* 0x000000a6d1e27211 */ /* 0x000fe200078210ff */
[----:B------:R-:W-:Y:S01]  /*72d0*/  STL.64 [R1+0x40], R234 ;  /* 0x000040ea01007387 */ /* 0x000fe20000100a00 */
[----:B------:R-:W-:Y:S02]  /*72e0*/  LEA.HI.X.SX32 R231, R213, R0, 0x2, P3 ;  /* 0x00000000d5e77211 */ /* 0x000fe400018f16ff */
[----:B---3--:R-:W-:Y:S01]  /*72f0*/  LEA R6, P6, R205, R166, 0x2 ;  /* 0x000000a6cd067211 */ /* 0x008fe200078c10ff */
[----:B------:R-:W-:Y:S01]  /*7300*/  STL.64 [R1+0x38], R232 ;  /* 0x000038e801007387 */ /* 0x000fe20000100a00 */
[-C--:B------:R-:W-:Y:S02]  /*7310*/  LEA.HI.X.SX32 R229, R211, R0.reuse, 0x2, P2 ;  /* 0x00000000d3e57211 */ /* 0x080fe400010f16ff */
[-C--:B------:R-:W-:Y:S01]  /*7320*/  LEA.HI.X.SX32 R227, R209, R0.reuse, 0x2, P1 ;  /* 0x00000000d1e37211 */ /* 0x080fe200008f16ff */
[----:B------:R-:W-:Y:S01]  /*7330*/  STL [R1], R216 ;  /* 0x000000d801007387 */ /* 0x000fe20000100800 */
[----:B------:R-:W-:-:S02]  /*7340*/  LEA.HI.X.SX32 R7, R205, R0, 0x2, P6 ;  /* 0x00000000cd077211 */ /* 0x000fc400030f16ff */
[-C--:B------:R-:W-:Y:S01]  /*7350*/  LEA R218, P5, R203, R166.reuse, 0x2 ;  /* 0x000000a6cbda7211 */ /* 0x080fe200078a10ff */
[----:B------:R-:W-:Y:S01]  /*7360*/  STL.64 [R1+0x30], R230 ;  /* 0x000030e601007387 */ /* 0x000fe20000100a00 */
[-C--:B------:R-:W-:Y:S02]  /*7370*/  LEA R122, P3, R123, R166.reuse, 0x2 ;  /* 0x000000a67b7a7211 */ /* 0x080fe400078610ff */
[----:B------:R-:W-:Y:S01]  /*7380*/  LEA R172, P2, R173, R166, 0x2 ;  /* 0x000000a6adac7211 */ /* 0x000fe200078410ff */
[----:B------:R-:W-:Y:S01]  /*7390*/  STL.64 [R1+0x28], R228 ;  /* 0x000028e401007387 */ /* 0x000fe20000100a00 */
[----:B------:R-:W-:-:S03]  /*73a0*/  IADD3 R248, R2, -0x2, RZ ;  /* 0xfffffffe02f87810 */ /* 0x000fc60007ffe0ff */
[----:B------:R3:W-:Y:S04]  /*73b0*/  STL.64 [R1+0xe70], R230 ;  /* 0x000e70e601007387 */ /* 0x0007e80000100a00 */
[----:B---3--:R-:W3:Y:S01]  /*73c0*/  LDL.64 R230, [R1+0x18] ;  /* 0x0000180001e67983 */ /* 0x008ee20000100a00 */
[----:B------:R-:W-:-:S03]  /*73d0*/  LEA R60, P1, R61, R166, 0x2 ;  /* 0x000000a63d3c7211 */ /* 0x000fc600078210ff */
[----:B------:R-:W-:Y:S04]  /*73e0*/  STL.64 [R1+0x20], R226 ;  /* 0x000020e201007387 */ /* 0x000fe80000100a00 */
[----:B------:R4:W-:Y:S04]  /*73f0*/  STL.64 [R1+0xe78], R6 ;  /* 0x000e780601007387 */ /* 0x0009e80000100a00 */
[----:B----4-:R-:W4:Y:S01]  /*7400*/  LDL.64 R6, [R1] ;  /* 0x0000000001067983 */ /* 0x010f220000100a00 */
[----:B------:R-:W-:Y:S02]  /*7410*/  LEA R116, P6, R117, R166, 0x2 ;  /* 0x000000a675747211 */ /* 0x000fe400078c10ff */
[----:B------:R-:W-:-:S02]  /*7420*/  LEA.HI.X.SX32 R219, R203, R0, 0x2, P5 ;  /* 0x00000000cbdb7211 */ /* 0x000fc400028f16ff */
[----:B------:R-:W-:Y:S02]  /*7430*/  LEA R170, P5, R171, R166, 0x2 ;  /* 0x000000a6abaa7211 */ /* 0x000fe400078a10ff */
[----:B------:R-:W-:Y:S02]  /*7440*/  LEA.HI.X.SX32 R123, R123, R0, 0x2, P3 ;  /* 0x000000007b7b7211 */ /* 0x000fe400018f16ff */
[----:B------:R-:W-:Y:S02]  /*7450*/  LEA R62, P3, R63, R166, 0x2 ;  /* 0x000000a63f3e7211 */ /* 0x000fe400078610ff */
[-C--:B------:R-:W-:Y:S02]  /*7460*/  LEA.HI.X.SX32 R173, R173, R0.reuse, 0x2, P2 ;  /* 0x00000000adad7211 */ /* 0x080fe400010f16ff */
[-C--:B------:R-:W-:Y:S02]  /*7470*/  LEA.HI.X.SX32 R61, R61, R0.reuse, 0x2, P1 ;  /* 0x000000003d3d7211 */ /* 0x080fe400008f16ff */
[----:B------:R-:W-:-:S02]  /*7480*/  LEA.HI.X.SX32 R117, R117, R0, 0x2, P6 ;  /* 0x0000000075757211 */ /* 0x000fc400030f16ff */
[-C--:B------:R-:W-:Y:S02]  /*7490*/  LEA R228, P2, R199, R166.reuse, 0x2 ;  /* 0x000000a6c7e47211 */ /* 0x080fe400078410ff */
[-C--:B------:R-:W-:Y:S02]  /*74a0*/  LEA R18, P1, R19, R166.reuse, 0x2 ;  /* 0x000000a613127211 */ /* 0x080fe400078210ff */
[----:B------:R-:W-:Y:S02]  /*74b0*/  LEA R118, P6, R119, R166, 0x2 ;  /* 0x000000a677767211 */ /* 0x000fe400078c10ff */
[----:B------:R-:W-:Y:S02]  /*74c0*/  LEA.HI.X.SX32 R171, R171, R0, 0x2, P5 ;  /* 0x00000000abab7211 */ /* 0x000fe400028f16ff */
[----:B------:R-:W-:Y:S02]  /*74d0*/  LEA R186, P5, R187, R166, 0x2 ;  /* 0x000000a6bbba7211 */ /* 0x000fe400078a10ff */
[----:B------:R-:W-:-:S02]  /*74e0*/  LEA.HI.X.SX32 R63, R63, R0, 0x2, P3 ;  /* 0x000000003f3f7211 */ /* 0x000fc400018f16ff */
[----:B------:R-:W-:Y:S02]  /*74f0*/  LEA R22, P3, R23, R166, 0x2 ;  /* 0x000000a617167211 */ /* 0x000fe400078610ff */
[-C--:B------:R-:W-:Y:S02]  /*7500*/  LEA.HI.X.SX32 R229, R199, R0.reuse, 0x2, P2 ;  /* 0x00000000c7e57211 */ /* 0x080fe400010f16ff */
[-C--:B------:R-:W-:Y:S02]  /*7510*/  LEA.HI.X.SX32 R19, R19, R0.reuse, 0x2, P1 ;  /* 0x0000000013137211 */ /* 0x080fe400008f16ff */
[----:B------:R-:W-:Y:S02]  /*7520*/  LEA.HI.X.SX32 R119, R119, R0, 0x2, P6 ;  /* 0x0000000077777211 */ /* 0x000fe400030f16ff */
[-C--:B------:R-:W-:Y:S02]  /*7530*/  LEA R66, P2, R67, R166.reuse, 0x2 ;  /* 0x000000a643427211 */ /* 0x080fe400078410ff */
[----:B------:R-:W-:-:S02]  /*7540*/  LEA R120, P1, R121, R166, 0x2 ;  /* 0x000000a679787211 */ /* 0x000fc400078210ff */
[----:B------:R-:W-:Y:S02]  /*7550*/  LEA R26, P6, R27, R166, 0x2 ;  /* 0x000000a61b1a7211 */ /* 0x000fe400078c10ff */
[----:B------:R-:W-:Y:S02]  /*7560*/  LEA.HI.X.SX32 R187, R187, R0, 0x2, P5 ;  /* 0x00000000bbbb7211 */ /* 0x000fe400028f16ff */
[----:B------:R-:W-:Y:S02]  /*7570*/  LEA R100, P5, R101, R166, 0x2 ;  /* 0x000000a665647211 */ /* 0x000fe400078a10ff */
[----:B------:R-:W-:Y:S02]  /*7580*/  LEA.HI.X.SX32 R23, R23, R0, 0x2, P3 ;  /* 0x0000000017177211 */ /* 0x000fe400018f16ff */
[----:B------:R-:W-:Y:S02]  /*7590*/  LEA R200, P3, R197, R166, 0x2 ;  /* 0x000000a6c5c87211 */ /* 0x000fe400078610ff */
[----:B------:R-:W-:-:S02]  /*75a0*/  LEA.HI.X.SX32 R67, R67, R0, 0x2, P2 ;  /* 0x0000000043437211 */ /* 0x000fc400010f16ff */
[-C--:B------:R-:W-:Y:S02]  /*75b0*/  LEA.HI.X.SX32 R121, R121, R0.reuse, 0x2, P1 ;  /* 0x0000000079797211 */ /* 0x080fe400008f16ff */
[----:B------:R-:W-:Y:S02]  /*75c0*/  LEA.HI.X.SX32 R27, R27, R0, 0x2, P6 ;  /* 0x000000001b1b7211 */ /* 0x000fe400030f16ff */
[-C--:B------:R-:W-:Y:S02]  /*75d0*/  LEA R46, P2, R47, R166.reuse, 0x2 ;  /* 0x000000a62f2e7211 */ /* 0x080fe400078410ff */
[-C--:B------:R-:W-:Y:S02]  /*75e0*/  LEA R70, P1, R71, R166.reuse, 0x2 ;  /* 0x000000a647467211 */ /* 0x080fe400078210ff */
        /* <DEDUP_REMOVED lines=36> */
[----:B------:R-:W-:Y:S02]  /*7830*/  LEA.HI.X.SX32 R89, R89, R0, 0x2, P1 ;  /* 0x0000000059597211 */ /* 0x000fe400008f16ff */
        /* <DEDUP_REMOVED lines=13> */
[----:B------:R-:W-:Y:S02]  /*7910*/  LEA.HI.X.SX32 R153, R151, R0, 0x2, P5 ;  /* 0x0000000097997211 */ /* 0x000fe400028f16ff */
[-C--:B------:R-:W-:Y:S02]  /*7920*/  LEA R146, P1, R133, R166.reuse, 0x2 ;  /* 0x000000a685927211 */ /* 0x080fe400078210ff */
[----:B------:R-:W-:-:S04]  /*7930*/  LEA R94, P5, R95, R166, 0x2 ;  /* 0x000000a65f5e7211 */ /* 0x000fc800078a10ff */
[----:B------:R-:W-:Y:S02]  /*7940*/  LEA.HI.X.SX32 R95, R95, R0, 0x2, P5 ;  /* 0x000000005f5f7211 */ /* 0x000fe400028f16ff */
[----:B------:R-:W-:-:S04]  /*7950*/  LEA R52, P5, R53, R166, 0x2 ;  /* 0x000000a635347211 */ /* 0x000fc800078a10ff */
[----:B------:R-:W-:Y:S02]  /*7960*/  LEA.HI.X.SX32 R53, R53, R0, 0x2, P5 ;  /* 0x0000000035357211 */ /* 0x000fe400028f16ff */
[----:B------:R-:W-:-:S04]  /*7970*/  LEA R234, P5, R103, R166, 0x2 ;  /* 0x000000a667ea7211 */ /* 0x000fc800078a10ff */
[----:B------:R-:W-:Y:S02]  /*7980*/  LEA.HI.X.SX32 R235, R103, R0, 0x2, P5 ;  /* 0x0000000067eb7211 */ /* 0x000fe400028f16ff */
[----:B------:R-:W-:Y:S01]  /*7990*/  LEA R184, P5, R57, R166, 0x2 ;  /* 0x000000a639b87211 */ /* 0x000fe200078a10ff */
[----:B------:R-:W-:Y:S01]  /*79a0*/  IMAD R241, R241, R3, RZ ;  /* 0x00000003f1f17224 */ /* 0x000fe200078e02ff */
[----:B---3--:R-:W-:Y:S01]  /*79b0*/  LEA.HI.X.SX32 R231, R207, R0, 0x2, P0 ;  /* 0x00000000cfe77211 */ /* 0x008fe200000f16ff */
[----:B------:R-:W-:Y:S01]  /*79c0*/  IMAD.MOV.U32 R230, RZ, RZ, R224 ;  /* 0x000000ffffe67224 */ /* 0x000fe200078e00e0 */
[----:B------:R-:W-:-:S04]  /*79d0*/  LEA R160, P0, R161, R166, 0x2 ;  /* 0x000000a6a1a07211 */ /* 0x000fc800078010ff */
[----:B------:R-:W-:Y:S02]  /*79e0*/  LEA.HI.X.SX32 R161, R161, R0, 0x2, P0 ;  /* 0x00000000a1a17211 */ /* 0x000fe400000f16ff */
[----:B------:R-:W-:Y:S02]  /*79f0*/  LEA R12, P0, R13, R166, 0x2 ;  /* 0x000000a60d0c7211 */ /* 0x000fe400078010ff */
[----:B----4-:R-:W-:Y:S02]  /*7a00*/  LEA.HI.X.SX32 R7, R201, R0, 0x2, P4 ;  /* 0x00000000c9077211 */ /* 0x010fe400020f16ff */
[----:B------:R-:W-:-:S04]  /*7a10*/  LEA R20, P4, R21, R166, 0x2 ;  /* 0x000000a615147211 */ /* 0x000fc800078810ff */
[----:B------:R-:W-:Y:S02]  /*7a20*/  LEA.HI.X.SX32 R21, R21, R0, 0x2, P4 ;  /* 0x0000000015157211 */ /* 0x000fe400020f16ff */
[----:B------:R-:W-:Y:S02]  /*7a30*/  LEA R174, P4, R175, R166, 0x2 ;  /* 0x000000a6afae7211 */ /* 0x000fe400078810ff */
[-C--:B------:R-:W-:Y:S02]  /*7a40*/  LEA.HI.X.SX32 R13, R13, R0.reuse, 0x2, P0 ;  /* 0x000000000d0d7211 */ /* 0x080fe400000f16ff */
[----:B------:R-:W-:Y:S02]  /*7a50*/  LEA.HI.X.SX32 R175, R175, R0, 0x2, P4 ;  /* 0x00000000afaf7211 */ /* 0x000fe400020f16ff */
[-C--:B------:R-:W-:Y:S02]  /*7a60*/  LEA R176, P0, R177, R166.reuse, 0x2 ;  /* 0x000000a6b1b07211 */ /* 0x080fe400078010ff */
[----:B------:R-:W-:-:S02]  /*7a70*/  LEA R32, P4, R33, R166, 0x2 ;  /* 0x000000a621207211 */ /* 0x000fc400078810ff */
[-C--:B------:R-:W-:Y:S02]  /*7a80*/  LEA.HI.X.SX32 R177, R177, R0.reuse, 0x2, P0 ;  /* 0x00000000b1b17211 */ /* 0x080fe400000f16ff */
[----:B------:R-:W-:Y:S02]  /*7a90*/  LEA.HI.X.SX32 R33, R33, R0, 0x2, P4 ;  /* 0x0000000021217211 */ /* 0x000fe400020f16ff */
[-C--:B------:R-:W-:Y:S02]  /*7aa0*/  LEA R124, P0, R125, R166.reuse, 0x2 ;  /* 0x000000a67d7c7211 */ /* 0x080fe400078010ff */
[----:B------:R-:W-:Y:S02]  /*7ab0*/  LEA R80, P4, R81, R166, 0x2 ;  /* 0x000000a651507211 */ /* 0x000fe400078810ff */
[----:B------:R-:W-:Y:S02]  /*7ac0*/  LEA.HI.X.SX32 R201, R197, R0, 0x2, P3 ;  /* 0x00000000c5c97211 */ /* 0x000fe400018f16ff */
        /* <DEDUP_REMOVED lines=27> */
[----:B------:R-:W-:Y:S02]  /*7c80*/  LEA R144, P6, R145, R166, 0x2 ;  /* 0x000000a691907211 */ /* 0x000fe400078c10ff */
[----:B------:R-:W-:Y:S02]  /*7c90*/  LEA.HI.X.SX32 R87, R87, R0, 0x2, P4 ;  /* 0x0000000057577211 */ /* 0x000fe400020f16ff */
[-C--:B------:R-:W-:Y:S02]  /*7ca0*/  LEA R96, P0, R97, R166.reuse, 0x2 ;  /* 0x000000a661607211 */ /* 0x080fe400078010ff */
[----:B------:R-:W-:-:S02]  /*7cb0*/  LEA R42, P4, R43, R166, 0x2 ;  /* 0x000000a62b2a7211 */ /* 0x000fc400078810ff */
[----:B------:R-:W-:Y:S02]  /*7cc0*/  LEA.HI.X.SX32 R139, R139, R0, 0x2, P3 ;  /* 0x000000008b8b7211 */ /* 0x000fe400018f16ff */
[----:B------:R-:W-:Y:S02]  /*7cd0*/  LEA R90, P3, R91, R166, 0x2 ;  /* 0x000000a65b5a7211 */ /* 0x000fe400078610ff */
[-C--:B------:R-:W-:Y:S02]  /*7ce0*/  LEA.HI.X.SX32 R145, R145, R0.reuse, 0x2, P6 ;  /* 0x0000000091917211 */ /* 0x080fe400030f16ff */
[----:B------:R-:W-:Y:S02]  /*7cf0*/  LEA.HI.X.SX32 R97, R97, R0, 0x2, P0 ;  /* 0x0000000061617211 */ /* 0x000fe400000f16ff */
[----:B------:R-:W-:Y:S02]  /*7d00*/  LEA R64, P6, R65, R166, 0x2 ;  /* 0x000000a641407211 */ /* 0x000fe400078c10ff */
[----:B------:R-:W-:-:S02]  /*7d10*/  LEA.HI.X.SX32 R43, R43, R0, 0x2, P4 ;  /* 0x000000002b2b7211 */ /* 0x000fc400020f16ff */
[-C--:B------:R-:W-:Y:S02]  /*7d20*/  LEA R92, P0, R93, R166.reuse, 0x2 ;  /* 0x000000a65d5c7211 */ /* 0x080fe400078010ff */
[----:B------:R-:W-:Y:S02]  /*7d30*/  LEA R194, P4, R149, R166, 0x2 ;  /* 0x000000a695c27211 */ /* 0x000fe400078810ff */
[----:B------:R-:W-:Y:S01]  /*7d40*/  LEA.HI.X.SX32 R91, R91, R0, 0x2, P3 ;  /* 0x000000005b5b7211 */ /* 0x000fe200018f16ff */
[----:B------:R-:W-:Y:S01]  /*7d50*/  STL [R1+0x1c], R231 ;  /* 0x00001ce701007387 */ /* 0x000fe20000100800 */
[----:B------:R-:W-:Y:S02]  /*7d60*/  LEA R38, P3, R39, R166, 0x2 ;  /* 0x000000a627267211 */ /* 0x000fe400078610ff */
[-C--:B------:R-:W-:Y:S01]  /*7d70*/  LEA.HI.X.SX32 R65, R65, R0.reuse, 0x2, P6 ;  /* 0x0000000041417211 */ /* 0x080fe200030f16ff */
[----:B------:R-:W-:Y:S01]  /*7d80*/  STL.64 [R1+0xe80], R230 ;  /* 0x000e80e601007387 */ /* 0x000fe20000100a00 */
[----:B------:R-:W-:-:S02]  /*7d90*/  LEA.HI.X.SX32 R93, R93, R0, 0x2, P0 ;  /* 0x000000005d5d7211 */ /* 0x000fc400000f16ff */
[----:B------:R-:W-:Y:S01]  /*7da0*/  LEA R48, P6, R49, R166, 0x2 ;  /* 0x000000a631307211 */ /* 0x000fe200078c10ff */
[----:B------:R3:W-:Y:S01]  /*7db0*/  STL.64 [R1+0x8], R218 ;  /* 0x000008da01007387 */ /* 0x0007e20000100a00 */
[----:B------:R-:W-:Y:S02]  /*7dc0*/  LEA.HI.X.SX32 R195, R149, R0, 0x2, P4 ;  /* 0x0000000095c37211 */ /* 0x000fe400020f16ff */
[----:B------:R-:W-:Y:S02]  /*7dd0*/  LEA R16, P4, R17, R166, 0x2 ;  /* 0x000000a611107211 */ /* 0x000fe400078810ff */
[----:B------:R-:W-:Y:S02]  /*7de0*/  LEA.HI.X.SX32 R39, R39, R0, 0x2, P3 ;  /* 0x0000000027277211 */ /* 0x000fe400018f16ff */
[----:B------:R-:W-:Y:S02]  /*7df0*/  LEA R206, P3, R113, R166, 0x2 ;  /* 0x000000a671ce7211 */ /* 0x000fe400078610ff */
[----:B------:R-:W-:-:S02]  /*7e00*/  LEA.HI.X.SX32 R189, R147, R0, 0x2, P2 ;  /* 0x0000000093bd7211 */ /* 0x000fc400010f16ff */
[----:B---3--:R-:W-:Y:S02]  /*7e10*/  LEA R218, P0, R127, R166, 0x2 ;  /* 0x000000a67fda7211 */ /* 0x008fe400078010ff */
[----:B------:R-:W-:Y:S02]  /*7e20*/  LEA.HI.X.SX32 R49, R49, R0, 0x2, P6 ;  /* 0x0000000031317211 */ /* 0x000fe400030f16ff */
[----:B------:R-:W-:Y:S02]  /*7e30*/  LEA R68, P2, R69, R166, 0x2 ;  /* 0x000000a645447211 */ /* 0x000fe400078410ff */
[-C--:B------:R-:W-:Y:S02]  /*7e40*/  LEA.HI.X.SX32 R147, R133, R0.reuse, 0x2, P1 ;  /* 0x0000000085937211 */ /* 0x080fe400008f16ff */
[----:B------:R-:W-:Y:S02]  /*7e50*/  LEA.HI.X.SX32 R219, R127, R0, 0x2, P0 ;  /* 0x000000007fdb7211 */ /* 0x000fe400000f16ff */
[----:B------:R-:W-:-:S02]  /*7e60*/  LEA R196, P6, R99, R166, 0x2 ;  /* 0x000000a663c47211 */ /* 0x000fc400078c10ff */
[----:B------:R-:W-:Y:S02]  /*7e70*/  LEA.HI.X.SX32 R17, R17, R0, 0x2, P4 ;  /* 0x0000000011117211 */ /* 0x000fe400020f16ff */
[-C--:B------:R-:W-:Y:S02]  /*7e80*/  LEA R148, P1, R50, R166.reuse, 0x2 ;  /* 0x000000a632947211 */ /* 0x080fe400078210ff */
[-C--:B------:R-:W-:Y:S02]  /*7e90*/  LEA R202, P0, R110, R166.reuse, 0x2 ;  /* 0x000000a66eca7211 */ /* 0x080fe400078010ff */
[----:B------:R-:W-:Y:S02]  /*7ea0*/  LEA R98, P4, R76, R166, 0x2 ;  /* 0x000000a64c627211 */ /* 0x000fe400078810ff */
[----:B------:R-:W-:Y:S02]  /*7eb0*/  LEA.HI.X.SX32 R207, R113, R0, 0x2, P3 ;  /* 0x0000000071cf7211 */ /* 0x000fe400018f16ff */
[----:B------:R-:W-:-:S02]  /*7ec0*/  LEA R150, P3, R102, R166, 0x2 ;  /* 0x000000a666967211 */ /* 0x000fc400078610ff */
[-C--:B------:R-:W-:Y:S02]  /*7ed0*/  LEA.HI.X.SX32 R69, R69, R0.reuse, 0x2, P2 ;  /* 0x0000000045457211 */ /* 0x080fe400010f16ff */
[----:B------:R-:W-:Y:S02]  /*7ee0*/  LEA.HI.X.SX32 R197, R99, R0, 0x2, P6 ;  /* 0x0000000063c57211 */ /* 0x000fe400030f16ff */
[----:B------:R-:W-:Y:S02]  /*7ef0*/  LEA R210, P2, R107, R166, 0x2 ;  /* 0x000000a66bd27211 */ /* 0x000fe400078410ff */
[-C--:B------:R-:W-:Y:S02]  /*7f00*/  LEA.HI.X.SX32 R149, R50, R0.reuse, 0x2, P1 ;  /* 0x0000000032957211 */ /* 0x080fe400008f16ff */
[-C--:B------:R-:W-:Y:S02]  /*7f10*/  LEA.HI.X.SX32 R203, R110, R0.reuse, 0x2, P0 ;  /* 0x000000006ecb7211 */ /* 0x080fe400000f16ff */
[----:B------:R-:W-:-:S02]  /*7f20*/  LEA.HI.X.SX32 R99, R76, R0, 0x2, P4 ;  /* 0x000000004c637211 */ /* 0x000fc400020f16ff */
[-C--:B------:R-:W-:Y:S02]  /*7f30*/  LEA R50, P1, R51, R166.reuse, 0x2 ;  /* 0x000000a633327211 */ /* 0x080fe400078210ff */
[-C--:B------:R-:W-:Y:S02]  /*7f40*/  LEA R126, P0, R84, R166.reuse, 0x2 ;  /* 0x000000a6547e7211 */ /* 0x080fe400078010ff */
[-C--:B------:R-:W-:Y:S02]  /*7f50*/  LEA R180, P6, R106, R166.reuse, 0x2 ;  /* 0x000000a66ab47211 */ /* 0x080fe400078c10ff */
[----:B------:R-:W-:Y:S02]  /*7f60*/  LEA R76, P4, R77, R166, 0x2 ;  /* 0x000000a64d4c7211 */ /* 0x000fe400078810ff */
[----:B------:R-:W-:Y:S02]  /*7f70*/  LEA.HI.X.SX32 R151, R102, R0, 0x2, P3 ;  /* 0x0000000066977211 */ /* 0x000fe400018f16ff */
[----:B------:R-:W-:-:S02]  /*7f80*/  LEA R102, P3, R58, R166, 0x2 ;  /* 0x000000a63a667211 */ /* 0x000fc400078610ff */
[----:B------:R-:W-:Y:S02]  /*7f90*/  LEA.HI.X.SX32 R211, R107, R0, 0x2, P2 ;  /* 0x000000006bd37211 */ /* 0x000fe400010f16ff */
[----:B------:R-:W-:Y:S02]  /*7fa0*/  LEA R154, P2, R85, R166, 0x2 ;  /* 0x000000a6559a7211 */ /* 0x000fe400078410ff */
[-C--:B------:R-:W-:Y:S02]  /*7fb0*/  LEA.HI.X.SX32 R51, R51, R0.reuse, 0x2, P1 ;  /* 0x0000000033337211 */ /* 0x080fe400008f16ff */
        /* <DEDUP_REMOVED lines=8> */
[----:B------:R-:W-:Y:S01]  /*8040*/  LEA R58, P3, R4, R166, 0x2 ;  /* 0x000000a6043a7211 */ /* 0x000fe200078610ff */
[----:B------:R-:W-:Y:S01]  /*8050*/  IMAD.MOV.U32 R6, RZ, RZ, R216 ;  /* 0x000000ffff067224 */ /* 0x000fe200078e00d8 */
[----:B------:R-:W-:-:S02]  /*8060*/  LEA.HI.X.SX32 R155, R85, R0, 0x2, P2 ;  /* 0x00000000559b7211 */ /* 0x000fc400010f16ff */
[-C--:B------:R-:W-:Y:S02]  /*8070*/  LEA.HI.X.SX32 R225, R72, R0.reuse, 0x2, P1 ;  /* 0x0000000048e17211 */ /* 0x080fe400008f16ff */
[-C--:B------:R-:W-:Y:S02]  /*8080*/  LEA.HI.X.SX32 R85, R59, R0.reuse, 0x2, P0 ;  /* 0x000000003b557211 */ /* 0x080fe400000f16ff */
[-C--:B------:R-:W-:Y:S02]  /*8090*/  LEA.HI.X.SX32 R113, R56, R0.reuse, 0x2, P6 ;  /* 0x0000000038717211 */ /* 0x080fe400030f16ff */
[-C--:B------:R-:W-:Y:S02]  /*80a0*/  LEA.HI.X.SX32 R185, R57, R0.reuse, 0x2, P5 ;  /* 0x0000000039b97211 */ /* 0x080fe400028f16ff */
[----:B------:R-:W-:Y:S02]  /*80b0*/  LEA.HI.X.SX32 R239, R9, R0, 0x2, P4 ;  /* 0x0000000009ef7211 */ /* 0x000fe400020f16ff */
[-C--:B------:R-:W-:Y:S01]  /*80c0*/  LEA R106, P2, R5, R166.reuse, 0x2 ;  /* 0x000000a6056a7211 */ /* 0x080fe200078410ff */
[----:B------:R-:W-:Y:S01]  /*80d0*/  IMAD R3, R240, R3, RZ ;  /* 0x00000003f0037224 */ /* 0x000fe200078e02ff */
[-C--:B------:R-:W-:Y:S01]  /*80e0*/  LEA R158, P1, R14, R166.reuse, 0x2 ;  /* 0x000000a60e9e7211 */ /* 0x080fe200078210ff */
[----:B------:R-:W3:Y:S01]  /*80f0*/  LDC R9, c[0x0][0x230] ;  /* 0x00008c00ff097b82 */ /* 0x000ee20000000800 */
[----:B------:R-:W-:-:S02]  /*8100*/  LEA R220, P0, R73, R166, 0x2 ;  /* 0x000000a649dc7211 */ /* 0x000fc400078010ff */
[-C--:B------:R-:W-:Y:S02]  /*8110*/  LEA R56, P6, R104, R166.reuse, 0x2 ;  /* 0x000000a668387211 */ /* 0x080fe400078c10ff */
[-C--:B------:R-:W-:Y:S02]  /*8120*/  LEA R132, P5, R105, R166.reuse, 0x2 ;  /* 0x000000a669847211 */ /* 0x080fe400078a10ff */
[----:B------:R-:W-:Y:S02]  /*8130*/  LEA R216, P4, R111, R166, 0x2 ;  /* 0x000000a66fd87211 */ /* 0x000fe400078810ff */
[----:B------:R-:W-:Y:S02]  /*8140*/  LEA.HI.X.SX32 R59, R4, R0, 0x2, P3 ;  /* 0x00000000043b7211 */ /* 0x000fe400018f16ff */
[----:B------:R-:W-:Y:S02]  /*8150*/  LEA R232, P3, R141, R166, 0x2 ;  /* 0x000000a68de87211 */ /* 0x000fe400078610ff */
[----:B------:R-:W-:-:S02]  /*8160*/  LEA.HI.X.SX32 R107, R5, R0, 0x2, P2 ;  /* 0x00000000056b7211 */ /* 0x000fc400010f16ff */
[-C--:B------:R-:W-:Y:S01]  /*8170*/  LEA.HI.X.SX32 R159, R14, R0.reuse, 0x2, P1 ;  /* 0x000000000e9f7211 */ /* 0x080fe200008f16ff */
[----:B------:R-:W4:Y:S01]  /*8180*/  LDC R5, c[0x0][0x230] ;  /* 0x00008c00ff057b82 */ /* 0x000f220000000800 */
[-C--:B------:R-:W-:Y:S02]  /*8190*/  LEA.HI.X.SX32 R221, R73, R0.reuse, 0x2, P0 ;  /* 0x0000000049dd7211 */ /* 0x080fe400000f16ff */
[-C--:B------:R-:W-:Y:S02]  /*81a0*/  LEA.HI.X.SX32 R57, R104, R0.reuse, 0x2, P6 ;  /* 0x0000000068397211 */ /* 0x080fe400030f16ff */
[-C--:B------:R-:W-:Y:S02]  /*81b0*/  LEA.HI.X.SX32 R133, R105, R0.reuse, 0x2, P5 ;  /* 0x0000000069857211 */ /* 0x080fe400028f16ff */
[----:B------:R-:W-:Y:S01]  /*81c0*/  LEA.HI.X.SX32 R217, R111, R0, 0x2, P4 ;  /* 0x000000006fd97211 */ /* 0x000fe200020f16ff */
[----:B------:R-:W-:Y:S01]  /*81d0*/  UMOV UR12, 0x400 ;  /* 0x00000400000c7882 */ /* 0x000fe20000000000 */
[-C--:B------:R-:W-:Y:S01]  /*81e0*/  LEA R72, P2, R247, R166.reuse, 0x2 ;  /* 0x000000a6f7487211 */ /* 0x080fe200078410ff */
[----:B------:R-:W-:Y:S01]  /*81f0*/  VIADD R4, R2, 0xfffffffa ;  /* 0xfffffffa02047836 */ /* 0x000fe20000000000 */
        /* <DEDUP_REMOVED lines=10> */
[----:B--2---:R-:W-:Y:S01]  /*82a0*/  ULEA UR12, UR4, UR12, 0x18 ;  /* 0x0000000c040c7291 */ /* 0x004fe2000f8ec03f */
[-C--:B------:R-:W-:Y:S01]  /*82b0*/  LEA.HI.X.SX32 R163, R163, R0.reuse, 0x2, P0 ;  /* 0x00000000a3a37211 */ /* 0x080fe200000f16ff */
[----:B------:R-:W-:Y:S01]  /*82c0*/  STL.64 [R1+0xe88], R122 ;  /* 0x000e887a01007387 */ /* 0x000fe20000100a00 */
[-C--:B------:R-:W-:Y:S01]  /*82d0*/  LEA.HI.X.SX32 R223, R223, R0.reuse, 0x2, P6 ;  /* 0x00000000dfdf7211 */ /* 0x080fe200030f16ff */
[----:B------:R-:W-:Y:S01]  /*82e0*/  ULDC.64 UR16, c[0x0][0x208] ;  /* 0x0000820000107ab9 */ /* 0x000fe20000000a00 */
[-C--:B------:R-:W-:Y:S01]  /*82f0*/  LEA.HI.X.SX32 R105, R243, R0.reuse, 0x2, P5 ;  /* 0x00000000f3697211 */ /* 0x080fe200028f16ff */
[----:B----4-:R-:W-:Y:S01]  /*8300*/  VIADD R5, R5, 0xffffffdf ;  /* 0xffffffdf05057836 */ /* 0x010fe20000000000 */
[-C--:B------:R-:W-:Y:S01]  /*8310*/  LEA.HI.X.SX32 R141, R242, R0.reuse, 0x2, P4 ;  /* 0x00000000f28d7211 */ /* 0x080fe200020f16ff */
[----:B------:R-:W2:Y:S01]  /*8320*/  LDC R246, c[0x0][0x230] ;  /* 0x00008c00fff67b82 */ /* 0x000ea20000000800 */
[----:B------:R-:W-:Y:S01]  /*8330*/  LEA.HI.X.SX32 R167, R167, R0, 0x2, P3 ;  /* 0x00000000a7a77211 */ /* 0x000fe200018f16ff */
[----:B------:R-:W-:Y:S01]  /*8340*/  ULDC UR4, c[0x0][0x230] ;  /* 0x00008c0000047ab9 */ /* 0x000fe20000000800 */
[----:B------:R-:W-:-:S04]  /*8350*/  IADD3 R0, R2, -0x3, RZ ;  /* 0xfffffffd02007810 */ /* 0x000fc80007ffe0ff */
[----:B------:R-:W-:Y:S01]  /*8360*/  ISETP.GE.U32.AND P0, PT, R0, 0x7fffffbe, PT ;  /* 0x7fffffbe0000780c */ /* 0x000fe20003f06070 */
[----:B------:R-:W-:Y:S01]  /*8370*/  VIADD R0, R2, 0xfffffffc ;  /* 0xfffffffc02007836 */ /* 0x000fe20000000000 */
[C---:B------:R-:W-:Y:S01]  /*8380*/  LEA R242, P1, R241.reuse, UR6, 0x2 ;  /* 0x00000006f1f27c11 */ /* 0x040fe2000f8210ff */
[----:B------:R-:W4:Y:S03]  /*8390*/  LDC R247, c[0x0][0x230] ;  /* 0x00008c00fff77b82 */ /* 0x000f260000000800 */
[----:B------:R-:W-:Y:S01]  /*83a0*/  ISETP.GE.U32.AND P4, PT, R0, 0x7fffffbd, PT ;  /* 0x7fffffbd0000780c */ /* 0x000fe20003f86070 */
[----:B------:R-:W-:Y:S01]  /*83b0*/  VIADD R0, R2, 0xfffffffb ;  /* 0xfffffffb02007836 */ /* 0x000fe20000000000 */
[----:B------:R-:W-:-:S04]  /*83c0*/  LEA.HI.X.SX32 R243, R241, UR7, 0x2, P1 ;  /* 0x00000007f1f37c11 */ /* 0x000fc800088f16ff */
[----:B------:R-:W-:Y:S01]  /*83d0*/  ISETP.GE.U32.AND P1, PT, R0, 0x7fffffbc, PT ;  /* 0x7fffffbc0000780c */ /* 0x000fe20003f26070 */
[----:B-1----:R-:W-:Y:S01]  /*83e0*/  IMAD.SHL.U32 R0, R250, 0x10, RZ ;  /* 0x00000010fa007824 */ /* 0x002fe200078e00ff */
[----:B------:R-:W-:Y:S02]  /*83f0*/  ISETP.GE.U32.AND P3, PT, R249, 0x7fffffc0, PT ;  /* 0x7fffffc0f900780c */ /* 0x000fe40003f66070 */
[C---:B------:R-:W-:Y:S01]  /*8400*/  LEA R240, P2, R3.reuse, UR6, 0x2 ;  /* 0x0000000603f07c11 */ /* 0x040fe2000f8410ff */
[----:B------:R-:W-:Y:S01]  /*8410*/  STL [R1+0x4], R7 ;  /* 0x0000040701007387 */ /* 0x000fe20000100800 */
[----:B------:R-:W-:Y:S01]  /*8420*/  LOP3.LUT R0, R0, 0x70, RZ, 0xc0, !PT ;  /* 0x0000007000007812 */ /* 0x000fe200078ec0ff */
[----:B------:R-:W1:Y:S01]  /*8430*/  LDC R249, c[0x0][0x230] ;  /* 0x00008c00fff97b82 */ /* 0x000e620000000800 */
[----:B------:R-:W-:Y:S02]  /*8440*/  ISETP.GE.U32.AND P6, PT, R248, 0x7fffffbf, PT ;  /* 0x7fffffbff800780c */ /* 0x000fe40003fc6070 */
[----:B------:R-:W-:Y:S01]  /*8450*/  LEA.HI.X.SX32 R241, R3, UR7, 0x2, P2 ;  /* 0x0000000703f17c11 */ /* 0x000fe200090f16ff */
[----:B------:R-:W-:Y:S01]  /*8460*/  IMAD R0, R251, 0x80, R0 ;  /* 0x00000080fb007824 */ /* 0x000fe200078e0200 */
[----:B------:R-:W-:-:S02]  /*8470*/  IADD3 R3, R2, -0x7, RZ ;  /* 0xfffffff902037810 */ /* 0x000fc40007ffe0ff */
[----:B------:R-:W-:Y:S01]  /*8480*/  ISETP.GE.U32.AND P5, PT, R4, 0x7fffffbb, PT ;  /* 0x7fffffbb0400780c */ /* 0x000fe20003fa6070 */
[----:B------:R-:W-:Y:S01]  /*8490*/  VIADD R4, R0, UR12 ;  /* 0x0000000c00047c36 */ /* 0x000fe20008000000 */
[----:B------:R3:W-:Y:S01]  /*84a0*/  STL.64 [R1+0xe90], R6 ;  /* 0x000e900601007387 */ /* 0x0007e20000100a00 */
[----:B------:R-:W-:Y:S01]  /*84b0*/  ISETP.GE.U32.AND P2, PT, R3, 0x7fffffba, PT ;  /* 0x7fffffba0300780c */ /* 0x000fe20003f46070 */
[----:B------:R-:W-:Y:S01]  /*84c0*/  VIADD R3, R2, 0xfffffff8 ;  /* 0xfffffff802037836 */ /* 0x000fe20000000000 */
[----:B------:R-:W1:Y:S01]  /*84d0*/  LDC R248, c[0x0][0x230] ;  /* 0x00008c00fff87b82 */ /* 0x000e620000000800 */
[----:B------:R-:W-:Y:S04]  /*84e0*/  STL.64 [R1+0xe98], R172 ;  /* 0x000e98ac01007387 */ /* 0x000fe80000100a00 */
[----:B------:R2:W-:Y:S03]  /*84f0*/  STL.64 [R1+0xea0], R60 ;  /* 0x000ea03c01007387 */ /* 0x0005e60000100a00 */
[----:B------:R-:W1:Y:S01]  /*8500*/  LDC R250, c[0x0][0x230] ;  /* 0x00008c00fffa7b82 */ /* 0x000e620000000800 */
[----:B------:R-:W-:Y:S01]  /*8510*/  @!PT LDS RZ, [RZ] ;  /* 0x00000000fffff984 */ /* 0x000fe20000000800 */
[----:B------:R-:W-:Y:S01]  /*8520*/  @!PT LDS RZ, [RZ] ;  /* 0x00000000fffff984 */ /* 0x000fe20000000800 */
[----:B------:R-:W-:Y:S01]  /*8530*/  @!PT LDS RZ, [RZ] ;  /* 0x00000000fffff984 */ /* 0x000fe20000000800 */
[----:B------:R-:W-:Y:S01]  /*8540*/  LDGSTS.E [R4], desc[UR16][R242.64], !P3 ;  /* 0x00000000f2047fae */ /* 0x000fe2000d921850 */
[----:B---3--:R-:W-:-:S03]  /*8550*/  IMAD.WIDE R6, R244, 0x4, R240 ;  /* 0x00000004f4067825 */ /* 0x008fc600078e02f0 */
[----:B------:R-:W-:Y:S01]  /*8560*/  LDGSTS.E [R4+0x4000], desc[UR16][R240.64], !P3 ;  /* 0x04000000f0047fae */ /* 0x000fe2000d921850 */
[----:B------:R-:W-:Y:S02]  /*8570*/  ISETP.GE.U32.AND P3, PT, R3, 0x7fffffb9, PT ;  /* 0x7fffffb90300780c */ /* 0x000fe40003f66070 */
[----:B------:R-:W3:Y:S01]  /*8580*/  LDC R251, c[0x0][0x230] ;  /* 0x00008c00fffb7b82 */ /* 0x000ee20000000800 */
[C-C-:B--2---:R-:W-:Y:S01]  /*8590*/  IMAD.WIDE R60, R244.reuse, 0x4, R242.reuse ;  /* 0x00000004f43c7825 */ /* 0x144fe200078e02f2 */
[----:B------:R-:W-:Y:S01]  /*85a0*/  SHF.L.U32 R3, R244, 0x1, RZ ;  /* 0x00000001f4037819 */ /* 0x000fe200000006ff */
[----:B------:R-:W-:Y:S04]  /*85b0*/  STL.64 [R1+0xea8], R160 ;  /* 0x000ea8a001007387 */ /* 0x000fe80000100a00 */
[----:B------:R2:W-:Y:S01]  /*85c0*/  LDGSTS.E [R4+0x4], desc[UR16][R60.64], !P6 ;  /* 0x000040003c047fae */ /* 0x0005e2000f121850 */
[----:B------:R-:W-:-:S03]  /*85d0*/  IMAD.WIDE R122, R3, 0x4, R242 ;  /* 0x00000004037a7825 */ /* 0x000fc600078e02f2 */
[----:B------:R4:W-:Y:S01]  /*85e0*/  LDGSTS.E [R4+0x4004], desc[UR16][R6.64], !P6 ;  /* 0x0400400006047fae */ /* 0x0009e2000f121850 */
[----:B------:R-:W-:Y:S01]  /*85f0*/  ISETP.GE.U32.AND P6, PT, R5, 0x7fffffa0, PT ;  /* 0x7fffffa00500780c */ /* 0x000fe20003fc6070 */
[----:B------:R-:W-:Y:S02]  /*8600*/  IMAD R5, R244, 0x3, RZ ;  /* 0x00000003f4057824 */ /* 0x000fe400078e02ff */
[----:B------:R2:W-:Y:S04]  /*8610*/  STL.64 [R1+0xeb0], R116 ;  /* 0x000eb07401007387 */ /* 0x0005e80000100a00 */
[----:B------:R4:W-:Y:S04]  /*8620*/  STL.64 [R1+0x458], R60 ;  /* 0x0004583c01007387 */ /* 0x0009e80000100a00 */
[----:B------:R4:W-:Y:S01]  /*8630*/  STL.64 [R1+0x450], R6 ;  /* 0x0004500601007387 */ /* 0x0009e20000100a00 */
[----:B--2---:R-:W-:-:S03]  /*8640*/  IMAD.WIDE R116, R3, 0x4, R240 ;  /* 0x0000000403747825 */ /* 0x004fc600078e02f0 */
[----:B------:R2:W-:Y:S01]  /*8650*/  LDGSTS.E [R4+0x8], desc[UR16][R122.64], !P0 ;  /* 0x000080007a047fae */ /* 0x0005e2000c121850 */
[----:B------:R-:W-:-:S03]  /*8660*/  VIADD R3, R9, 0xffffffde ;  /* 0xffffffde09037836 */ /* 0x000fc60000000000 */
[----:B------:R1:W-:Y:S01]  /*8670*/  LDGSTS.E [R4+0x4008], desc[UR16][R116.64], !P0 ;  /* 0x0400800074047fae */ /* 0x0003e2000c121850 */
[C---:B----4-:R-:W-:Y:S01]  /*8680*/  IMAD.WIDE R60, R5.reuse, 0x4, R242 ;  /* 0x00000004053c7825 */ /* 0x050fe200078e02f2 */
[----:B------:R-:W4:Y:S03]  /*8690*/  LDC R9, c[0x0][0x230] ;  /* 0x00008c00ff097b82 */ /* 0x000f260000000800 */
[----:B------:R-:W-:Y:S01]  /*86a0*/  IMAD.WIDE R6, R5, 0x4, R240 ;  /* 0x0000000405067825 */ /* 0x000fe200078e02f0 */
[----:B------:R-:W-:Y:S01]  /*86b0*/  ISETP.GE.U32.AND P0, PT, R3, 0x7fffff9f, PT ;  /* 0x7fffff9f0300780c */ /* 0x000fe20003f06070 */
[----:B------:R3:W-:Y:S02]  /*86c0*/  LDGSTS.E [R4+0xc], desc[UR16][R60.64], !P4 ;  /* 0x0000c0003c047fae */ /* 0x0007e4000e121850 */
[----:B------:R-:W-:Y:S02]  /*86d0*/  VIADD R5, R14, 0xffffffdd ;  /* 0xffffffdd0e057836 */ /* 0x000fe40000000000 */
[C---:B------:R-:W-:Y:S01]  /*86e0*/  IMAD.SHL.U32 R3, R244.reuse, 0x20, RZ ;  /* 0x00000020f4037824 */ /* 0x040fe200078e00ff */
[----:B------:R3:W-:Y:S01]  /*86f0*/  LDGSTS.E [R4+0x400c], desc[UR16][R6.64], !P4 ;  /* 0x0400c00006047fae */ /* 0x0007e2000e121850 */
[----:B------:R-:W4:Y:S01]  /*8700*/  LDC R14, c[0x0][0x230] ;  /* 0x00008c00ff0e7b82 */ /* 0x000f220000000800 */
[----:B------:R-:W-:Y:S01]  /*8710*/  ISETP.GE.U32.AND P4, PT, R5, 0x7fffff9e, PT ;  /* 0x7fffff9e0500780c */ /* 0x000fe20003f86070 */
[----:B------:R-:W-:Y:S01]  /*8720*/  IMAD R5, R244, 0x21, RZ ;  /* 0x00000021f4057824 */ /* 0x000fe200078e02ff */
[----:B------:R2:W-:Y:S04]  /*8730*/  STL.64 [R1+0x448], R122 ;  /* 0x0004487a01007387 */ /* 0x0005e80000100a00 */
[----:B------:R1:W-:Y:S04]  /*8740*/  STL.64 [R1+0x440], R116 ;  /* 0x0004407401007387 */ /* 0x0003e80000100a00 */
[----:B------:R3:W-:Y:S01]  /*8750*/  STL.64 [R1+0x438], R60 ;  /* 0x0004383c01007387 */ /* 0x0007e20000100a00 */
[----:B--2---:R-:W-:-:S03]  /*8760*/  IMAD.WIDE R122, R3, 0x4, R242 ;  /* 0x00000004037a7825 */ /* 0x004fc600078e02f2 */
[----:B------:R2:W-:Y:S01]  /*8770*/  STL.64 [R1+0x430], R6 ;  /* 0x0004300601007387 */ /* 0x0005e20000100a00 */
[----:B-1----:R-:W-:-:S03]  /*8780*/  IMAD.WIDE R116, R3, 0x4, R240 ;  /* 0x0000000403747825 */ /* 0x002fc600078e02f0 */
[----:B------:R-:W-:Y:S01]  /*8790*/  LDGSTS.E [R4+0x8000], desc[UR16][R122.64], !P6 ;  /* 0x080000007a047fae */ /* 0x000fe2000f121850 */
[----:B------:R-:W-:-:S03]  /*87a0*/  VIADD R3, R2, 0xfffffff7 ;  /* 0xfffffff702037836 */ /* 0x000fc60000000000 */
[----:B------:R-:W-:Y:S01]  /*87b0*/  LDGSTS.E [R4+0xc000], desc[UR16][R116.64], !P6 ;  /* 0x0c00000074047fae */ /* 0x000fe2000f121850 */
[----:B---3--:R-:W-:-:S04]  /*87c0*/  IMAD.WIDE R60, R5, 0x4, R242 ;  /* 0x00000004053c7825 */ /* 0x008fc800078e02f2 */
[----:B--2---:R-:W-:Y:S01]  /*87d0*/  IMAD.WIDE R6, R5, 0x4, R240 ;  /* 0x0000000405067825 */ /* 0x004fe200078e02f0 */
[----:B------:R-:W-:Y:S01]  /*87e0*/  IADD3 R5, R246, -0x24, RZ ;  /* 0xffffffdcf6057810 */ /* 0x000fe20007ffe0ff */
[----:B------:R1:W-:Y:S01]  /*87f0*/  LDGSTS.E [R4+0x8004], desc[UR16][R60.64], !P0 ;  /* 0x080040003c047fae */ /* 0x0003e2000c121850 */
[----:B------:R-:W-:Y:S01]  /*8800*/  ISETP.GE.U32.AND P6, PT, R3, 0x7fffffb8, PT ;  /* 0x7fffffb80300780c */ /* 0x000fe20003fc6070 */
[----:B------:R-:W-:Y:S02]  /*8810*/  IMAD R3, R244, 0x22, RZ ;  /* 0x00000022f4037824 */ /* 0x000fe400078e02ff */
[----:B------:R-:W-:Y:S04]  /*8820*/  STL.64 [R1+0x3e8], R122 ;  /* 0x0003e87a01007387 */ /* 0x000fe80000100a00 */
[----:B------:R2:W-:Y:S01]  /*8830*/  LDGSTS.E [R4+0xc004], desc[UR16][R6.64], !P0 ;  /* 0x0c00400006047fae */ /* 0x0005e2000c121850 */
[----:B------:R-:W-:-:S03]  /*8840*/  ISETP.GE.U32.AND P0, PT, R5, 0x7fffff9d, PT ;  /* 0x7fffff9d0500780c */ /* 0x000fc60003f06070 */
[----:B------:R-:W-:Y:S04]  /*8850*/  STL.64 [R1+0x3e0], R116 ;  /* 0x0003e07401007387 */ /* 0x000fe80000100a00 */
[----:B------:R1:W-:Y:S04]  /*8860*/  STL.64 [R1+0x3d8], R60 ;  /* 0x0003d83c01007387 */ /* 0x0003e80000100a00 */
[----:B------:R2:W-:Y:S01]  /*8870*/  STL.64 [R1+0x3d0], R6 ;  /* 0x0003d00601007387 */ /* 0x0005e20000100a00 */
[----:B------:R-:W-:Y:S02]  /*8880*/  VIADD R5, R2, 0xfffffff6 ;  /* 0xfffffff602057836 */ /* 0x000fe40000000000 */
[----:B-1----:R-:W-:-:S04]  /*8890*/  IMAD.WIDE R60, R3, 0x4, R242 ;  /* 0x00000004033c7825 */ /* 0x002fc800078e02f2 */
[----:B--2---:R-:W-:Y:S01]  /*88a0*/  IMAD.WIDE R6, R3, 0x4, R240 ;  /* 0x0000000403067825 */ /* 0x004fe200078e02f0 */
[----:B------:R1:W-:Y:S03]  /*88b0*/  STL.64 [R1+0x3c8], R60 ;  /* 0x0003c83c01007387 */ /* 0x0003e60000100a00 */
[----:B------:R-:W-:Y:S01]  /*88c0*/  IMAD R3, R244, 0x23, RZ ;  /* 0x00000023f4037824 */ /* 0x000fe200078e02ff */
[----:B------:R1:W-:Y:S01]  /*88d0*/  LDGSTS.E [R4+0x8008], desc[UR16][R60.64], !P4 ;  /* 0x080080003c047fae */ /* 0x0003e2000e121850 */
[----:B------:R-:W-:-:S03]  /*88e0*/  LOP3.LUT R246, R0, 0x10, RZ, 0x3c, !PT ;  /* 0x0000001000f67812 */ /* 0x000fc600078e3cff */
[----:B------:R2:W-:Y:S04]  /*88f0*/  STL.64 [R1+0x3c0], R6 ;  /* 0x0003c00601007387 */ /* 0x0005e80000100a00 */
[----:B------:R2:W-:Y:S01]  /*8900*/  LDGSTS.E [R4+0xc008], desc[UR16][R6.64], !P4 ;  /* 0x0c00800006047fae */ /* 0x0005e2000e121850 */
[----:B------:R-:W-:Y:S01]  /*8910*/  ISETP.GE.U32.AND P4, PT, R5, 0x7fffffb7, PT ;  /* 0x7fffffb70500780c */ /* 0x000fe20003f86070 */
[----:B-1----:R-:W-:-:S04]  /*8920*/  IMAD.WIDE R60, R3, 0x4, R242 ;  /* 0x00000004033c7825 */ /* 0x002fc800078e02f2 */
[----:B------:R-:W-:Y:S02]  /*8930*/  VIADD R5, R2, 0xfffffff5 ;  /* 0xfffffff502057836 */ /* 0x000fe40000000000 */
[----:B--2---:R-:W-:Y:S01]  /*8940*/  IMAD.WIDE R6, R3, 0x4, R240 ;  /* 0x0000000403067825 */ /* 0x004fe200078e02f0 */
[----:B------:R1:W-:Y:S03]  /*8950*/  STL.64 [R1+0x3b8], R60 ;  /* 0x0003b83c01007387 */ /* 0x0003e60000100a00 */
[----:B------:R-:W-:Y:S01]  /*8960*/  IMAD.SHL.U32 R3, R244, 0x4, RZ ;  /* 0x00000004f4037824 */ /* 0x000fe200078e00ff */
[----:B------:R1:W-:Y:S01]  /*8970*/  LDGSTS.E [R4+0x800c], desc[UR16][R60.64], !P0 ;  /* 0x0800c0003c047fae */ /* 0x0003e2000c121850 */
[----:B------:R-:W-:-:S03]  /*8980*/  VIADD R246, R246, UR12 ;  /* 0x0000000cf6f67c36 */ /* 0x000fc60008000000 */
[----:B------:R2:W-:Y:S04]  /*8990*/  STL.64 [R1+0x3b0], R6 ;  /* 0x0003b00601007387 */ /* 0x0005e80000100a00 */
[----:B------:R2:W-:Y:S01]  /*89a0*/  LDGSTS.E [R4+0xc00c], desc[UR16][R6.64], !P0 ;  /* 0x0c00c00006047fae */ /* 0x0005e2000c121850 */
[----:B------:R-:W-:Y:S01]  /*89b0*/  ISETP.GE.U32.AND P0, PT, R5, 0x7fffffb6, PT ;  /* 0x7fffffb60500780c */ /* 0x000fe20003f06070 */
[----:B-1----:R-:W-:Y:S01]  /*89c0*/  IMAD.WIDE R60, R3, 0x4, R242 ;  /* 0x00000004033c7825 */ /* 0x002fe200078e02f2 */
[----:B------:R-:W-:-:S04]  /*89d0*/  IADD3 R5, R2, -0xc, RZ ;  /* 0xfffffff402057810 */ /* 0x000fc80007ffe0ff */
[----:B------:R1:W-:Y:S01]  /*89e0*/  LDGSTS.E [R246], desc[UR16][R60.64], !P1 ;  /* 0x000000003cf67fae */ /* 0x0003e2000c921850 */
[----:B--2---:R-:W-:-:S04]  /*89f0*/  IMAD.WIDE R6, R3, 0x4, R240 ;  /* 0x0000000403067825 */ /* 0x004fc800078e02f0 */
[----:B------:R-:W-:Y:S01]  /*8a00*/  IMAD R3, R244, 0x5, RZ ;  /* 0x00000005f4037824 */ /* 0x000fe200078e02ff */
[----:B------:R2:W-:Y:S01]  /*8a10*/  LDGSTS.E [R246+0x4000], desc[UR16][R6.64], !P1 ;  /* 0x0400000006f67fae */ /* 0x0005e2000c921850 */
[----:B------:R-:W-:Y:S02]  /*8a20*/  ISETP.GE.U32.AND P1, PT, R5, 0x7fffffb5, PT ;  /* 0x7fffffb50500780c */ /* 0x000fe40003f26070 */
[----:B------:R-:W-:-:S04]  /*8a30*/  IMAD.WIDE R122, R3, 0x4, R242 ;  /* 0x00000004037a7825 */ /* 0x000fc800078e02f2 */
[----:B------:R-:W-:Y:S01]  /*8a40*/  IMAD.WIDE R116, R3, 0x4, R240 ;  /* 0x0000000403747825 */ /* 0x000fe200078e02f0 */
[----:B------:R3:W-:Y:S03]  /*8a50*/  LDGSTS.E [R246+0x4], desc[UR16][R122.64], !P5 ;  /* 0x000040007af67fae */ /* 0x0007e6000e921850 */
[----:B----4-:R-:W-:Y:S01]  /*8a60*/  VIADD R3, R9, 0xffffffdb ;  /* 0xffffffdb09037836 */ /* 0x010fe20000000000 */
[----:B------:R1:W-:Y:S01]  /*8a70*/  STL.64 [R1+0x428], R60 ;  /* 0x0004283c01007387 */ /* 0x0003e20000100a00 */
[C---:B------:R-:W-:Y:S01]  /*8a80*/  IMAD R5, R244.reuse, 0x6, RZ ;  /* 0x00000006f4057824 */ /* 0x040fe200078e02ff */
[----:B------:R-:W4:Y:S02]  /*8a90*/  LDC R9, c[0x0][0x230] ;  /* 0x00008c00ff097b82 */ /* 0x000f240000000800 */
[----:B------:R3:W-:Y:S01]  /*8aa0*/  LDGSTS.E [R246+0x4004], desc[UR16][R116.64], !P5 ;  /* 0x0400400074f67fae */ /* 0x0007e2000e921850 */
[----:B------:R-:W-:Y:S01]  /*8ab0*/  ISETP.GE.U32.AND P5, PT, R3, 0x7fffff9c, PT ;  /* 0x7fffff9c0300780c */ /* 0x000fe20003fa6070 */
[----:B------:R-:W-:-:S02]  /*8ac0*/  IMAD R3, R244, 0x7, RZ ;  /* 0x00000007f4037824 */ /* 0x000fc400078e02ff */
[----:B------:R2:W-:Y:S01]  /*8ad0*/  STL.64 [R1+0x420], R6 ;  /* 0x0004200601007387 */ /* 0x0005e20000100a00 */
[----:B-1----:R-:W-:-:S03]  /*8ae0*/  IMAD.WIDE R60, R5, 0x4, R242 ;  /* 0x00000004053c7825 */ /* 0x002fc600078e02f2 */
[----:B------:R3:W-:Y:S01]  /*8af0*/  STL.64 [R1+0x418], R122 ;  /* 0x0004187a01007387 */ /* 0x0007e20000100a00 */
[----:B--2---:R-:W-:-:S03]  /*8b00*/  IMAD.WIDE R6, R5, 0x4, R240 ;  /* 0x0000000405067825 */ /* 0x004fc600078e02f0 */
[----:B------:R1:W-:Y:S01]  /*8b10*/  STL.64 [R1+0x410], R116 ;  /* 0x0004107401007387 */ /* 0x0003e20000100a00 */
[----:B------:R-:W-:-:S03]  /*8b20*/  VIADD R5, R14, 0xffffffda ;  /* 0xffffffda0e057836 */ /* 0x000fc60000000000 */
[----:B------:R2:W-:Y:S01]  /*8b30*/  LDGSTS.E [R246+0x8], desc[UR16][R60.64], !P2 ;  /* 0x000080003cf67fae */ /* 0x0005e2000d121850 */
[----:B---3--:R-:W-:Y:S01]  /*8b40*/  IMAD.WIDE R122, R3, 0x4, R242 ;  /* 0x00000004037a7825 */ /* 0x008fe200078e02f2 */
[----:B------:R-:W3:Y:S02]  /*8b50*/  LDC R14, c[0x0][0x230] ;  /* 0x00008c00ff0e7b82 */ /* 0x000ee40000000800 */
[----:B------:R4:W-:Y:S01]  /*8b60*/  LDGSTS.E [R246+0x4008], desc[UR16][R6.64], !P2 ;  /* 0x0400800006f67fae */ /* 0x0009e2000d121850 */
[----:B------:R-:W-:Y:S01]  /*8b70*/  ISETP.GE.U32.AND P2, PT, R5, 0x7fffff9b, PT ;  /* 0x7fffff9b0500780c */ /* 0x000fe20003f46070 */
[C---:B------:R-:W-:Y:S02]  /*8b80*/  IMAD R5, R244.reuse, 0x24, RZ ;  /* 0x00000024f4057824 */ /* 0x040fe400078e02ff */
[----:B-1----:R-:W-:Y:S01]  /*8b90*/  IMAD.WIDE R116, R3, 0x4, R240 ;  /* 0x0000000403747825 */ /* 0x002fe200078e02f0 */
[----:B------:R-:W-:Y:S03]  /*8ba0*/  LDGSTS.E [R246+0xc], desc[UR16][R122.64], !P3 ;  /* 0x0000c0007af67fae */ /* 0x000fe6000d921850 */
[----:B------:R-:W-:Y:S01]  /*8bb0*/  VIADD R3, R247, 0xffffffd9 ;  /* 0xffffffd9f7037836 */ /* 0x000fe20000000000 */
[----:B------:R2:W-:Y:S04]  /*8bc0*/  STL.64 [R1+0x408], R60 ;  /* 0x0004083c01007387 */ /* 0x0005e80000100a00 */
[----:B------:R1:W-:Y:S01]  /*8bd0*/  LDGSTS.E [R246+0x400c], desc[UR16][R116.64], !P3 ;  /* 0x0400c00074f67fae */ /* 0x0003e2000d921850 */
[----:B------:R-:W-:Y:S01]  /*8be0*/  ISETP.GE.U32.AND P3, PT, R3, 0x7fffff9a, PT ;  /* 0x7fffff9a0300780c */ /* 0x000fe20003f66070 */
[----:B------:R-:W-:-:S02]  /*8bf0*/  IMAD R3, R244, 0x25, RZ ;  /* 0x00000025f4037824 */ /* 0x000fc400078e02ff */
[----:B------:R4:W-:Y:S01]  /*8c00*/  STL.64 [R1+0x400], R6 ;  /* 0x0004000601007387 */ /* 0x0009e20000100a00 */
[----:B--2---:R-:W-:-:S03]  /*8c10*/  IMAD.WIDE R60, R5, 0x4, R242 ;  /* 0x00000004053c7825 */ /* 0x004fc600078e02f2 */
[----:B------:R-:W-:Y:S04]  /*8c20*/  STL.64 [R1+0x3f8], R122 ;  /* 0x0003f87a01007387 */ /* 0x000fe80000100a00 */
[----:B------:R1:W-:Y:S01]  /*8c30*/  STL.64 [R1+0x3f0], R116 ;  /* 0x0003f07401007387 */ /* 0x0003e20000100a00 */
[----:B----4-:R-:W-:-:S03]  /*8c40*/  IMAD.WIDE R6, R5, 0x4, R240 ;  /* 0x0000000405067825 */ /* 0x010fc600078e02f0 */
[----:B------:R2:W-:Y:S04]  /*8c50*/  STL.64 [R1+0x3a8], R60 ;  /* 0x0003a83c01007387 */ /* 0x0005e80000100a00 */
[----:B------:R2:W-:Y:S01]  /*8c60*/  LDGSTS.E [R246+0x8000], desc[UR16][R60.64], !P5 ;  /* 0x080000003cf67fae */ /* 0x0005e2000e921850 */
[----:B------:R-:W-:Y:S02]  /*8c70*/  VIADD R5, R248, 0xffffffd8 ;  /* 0xffffffd8f8057836 */ /* 0x000fe40000000000 */
[----:B------:R-:W4:Y:S01]  /*8c80*/  LDC R248, c[0x0][0x230] ;  /* 0x00008c00fff87b82 */ /* 0x000f220000000800 */
[C---:B-1----:R-:W-:Y:S01]  /*8c90*/  IMAD.WIDE R116, R3.reuse, 0x4, R242 ;  /* 0x0000000403747825 */ /* 0x042fe200078e02f2 */
[----:B------:R1:W-:Y:S04]  /*8ca0*/  STL.64 [R1+0x3a0], R6 ;  /* 0x0003a00601007387 */ /* 0x0003e80000100a00 */
[----:B------:R1:W-:Y:S01]  /*8cb0*/  LDGSTS.E [R246+0xc000], desc[UR16][R6.64], !P5 ;  /* 0x0c00000006f67fae */ /* 0x0003e2000e921850 */
[----:B--2---:R-:W-:-:S03]  /*8cc0*/  IMAD.WIDE R60, R3, 0x4, R240 ;  /* 0x00000004033c7825 */ /* 0x004fc600078e02f0 */
[----:B------:R2:W-:Y:S01]  /*8cd0*/  LDGSTS.E [R246+0x8004], desc[UR16][R116.64], !P2 ;  /* 0x0800400074f67fae */ /* 0x0005e2000d121850 */
[----:B------:R-:W-:-:S03]  /*8ce0*/  ISETP.GE.U32.AND P5, PT, R5, 0x7fffff99, PT ;  /* 0x7fffff990500780c */ /* 0x000fc60003fa6070 */
[----:B------:R3:W-:Y:S01]  /*8cf0*/  LDGSTS.E [R246+0xc004], desc[UR16][R60.64], !P2 ;  /* 0x0c0040003cf67fae */ /* 0x0007e2000d121850 */
[----:B-1----:R-:W-:Y:S01]  /*8d00*/  IADD3 R6, R2, 0x3f, RZ ;  /* 0x0000003f02067810 */ /* 0x002fe20007ffe0ff */
[----:B------:R-:W-:Y:S02]  /*8d10*/  IMAD R5, R244, 0x26, RZ ;  /* 0x00000026f4057824 */ /* 0x000fe400078e02ff */
[----:B------:R2:W-:Y:S01]  /*8d20*/  STL.64 [R1+0x398], R116 ;  /* 0x0003987401007387 */ /* 0x0005e20000100a00 */
[----:B------:R-:W-:Y:S01]  /*8d30*/  LOP3.LUT R247, R0, 0x20, RZ, 0x3c, !PT ;  /* 0x0000002000f77812 */ /* 0x000fe200078e3cff */
[----:B------:R-:W1:Y:S01]  /*8d40*/  LDC R7, c[0x0][0x230] ;  /* 0x00008c00ff077b82 */ /* 0x000e620000000800 */
[----:B------:R-:W-:Y:S01]  /*8d50*/  ISETP.GT.AND P2, PT, R6, 0x3f, PT ;  /* 0x0000003f0600780c */ /* 0x000fe20003f44270 */
[----:B------:R-:W-:Y:S01]  /*8d60*/  VIADD R3, R2, 0xfffffff3 ;  /* 0xfffffff302037836 */ /* 0x000fe20000000000 */
[----:B------:R3:W-:Y:S02]  /*8d70*/  STL.64 [R1+0x390], R60 ;  /* 0x0003903c01007387 */ /* 0x0007e40000100a00 */
[----:B------:R-:W-:-:S02]  /*8d80*/  SEL R2, RZ, 0x4, !P2 ;  /* 0x00000004ff027807 */ /* 0x000fc40005000000 */
[----:B------:R-:W-:Y:S01]  /*8d90*/  ISETP.GE.AND P2, PT, R252, UR4, PT ;  /* 0x00000004fc007c0c */ /* 0x000fe2000bf46270 */
[----:B--2---:R-:W-:-:S03]  /*8da0*/  IMAD.WIDE R116, R5, 0x4, R242 ;  /* 0x0000000405747825 */ /* 0x004fc600078e02f2 */
[----:B------:R-:W-:Y:S01]  /*8db0*/  SEL R2, R2, RZ, !P2 ;  /* 0x000000ff02027207 */ /* 0x000fe20005000000 */
[----:B------:R-:W-:Y:S01]  /*8dc0*/  STL [R1+0xc4c], R6 ;  /* 0x000c4c0601007387 */ /* 0x000fe20000100800 */
[----:B---3--:R-:W-:-:S03]  /*8dd0*/  IMAD.WIDE R60, R5, 0x4, R240 ;  /* 0x00000004053c7825 */ /* 0x008fc600078e02f0 */
[----:B------:R2:W-:Y:S01]  /*8de0*/  STL.64 [R1+0x228], R116 ;  /* 0x0002287401007387 */ /* 0x0005e20000100a00 */
[----:B------:R-:W-:-:S03]  /*8df0*/  IMAD R5, R244, 0x27, RZ ;  /* 0x00000027f4057824 */ /* 0x000fc600078e02ff */
[----:B------:R2:W-:Y:S01]  /*8e00*/  LDGSTS.E [R246+0x8008], desc[UR16][R116.64], !P3 ;  /* 0x0800800074f67fae */ /* 0x0005e2000d921850 */
[----:B------:R-:W-:-:S03]  /*8e10*/  ISETP.GE.U32.AND P2, PT, R3, 0x7fffffb4, PT ;  /* 0x7fffffb40300780c */ /* 0x000fc60003f46070 */
[----:B------:R3:W-:Y:S01]  /*8e20*/  STL.64 [R1+0x220], R60 ;  /* 0x0002203c01007387 */ /* 0x0007e20000100a00 */
[----:B------:R-:W-:Y:S02]  /*8e30*/  VIADD R3, R9, 0xffffffd7 ;  /* 0xffffffd709037836 */ /* 0x000fe40000000000 */
[----:B------:R-:W-:Y:S01]  /*8e40*/  VIADD R247, R247, UR12 ;  /* 0x0000000cf7f77c36 */ /* 0x000fe20008000000 */
[----:B------:R3:W-:Y:S01]  /*8e50*/  LDGSTS.E [R246+0xc008], desc[UR16][R60.64], !P3 ;  /* 0x0c0080003cf67fae */ /* 0x0007e2000d921850 */
[----:B------:R-:W-:Y:S01]  /*8e60*/  ISETP.NE.U32.AND P3, PT, R2, RZ, PT ;  /* 0x000000ff0200720c */ /* 0x000fe20003f65070 */
[----:B------:R-:W-:Y:S01]  /*8e70*/  IMAD.SHL.U32 R2, R244, 0x8, RZ ;  /* 0x00000008f4027824 */ /* 0x000fe200078e00ff */
[----:B------:R-:W1:Y:S01]  /*8e80*/  LDC R9, c[0x0][0x230] ;  /* 0x00008c00ff097b82 */ /* 0x000e620000000800 */
[----:B--2---:R-:W-:-:S04]  /*8e90*/  IMAD.WIDE R116, R5, 0x4, R242 ;  /* 0x0000000405747825 */ /* 0x004fc800078e02f2 */
[----:B---3--:R-:W-:Y:S01]  /*8ea0*/  IMAD.WIDE R60, R5, 0x4, R240 ;  /* 0x00000004053c7825 */ /* 0x008fe200078e02f0 */
[----:B------:R2:W-:Y:S02]  /*8eb0*/  LDGSTS.E [R246+0x800c], desc[UR16][R116.64], !P5 ;  /* 0x0800c00074f67fae */ /* 0x0005e4000e921850 */
[----:B------:R-:W3:Y:S02]  /*8ec0*/  LDC R5, c[0x0][0x230] ;  /* 0x00008c00ff057b82 */ /* 0x000ee40000000800 */
[----:B------:R2:W-:Y:S04]  /*8ed0*/  STL.64 [R1+0x218], R116 ;  /* 0x0002187401007387 */ /* 0x0005e80000100a00 */
[----:B------:R4:W-:Y:S04]  /*8ee0*/  STL.64 [R1+0x210], R60 ;  /* 0x0002103c01007387 */ /* 0x0009e80000100a00 */
[----:B------:R4:W-:Y:S01]  /*8ef0*/  LDGSTS.E [R246+0xc00c], desc[UR16][R60.64], !P5 ;  /* 0x0c00c0003cf67fae */ /* 0x0009e2000e921850 */
[----:B------:R-:W-:Y:S01]  /*8f00*/  ISETP.GE.U32.AND P5, PT, R3, 0x7fffff98, PT ;  /* 0x7fffff980300780c */ /* 0x000fe20003fa6070 */
[----:B--2---:R-:W-:Y:S01]  /*8f10*/  IMAD.WIDE R116, R2, 0x4, R242 ;  /* 0x0000000402747825 */ /* 0x004fe200078e02f2 */
[----:B------:R-:W-:-:S02]  /*8f20*/  IADD3 R3, R14, -0x2a, RZ ;  /* 0xffffffd60e037810 */ /* 0x000fc40007ffe0ff */
[----:B------:R-:W2:Y:S01]  /*8f30*/  LDC R14, c[0x0][0x230] ;  /* 0x00008c00ff0e7b82 */ /* 0x000ea20000000800 */
[----:B----4-:R-:W-:Y:S01]  /*8f40*/  IMAD.WIDE R60, R2, 0x4, R240 ;  /* 0x00000004023c7825 */ /* 0x010fe200078e02f0 */
[----:B------:R4:W-:Y:S03]  /*8f50*/  STL.64 [R1+0x388], R116 ;  /* 0x0003887401007387 */ /* 0x0009e60000100a00 */
[----:B------:R-:W-:Y:S01]  /*8f60*/  IMAD R2, R244, 0x9, RZ ;  /* 0x00000009f4027824 */ /* 0x000fe200078e02ff */
[----:B------:R4:W-:Y:S04]  /*8f70*/  LDGSTS.E [R247], desc[UR16][R116.64], !P6 ;  /* 0x0000000074f77fae */ /* 0x0009e8000f121850 */
[----:B------:R1:W-:Y:S04]  /*8f80*/  STL.64 [R1+0x380], R60 ;  /* 0x0003803c01007387 */ /* 0x0003e80000100a00 */
[----:B------:R1:W-:Y:S01]  /*8f90*/  LDGSTS.E [R247+0x4000], desc[UR16][R60.64], !P6 ;  /* 0x040000003cf77fae */ /* 0x0003e2000f121850 */
[----:B------:R-:W-:Y:S01]  /*8fa0*/  ISETP.GE.U32.AND P6, PT, R3, 0x7fffff97, PT ;  /* 0x7fffff970300780c */ /* 0x000fe20003fc6070 */
[----:B------:R-:W-:-:S02]  /*8fb0*/  VIADD R3, R248, 0xffffffd5 ;  /* 0xffffffd5f8037836 */ /* 0x000fc40000000000 */
[C---:B----4-:R-:W-:Y:S01]  /*8fc0*/  IMAD.WIDE R116, R2.reuse, 0x4, R242 ;  /* 0x0000000402747825 */ /* 0x050fe200078e02f2 */
[----:B------:R-:W4:Y:S03]  /*8fd0*/  LDC R248, c[0x0][0x230] ;  /* 0x00008c00fff87b82 */ /* 0x000f260000000800 */
[----:B-1----:R-:W-:Y:S01]  /*8fe0*/  IMAD.WIDE R60, R2, 0x4, R240 ;  /* 0x00000004023c7825 */ /* 0x002fe200078e02f0 */
[----:B------:R1:W-:Y:S03]  /*8ff0*/  STL.64 [R1+0x378], R116 ;  /* 0x0003787401007387 */ /* 0x0003e60000100a00 */
[----:B------:R-:W-:Y:S01]  /*9000*/  IMAD R2, R244, 0xa, RZ ;  /* 0x0000000af4027824 */ /* 0x000fe200078e02ff */
[----:B------:R1:W-:Y:S04]  /*9010*/  LDGSTS.E [R247+0x4], desc[UR16][R116.64], !P4 ;  /* 0x0000400074f77fae */ /* 0x0003e8000e121850 */
[----:B------:R3:W-:Y:S04]  /*9020*/  STL.64 [R1+0x370], R60 ;  /* 0x0003703c01007387 */ /* 0x0007e80000100a00 */
[----:B------:R3:W-:Y:S01]  /*9030*/  LDGSTS.E [R247+0x4004], desc[UR16][R60.64], !P4 ;  /* 0x040040003cf77fae */ /* 0x0007e2000e121850 */
[----:B------:R-:W-:Y:S01]  /*9040*/  ISETP.GE.U32.AND P4, PT, R3, 0x7fffff96, PT ;  /* 0x7fffff960300780c */ /* 0x000fe20003f86070 */
[----:B------:R-:W-:-:S02]  /*9050*/  VIADD R3, R249, 0xffffffd4 ;  /* 0xffffffd4f9037836 */ /* 0x000fc40000000000 */
[C---:B-1----:R-:W-:Y:S01]  /*9060*/  IMAD.WIDE R116, R2.reuse, 0x4, R242 ;  /* 0x0000000402747825 */ /* 0x042fe200078e02f2 */
[----:B------:R-:W1:Y:S03]  /*9070*/  LDC R249, c[0x0][0x230] ;  /* 0x00008c00fff97b82 */ /* 0x000e660000000800 */
[----:B---3--:R-:W-:Y:S01]  /*9080*/  IMAD.WIDE R60, R2, 0x4, R240 ;  /* 0x00000004023c7825 */ /* 0x008fe200078e02f0 */
[----:B------:R3:W-:Y:S03]  /*9090*/  STL.64 [R1+0x368], R116 ;  /* 0x0003687401007387 */ /* 0x0007e60000100a00 */
[----:B------:R-:W-:Y:S01]  /*90a0*/  IMAD R2, R244, 0xb, RZ ;  /* 0x0000000bf4027824 */ /* 0x000fe200078e02ff */
[----:B------:R3:W-:Y:S04]  /*90b0*/  LDGSTS.E [R247+0x8], desc[UR16][R116.64], !P0 ;  /* 0x0000800074f77fae */ /* 0x0007e8000c121850 */
[----:B------:R2:W-:Y:S04]  /*90c0*/  STL.64 [R1+0x360], R60 ;  /* 0x0003603c01007387 */ /* 0x0005e80000100a00 */
[----:B------:R2:W-:Y:S01]  /*90d0*/  LDGSTS.E [R247+0x4008], desc[UR16][R60.64], !P0 ;  /* 0x040080003cf77fae */ /* 0x0005e2000c121850 */
[----:B------:R-:W-:Y:S01]  /*90e0*/  ISETP.GE.U32.AND P0, PT, R3, 0x7fffff95, PT ;  /* 0x7fffff950300780c */ /* 0x000fe20003f06070 */
[----:B------:R-:W-:-:S02]  /*90f0*/  VIADD R3, R5, 0xfffffff2 ;  /* 0xfffffff205037836 */ /* 0x000fc40000000000 */
[C---:B---3--:R-:W-:Y:S01]  /*9100*/  IMAD.WIDE R116, R2.reuse, 0x4, R242 ;  /* 0x0000000402747825 */ /* 0x048fe200078e02f2 */
[----:B------:R-:W3:Y:S03]  /*9110*/  LDC R5, c[0x0][0x230] ;  /* 0x00008c00ff057b82 */ /* 0x000ee60000000800 */
[----:B--2---:R-:W-:Y:S01]  /*9120*/  IMAD.WIDE R60, R2, 0x4, R240 ;  /* 0x00000004023c7825 */ /* 0x004fe200078e02f0 */
[----:B------:R2:W-:Y:S03]  /*9130*/  STL.64 [R1+0x358], R116 ;  /* 0x0003587401007387 */ /* 0x0005e60000100a00 */
[----:B------:R-:W-:Y:S01]  /*9140*/  IMAD R2, R244, 0x28, RZ ;  /* 0x00000028f4027824 */ /* 0x000fe200078e02ff */
[----:B------:R2:W-:Y:S04]  /*9150*/  LDGSTS.E [R247+0xc], desc[UR16][R116.64], !P1 ;  /* 0x0000c00074f77fae */ /* 0x0005e8000c921850 */
[----:B------:R4:W-:Y:S04]  /*9160*/  STL.64 [R1+0x350], R60 ;  /* 0x0003503c01007387 */ /* 0x0009e80000100a00 */
[----:B------:R4:W-:Y:S01]  /*9170*/  LDGSTS.E [R247+0x400c], desc[UR16][R60.64], !P1 ;  /* 0x0400c0003cf77fae */ /* 0x0009e2000c921850 */
[----:B------:R-:W-:Y:S01]  /*9180*/  ISETP.GE.U32.AND P1, PT, R3, 0x7fffffb3, PT ;  /* 0x7fffffb30300780c */ /* 0x000fe20003f26070 */
[----:B------:R-:W-:-:S02]  /*9190*/  VIADD R3, R9, 0xfffffff1 ;  /* 0xfffffff109037836 */ /* 0x000fc40000000000 */
[C---:B--2---:R-:W-:Y:S01]  /*91a0*/  IMAD.WIDE R116, R2.reuse, 0x4, R242 ;  /* 0x0000000402747825 */ /* 0x044fe200078e02f2 */
[----:B------:R-:W2:Y:S04]  /*91b0*/  LDC R9, c[0x0][0x230] ;  /* 0x00008c00ff097b82 */ /* 0x000ea80000000800 */
[----:B------:R1:W-:Y:S01]  /*91c0*/  LDGSTS.E [R247+0x8000], desc[UR16][R116.64], !P5 ;  /* 0x0800000074f77fae */ /* 0x0003e2000e921850 */
[----:B----4-:R-:W-:-:S03]  /*91d0*/  IMAD.WIDE R60, R2, 0x4, R240 ;  /* 0x00000004023c7825 */ /* 0x010fc600078e02f0 */
[----:B------:R1:W-:Y:S01]  /*91e0*/  STL.64 [R1+0x208], R116 ;  /* 0x0002087401007387 */ /* 0x0003e20000100a00 */
[----:B------:R-:W-:-:S03]  /*91f0*/  IMAD R2, R244, 0x29, RZ ;  /* 0x00000029f4027824 */ /* 0x000fc600078e02ff */
[----:B------:R4:W-:Y:S01]  /*9200*/  LDGSTS.E [R247+0xc000], desc[UR16][R60.64], !P5 ;  /* 0x0c0000003cf77fae */ /* 0x0009e2000e921850 */
[----:B------:R-:W-:Y:S02]  /*9210*/  ISETP.GE.U32.AND P5, PT, R3, 0x7fffffb2, PT ;  /* 0x7fffffb20300780c */ /* 0x000fe40003fa6070 */
[----:B------:R-:W-:Y:S01]  /*9220*/  IADD3 R3, R14, -0x10, RZ ;  /* 0xfffffff00e037810 */ /* 0x000fe20007ffe0ff */
[----:B------:R4:W-:Y:S01]  /*9230*/  STL.64 [R1+0x200], R60 ;  /* 0x0002003c01007387 */ /* 0x0009e20000100a00 */
[----:B------:R-:W2:Y:S01]  /*9240*/  LDC R14, c[0x0][0x230] ;  /* 0x00008c00ff0e7b82 */ /* 0x000ea20000000800 */
[----:B-1----:R-:W-:-:S04]  /*9250*/  IMAD.WIDE R116, R2, 0x4, R242 ;  /* 0x0000000402747825 */ /* 0x002fc800078e02f2 */
[----:B----4-:R-:W-:Y:S01]  /*9260*/  IMAD.WIDE R60, R2, 0x4, R240 ;  /* 0x00000004023c7825 */ /* 0x010fe200078e02f0 */
[----:B------:R1:W-:Y:S03]  /*9270*/  STL.64 [R1+0x1f8], R116 ;  /* 0x0001f87401007387 */ /* 0x0003e60000100a00 */
[----:B------:R-:W-:Y:S01]  /*9280*/  IMAD R2, R244, 0x2a, RZ ;  /* 0x0000002af4027824 */ /* 0x000fe200078e02ff */
[----:B------:R1:W-:Y:S04]  /*9290*/  LDGSTS.E [R247+0x8004], desc[UR16][R116.64], !P6 ;  /* 0x0800400074f77fae */ /* 0x0003e8000f121850 */
[----:B------:R4:W-:Y:S04]  /*92a0*/  STL.64 [R1+0x1f0], R60 ;  /* 0x0001f03c01007387 */ /* 0x0009e80000100a00 */
[----:B------:R4:W-:Y:S01]  /*92b0*/  LDGSTS.E [R247+0xc004], desc[UR16][R60.64], !P6 ;  /* 0x0c0040003cf77fae */ /* 0x0009e2000f121850 */
[----:B------:R-:W-:Y:S01]  /*92c0*/  ISETP.GE.U32.AND P6, PT, R3, 0x7fffffb1, PT ;  /* 0x7fffffb10300780c */ /* 0x000fe20003fc6070 */
[----:B------:R-:W-:-:S02]  /*92d0*/  VIADD R3, R248, 0xffffffd3 ;  /* 0xffffffd3f8037836 */ /* 0x000fc40000000000 */
[----:B-1----:R-:W-:Y:S01]  /*92e0*/  IMAD.WIDE R116, R2, 0x4, R242 ;  /* 0x0000000402747825 */ /* 0x002fe200078e02f2 */
[----:B------:R-:W-:-:S03]  /*92f0*/  LOP3.LUT R248, R0, 0x30, RZ, 0x3c, !PT ;  /* 0x0000003000f87812 */ /* 0x000fc600078e3cff */
[----:B----4-:R-:W-:Y:S01]  /*9300*/  IMAD.WIDE R60, R2, 0x4, R240 ;  /* 0x00000004023c7825 */ /* 0x010fe200078e02f0 */
[----:B------:R1:W-:Y:S03]  /*9310*/  STL.64 [R1+0x1e8], R116 ;  /* 0x0001e87401007387 */ /* 0x0003e60000100a00 */
[----:B------:R-:W-:Y:S01]  /*9320*/  IMAD R2, R244, 0x2b, RZ ;  /* 0x0000002bf4027824 */ /* 0x000fe200078e02ff */
[----:B------:R1:W-:Y:S04]  /*9330*/  LDGSTS.E [R247+0x8008], desc[UR16][R116.64], !P4 ;  /* 0x0800800074f77fae */ /* 0x0003e8000e121850 */
[----:B------:R4:W-:Y:S04]  /*9340*/  STL.64 [R1+0x1e0], R60 ;  /* 0x0001e03c01007387 */ /* 0x0009e80000100a00 */
[----:B------:R4:W-:Y:S01]  /*9350*/  LDGSTS.E [R247+0xc008], desc[UR16][R60.64], !P4 ;  /* 0x0c0080003cf77fae */ /* 0x0009e2000e121850 */
[----:B------:R-:W-:Y:S01]  /*9360*/  ISETP.GE.U32.AND P4, PT, R3, 0x7fffff94, PT ;  /* 0x7fffff940300780c */ /* 0x000fe20003f86070 */
[----:B---3--:R-:W-:-:S02]  /*9370*/  VIADD R3, R5, 0xffffffd2 ;  /* 0xffffffd205037836 */ /* 0x008fc40000000000 */
[C---:B-1----:R-:W-:Y:S01]  /*9380*/  IMAD.WIDE R116, R2.reuse, 0x4, R242 ;  /* 0x0000000402747825 */ /* 0x042fe200078e02f2 */
[----:B------:R-:W1:Y:S03]  /*9390*/  LDC R5, c[0x0][0x230] ;  /* 0x00008c00ff057b82 */ /* 0x000e660000000800 */
[----:B----4-:R-:W-:Y:S01]  /*93a0*/  IMAD.WIDE R60, R2, 0x4, R240 ;  /* 0x00000004023c7825 */ /* 0x010fe200078e02f0 */
[----:B------:R3:W-:Y:S03]  /*93b0*/  STL.64 [R1+0x1d8], R116 ;  /* 0x0001d87401007387 */ /* 0x0007e60000100a00 */
[----:B------:R-:W-:Y:S01]  /*93c0*/  IMAD R2, R244, 0xc, RZ ;  /* 0x0000000cf4027824 */ /* 0x000fe200078e02ff */
[----:B------:R3:W-:Y:S01]  /*93d0*/  LDGSTS.E [R247+0x800c], desc[UR16][R116.64], !P0 ;  /* 0x0800c00074f77fae */ /* 0x0007e2000c121850 */
[----:B------:R-:W-:-:S03]  /*93e0*/  VIADD R248, R248, UR12 ;  /* 0x0000000cf8f87c36 */ /* 0x000fc60008000000 */
[----:B------:R4:W-:Y:S04]  /*93f0*/  STL.64 [R1+0x1d0], R60 ;  /* 0x0001d03c01007387 */ /* 0x0009e80000100a00 */
[----:B------:R4:W-:Y:S01]  /*9400*/  LDGSTS.E [R247+0xc00c], desc[UR16][R60.64], !P0 ;  /* 0x0c00c0003cf77fae */ /* 0x0009e2000c121850 */
[----:B------:R-:W-:Y:S01]  /*9410*/  ISETP.GE.U32.AND P0, PT, R3, 0x7fffff93, PT ;  /* 0x7fffff930300780c */ /* 0x000fe20003f06070 */
[----:B--2---:R-:W-:Y:S02]  /*9420*/  VIADD R3, R9, 0xffffffd1 ;  /* 0xffffffd109037836 */ /* 0x004fe40000000000 */
[C---:B---3--:R-:W-:Y:S01]  /*9430*/  IMAD.WIDE R116, R2.reuse, 0x4, R242 ;  /* 0x0000000402747825 */ /* 0x048fe200078e02f2 */
[----:B------:R-:W2:Y:S04]  /*9440*/  LDC R9, c[0x0][0x230] ;  /* 0x00008c00ff097b82 */ /* 0x000ea80000000800 */
[----:B------:R3:W-:Y:S01]  /*9450*/  LDGSTS.E [R248], desc[UR16][R116.64], !P2 ;  /* 0x0000000074f87fae */ /* 0x0007e2000d121850 */
        /* <DEDUP_REMOVED lines=8> */
[----:B---3--:R-:W-:-:S04]  /*94e0*/  IMAD.WIDE R116, R2, 0x4, R242 ;  /* 0x0000000402747825 */ /* 0x008fc800078e02f2 */
        /* <DEDUP_REMOVED lines=10> */
[----:B----4-:R-:W-:Y:S01]  /*9590*/  IMAD.WIDE R60, R2, 0x4, R240 ;  /* 0x00000004023c7825 */ /* 0x010fe200078e02f0 */
[----:B------:R4:W-:Y:S03]  /*95a0*/  STL.64 [R1+0x328], R116 ;  /* 0x0003287401007387 */ /* 0x0009e60000100a00 */
[----:B------:R-:W-:Y:S01]  /*95b0*/  IMAD R2, R244, 0xf, RZ ;  /* 0x0000000ff4027824 */ /* 0x000fe200078e02ff */
[----:B------:R4:W-:Y:S04]  /*95c0*/  LDGSTS.E [R248+0x8], desc[UR16][R116.64], !P5 ;  /* 0x0000800074f87fae */ /* 0x0009e8000e921850 */
[----:B------:R2:W-:Y:S04]  /*95d0*/  STL.64 [R1+0x320], R60 ;  /* 0x0003203c01007387 */ /* 0x0005e80000100a00 */
[----:B------:R2:W-:Y:S01]  /*95e0*/  LDGSTS.E [R248+0x4008], desc[UR16][R60.64], !P5 ;  /* 0x040080003cf87fae */ /* 0x0005e2000e921850 */
[----:B------:R-:W-:Y:S01]  /*95f0*/  ISETP.GE.U32.AND P5, PT, R3, 0x7fffffb0, PT ;  /* 0x7fffffb00300780c */ /* 0x000fe20003fa6070 */
[----:B-1----:R-:W-:-:S02]  /*9600*/  VIADD R3, R5, 0xffffffee ;  /* 0xffffffee05037836 */ /* 0x002fc40000000000 */
[C---:B----4-:R-:W-:Y:S01]  /*9610*/  IMAD.WIDE R116, R2.reuse, 0x4, R242 ;  /* 0x0000000402747825 */ /* 0x050fe200078e02f2 */
[----:B------:R-:W1:Y:S03]  /*9620*/  LDC R5, c[0x0][0x230] ;  /* 0x00008c00ff057b82 */ /* 0x000e660000000800 */
        /* <DEDUP_REMOVED lines=15> */
[----:B------:R-:W-:Y:S01]  /*9720*/  ISETP.GE.U32.AND P4, PT, R3, 0x7fffffae, PT ;  /* 0x7fffffae0300780c */ /* 0x000fe20003f86070 */
[----:B------:R-:W-:Y:S02]  /*9730*/  VIADD R3, R14, 0xffffffec ;  /* 0xffffffec0e037836 */ /* 0x000fe40000000000 */
        /* <DEDUP_REMOVED lines=10> */
[----:B---3--:R-:W-:Y:S01]  /*97e0*/  IMAD.WIDE R116, R2, 0x4, R242 ;  /* 0x0000000402747825 */ /* 0x008fe200078e02f2 */
[----:B------:R-:W-:-:S03]  /*97f0*/  IADD3 R3, R249, -0x31, RZ ;  /* 0xffffffcff9037810 */ /* 0x000fc60007ffe0ff */
[----:B----4-:R-:W-:Y:S01]  /*9800*/  IMAD.WIDE R60, R2, 0x4, R240 ;  /* 0x00000004023c7825 */ /* 0x010fe200078e02f0 */
[----:B------:R3:W-:Y:S03]  /*9810*/  STL.64 [R1+0x1a8], R116 ;  /* 0x0001a87401007387 */ /* 0x0007e60000100a00 */
[----:B------:R-:W-:Y:S01]  /*9820*/  IMAD R2, R244, 0x2f, RZ ;  /* 0x0000002ff4027824 */ /* 0x000fe200078e02ff */
[----:B------:R3:W-:Y:S01]  /*9830*/  LDGSTS.E [R248+0x8008], desc[UR16][R116.64], !P2 ;  /* 0x0800800074f87fae */ /* 0x0007e2000d121850 */
[----:B------:R-:W-:-:S03]  /*9840*/  LOP3.LUT R249, R0, 0x40, RZ, 0x3c, !PT ;  /* 0x0000004000f97812 */ /* 0x000fc600078e3cff */
[----:B------:R4:W-:Y:S04]  /*9850*/  STL.64 [R1+0x1a0], R60 ;  /* 0x0001a03c01007387 */ /* 0x0009e80000100a00 */
[----:B------:R4:W-:Y:S01]  /*9860*/  LDGSTS.E [R248+0xc008], desc[UR16][R60.64], !P2 ;  /* 0x0c0080003cf87fae */ /* 0x0009e2000d121850 */
[----:B------:R-:W-:Y:S01]  /*9870*/  ISETP.GE.U32.AND P2, PT, R3, 0x7fffff90, PT ;  /* 0x7fffff900300780c */ /* 0x000fe20003f46070 */
[----:B-1----:R-:W-:Y:S02]  /*9880*/  VIADD R3, R5, 0xffffffce ;  /* 0xffffffce05037836 */ /* 0x002fe40000000000 */
[C---:B---3--:R-:W-:Y:S01]  /*9890*/  IMAD.WIDE R116, R2.reuse, 0x4, R242 ;  /* 0x0000000402747825 */ /* 0x048fe200078e02f2 */
[----:B------:R-:W1:Y:S03]  /*98a0*/  LDC R5, c[0x0][0x230] ;  /* 0x00008c00ff057b82 */ /* 0x000e660000000800 */
[----:B----4-:R-:W-:Y:S01]  /*98b0*/  IMAD.WIDE R60, R2, 0x4, R240 ;  /* 0x00000004023c7825 */ /* 0x010fe200078e02f0 */
[----:B------:R3:W-:Y:S03]  /*98c0*/  STL.64 [R1+0x198], R116 ;  /* 0x0001987401007387 */ /* 0x0007e60000100a00 */
[----:B------:R-:W-:Y:S01]  /*98d0*/  IMAD.SHL.U32 R2, R244, 0x10, RZ ;  /* 0x00000010f4027824 */ /* 0x000fe200078e00ff */
        /* <DEDUP_REMOVED lines=107> */
[----:B------:R-:W-:-:S02]  /*9f90*/  IADD3 R3, R251, -0x19, RZ ;  /* 0xffffffe7fb037810 */ /* 0x000fc40007ffe0ff */
[----:B------:R-:W3:Y:S01]  /*9fa0*/  LDC R251, c[0x0][0x230] ;  /* 0x00008c00fffb7b82 */ /* 0x000ee20000000800 */
        /* <DEDUP_REMOVED lines=37> */
[----:B---3--:R-:W-:-:S04]  /*a200*/  IMAD.WIDE R116, R2, 0x4, R242 ;  /* 0x0000000402747825 */ /* 0x008fc800078e02f2 */
[----:B------:R-:W-:Y:S02]  /*a210*/  VIADD R3, R251, 0xffffffc7 ;  /* 0xffffffc7fb037836 */ /* 0x000fe40000000000 */
        /* <DEDUP_REMOVED lines=8> */
[C---:B---3--:R-:W-:Y:S01]  /*a2a0*/  IMAD.WIDE R116, R2.reuse, 0x4, R242 ;  /* 0x0000000402747825 */ /* 0x048fe200078e02f2 */
[----:B-1----:R-:W-:Y:S02]  /*a2b0*/  IADD3 R3, R5, -0x3a, RZ ;  /* 0xffffffc605037810 */ /* 0x002fe40007ffe0ff */
[----:B------:R-:W1:Y:S01]  /*a2c0*/  LDC R5, c[0x0][0x230] ;  /* 0x00008c00ff057b82 */ /* 0x000e620000000800 */
        /* <DEDUP_REMOVED lines=12> */
[----:B----4-:R-:W-:-:S04]  /*a390*/  IMAD.WIDE R60, R2, 0x4, R240 ;  /* 0x00000004023c7825 */ /* 0x010fc800078e02f0 */
[----:B------:R-:W-:Y:S01]  /*a3a0*/  IMAD R2, R244, 0x19, RZ ;  /* 0x00000019f4027824 */ /* 0x000fe200078e02ff */
[----:B------:R4:W-:Y:S01]  /*a3b0*/  LDGSTS.E [R251+0x4000], desc[UR16][R60.64], !P2 ;  /* 0x040000003cfb7fae */ /* 0x0009e2000d121850 */
[----:B------:R-:W-:Y:S02]  /*a3c0*/  ISETP.GE.U32.AND P2, PT, R3, 0x7fffff86, PT ;  /* 0x7fffff860300780c */ /* 0x000fe40003f46070 */
[----:B------:R-:W-:-:S04]  /*a3d0*/  IMAD.WIDE R160, R2, 0x4, R242 ;  /* 0x0000000402a07825 */ /* 0x000fc800078e02f2 */
[----:B------:R-:W-:Y:S01]  /*a3e0*/  IMAD.WIDE R122, R2, 0x4, R240 ;  /* 0x00000004027a7825 */ /* 0x000fe200078e02f0 */
[----:B------:R3:W-:Y:S03]  /*a3f0*/  STL.64 [R1+0x288], R116 ;  /* 0x0002887401007387 */ /* 0x0007e60000100a00 */
[----:B------:R-:W-:Y:S01]  /*a400*/  IMAD R3, R244, 0x1a, RZ ;  /* 0x0000001af4037824 */ /* 0x000fe200078e02ff */
[----:B------:R1:W-:Y:S01]  /*a410*/  LDGSTS.E [R251+0x4], desc[UR16][R160.64], !P1 ;  /* 0x00004000a0fb7fae */ /* 0x0003e2000c921850 */
[----:B------:R-:W-:Y:S02]  /*a420*/  VIADD R2, R14, 0xffffffc4 ;  /* 0xffffffc40e027836 */ /* 0x000fe40000000000 */
[----:B------:R-:W2:Y:S01]  /*a430*/  LDC R14, c[0x0][0x230] ;  /* 0x00008c00ff0e7b82 */ /* 0x000ea20000000800 */
[----:B------:R4:W-:Y:S01]  /*a440*/  STL.64 [R1+0x280], R60 ;  /* 0x0002803c01007387 */ /* 0x0009e20000100a00 */
[----:B---3--:R-:W-:-:S03]  /*a450*/  IMAD.WIDE R116, R3, 0x4, R242 ;  /* 0x0000000403747825 */ /* 0x008fc600078e02f2 */
[----:B------:R3:W-:Y:S01]  /*a460*/  LDGSTS.E [R251+0x4004], desc[UR16][R122.64], !P1 ;  /* 0x040040007afb7fae */ /* 0x0007e2000c921850 */
[----:B------:R-:W-:Y:S01]  /*a470*/  ISETP.GE.U32.AND P1, PT, R2, 0x7fffff85, PT ;  /* 0x7fffff850200780c */ /* 0x000fe20003f26070 */
[----:B------:R-:W-:Y:S02]  /*a480*/  VIADD R2, R7, 0xffffffe3 ;  /* 0xffffffe307027836 */ /* 0x000fe40000000000 */
[----:B------:R-:W-:Y:S01]  /*a490*/  LDGSTS.E [R251+0x8], desc[UR16][R116.64], !P5 ;  /* 0x0000800074fb7fae */ /* 0x000fe2000e921850 */
[----:B------:R-:W2:Y:S01]  /*a4a0*/  LDC R7, c[0x0][0x230] ;  /* 0x00008c00ff077b82 */ /* 0x000ea20000000800 */
[----:B----4-:R-:W-:Y:S02]  /*a4b0*/  IMAD.WIDE R60, R3, 0x4, R240 ;  /* 0x00000004033c7825 */ /* 0x010fe400078e02f0 */
[----:B------:R1:W-:Y:S04]  /*a4c0*/  STL.64 [R1+0x278], R160 ;  /* 0x000278a001007387 */ /* 0x0003e80000100a00 */
[----:B------:R4:W-:Y:S01]  /*a4d0*/  LDGSTS.E [R251+0x4008], desc[UR16][R60.64], !P5 ;  /* 0x040080003cfb7fae */ /* 0x0009e2000e921850 */
[----:B------:R-:W-:Y:S01]  /*a4e0*/  ISETP.GE.U32.AND P5, PT, R2, 0x7fffffa4, PT ;  /* 0x7fffffa40200780c */ /* 0x000fe20003fa6070 */
[----:B------:R-:W-:-:S02]  /*a4f0*/  IMAD R2, R244, 0x1b, RZ ;  /* 0x0000001bf4027824 */ /* 0x000fc400078e02ff */
[----:B------:R3:W-:Y:S02]  /*a500*/  STL.64 [R1+0x270], R122 ;  /* 0x0002707a01007387 */ /* 0x0007e40000100a00 */
[C---:B------:R-:W-:Y:S02]  /*a510*/  IMAD.WIDE R172, R2.reuse, 0x4, R242 ;  /* 0x0000000402ac7825 */ /* 0x040fe400078e02f2 */
[----:B------:R-:W-:Y:S02]  /*a520*/  STL.64 [R1+0x268], R116 ;  /* 0x0002687401007387 */ /* 0x000fe40000100a00 */
[----:B-1----:R-:W-:Y:S02]  /*a530*/  IMAD.WIDE R160, R2, 0x4, R240 ;  /* 0x0000000402a07825 */ /* 0x002fe400078e02f0 */
[----:B------:R4:W-:Y:S01]  /*a540*/  STL.64 [R1+0x260], R60 ;  /* 0x0002603c01007387 */ /* 0x0009e20000100a00 */
[----:B------:R-:W-:Y:S01]  /*a550*/  IADD3 R2, R5, -0x1e, RZ ;  /* 0xffffffe205027810 */ /* 0x000fe20007ffe0ff */
[----:B------:R-:W-:-:S02]  /*a560*/  IMAD R3, R244, 0x38, RZ ;  /* 0x00000038f4037824 */ /* 0x000fc400078e02ff */
[----:B------:R-:W-:Y:S02]  /*a570*/  LDGSTS.E [R251+0xc], desc[UR16][R172.64], !P6 ;  /* 0x0000c000acfb7fae */ /* 0x000fe4000f121850 */
[C---:B---3--:R-:W-:Y:S02]  /*a580*/  IMAD.WIDE R122, R3.reuse, 0x4, R242 ;  /* 0x00000004037a7825 */ /* 0x048fe400078e02f2 */
[----:B------:R-:W-:Y:S01]  /*a590*/  LDGSTS.E [R251+0x400c], desc[UR16][R160.64], !P6 ;  /* 0x0400c000a0fb7fae */ /* 0x000fe2000f121850 */
[----:B----4-:R-:W1:Y:S01]  /*a5a0*/  LDC R61, c[0x0][0x230] ;  /* 0x00008c00ff3d7b82 */ /* 0x010e620000000800 */
[----:B------:R-:W-:-:S07]  /*a5b0*/  IMAD.WIDE R116, R3, 0x4, R240 ;  /* 0x0000000403747825 */ /* 0x000fce00078e02f0 */
[----:B------:R-:W3:Y:S01]  /*a5c0*/  LDC R60, c[0x0][0x230] ;  /* 0x00008c00ff3c7b82 */ /* 0x000ee20000000800 */
[----:B------:R-:W-:Y:S01]  /*a5d0*/  ISETP.GE.U32.AND P6, PT, R2, 0x7fffffa3, PT ;  /* 0x7fffffa30200780c */ /* 0x000fe20003fc6070 */
[----:B--2---:R-:W-:Y:S01]  /*a5e0*/  VIADD R3, R9, 0xffffffe1 ;  /* 0xffffffe109037836 */ /* 0x004fe20000000000 */
[----:B------:R-:W-:Y:S01]  /*a5f0*/  STL.64 [R1+0x258], R172 ;  /* 0x000258ac01007387 */ /* 0x000fe20000100a00 */
[----:B------:R-:W-:-:S03]  /*a600*/  IMAD R2, R244, 0x39, RZ ;  /* 0x00000039f4027824 */ /* 0x000fc600078e02ff */
[----:B------:R-:W-:Y:S01]  /*a610*/  STL.64 [R1+0x250], R160 ;  /* 0x000250a001007387 */ /* 0x000fe20000100a00 */
[----:B------:R-:W2:Y:S03]  /*a620*/  LDC R9, c[0x0][0x230] ;  /* 0x00008c00ff097b82 */ /* 0x000ea60000000800 */
[----:B------:R4:W-:Y:S04]  /*a630*/  STL.64 [R1+0x108], R122 ;  /* 0x0001087a01007387 */ /* 0x0009e80000100a00 */
[----:B------:R4:W-:Y:S04]  /*a640*/  LDGSTS.E [R251+0x8000], desc[UR16][R122.64], !P4 ;  /* 0x080000007afb7fae */ /* 0x0009e8000e121850 */
[----:B------:R4:W-:Y:S04]  /*a650*/  STL.64 [R1+0x100], R116 ;  /* 0x0001007401007387 */ /* 0x0009e80000100a00 */
[----:B------:R1:W-:Y:S01]  /*a660*/  LDGSTS.E [R251+0xc000], desc[UR16][R116.64], !P4 ;  /* 0x0c00000074fb7fae */ /* 0x0003e2000e121850 */
[----:B------:R-:W-:Y:S01]  /*a670*/  ISETP.GE.U32.AND P4, PT, R3, 0x7fffffa2, PT ;  /* 0x7fffffa20300780c */ /* 0x000fe20003f86070 */
[----:B------:R-:W-:-:S02]  /*a680*/  VIADD R3, R14, 0xffffffe0 ;  /* 0xffffffe00e037836 */ /* 0x000fc40000000000 */
[----:B----4-:R-:W-:-:S05]  /*a690*/  IMAD.WIDE R122, R2, 0x4, R242 ;  /* 0x00000004027a7825 */ /* 0x010fca00078e02f2 */
[----:B------:R4:W-:Y:S01]  /*a6a0*/  LDGSTS.E [R251+0x8004], desc[UR16][R122.64], !P0 ;  /* 0x080040007afb7fae */ /* 0x0009e2000c121850 */
[----:B-1----:R-:W-:-:S04]  /*a6b0*/  IMAD.WIDE R116, R2, 0x4, R240 ;  /* 0x0000000402747825 */ /* 0x002fc800078e02f0 */
[C---:B------:R-:W-:Y:S01]  /*a6c0*/  IMAD R2, R244.reuse, 0x3a, RZ ;  /* 0x0000003af4027824 */ /* 0x040fe200078e02ff */
[----:B------:R1:W-:Y:S01]  /*a6d0*/  LDGSTS.E [R251+0xc004], desc[UR16][R116.64], !P0 ;  /* 0x0c00400074fb7fae */ /* 0x0003e2000c121850 */
[----:B------:R-:W-:Y:S01]  /*a6e0*/  ISETP.GE.U32.AND P0, PT, R3, 0x7fffffa1, PT ;  /* 0x7fffffa10300780c */ /* 0x000fe20003f06070 */
[----:B------:R-:W-:Y:S02]  /*a6f0*/  IMAD R3, R244, 0x3b, RZ ;  /* 0x0000003bf4037824 */ /* 0x000fe400078e02ff */
[----:B------:R4:W-:Y:S01]  /*a700*/  STL.64 [R1+0xf8], R122 ;  /* 0x0000f87a01007387 */ /* 0x0009e20000100a00 */
[----:B------:R-:W-:-:S03]  /*a710*/  IMAD.WIDE R160, R2, 0x4, R242 ;  /* 0x0000000402a07825 */ /* 0x000fc600078e02f2 */
[----:B------:R1:W-:Y:S01]  /*a720*/  STL.64 [R1+0xf0], R116 ;  /* 0x0000f07401007387 */ /* 0x0003e20000100a00 */
[----:B------:R-:W-:Y:S01]  /*a730*/  VIADD R5, R61, 0xffffffc3 ;  /* 0xffffffc33d057836 */ /* 0x000fe20000000000 */
[----:B------:R-:W-:Y:S02]  /*a740*/  LOP3.LUT R14, R0, 0x70, RZ, 0x3c, !PT ;  /* 0x00000070000e7812 */ /* 0x000fe400078e3cff */
[----:B------:R2:W-:Y:S01]  /*a750*/  LDGSTS.E [R251+0x8008], desc[UR16][R160.64], !P2 ;  /* 0x08008000a0fb7fae */ /* 0x0005e2000d121850 */
[----:B----4-:R-:W-:-:S04]  /*a760*/  IMAD.WIDE R122, R2, 0x4, R240 ;  /* 0x00000004027a7825 */ /* 0x010fc800078e02f0 */
[----:B---3--:R-:W-:Y:S01]  /*a770*/  VIADD R2, R60, 0xffffffc2 ;  /* 0xffffffc23c027836 */ /* 0x008fe20000000000 */
[----:B------:R3:W-:Y:S01]  /*a780*/  LDGSTS.E [R251+0xc008], desc[UR16][R122.64], !P2 ;  /* 0x0c0080007afb7fae */ /* 0x0007e2000d121850 */
[----:B-1----:R-:W-:-:S04]  /*a790*/  IMAD.WIDE R116, R3, 0x4, R242 ;  /* 0x0000000403747825 */ /* 0x002fc800078e02f2 */
[----:B------:R-:W-:Y:S01]  /*a7a0*/  IMAD.WIDE R60, R3, 0x4, R240 ;  /* 0x00000004033c7825 */ /* 0x000fe200078e02f0 */
[----:B------:R1:W-:Y:S03]  /*a7b0*/  LDGSTS.E [R251+0x800c], desc[UR16][R116.64], !P1 ;  /* 0x0800c00074fb7fae */ /* 0x0003e6000c921850 */
[----:B------:R-:W-:Y:S01]  /*a7c0*/  IMAD R0, R244, 0x1c, RZ ;  /* 0x0000001cf4007824 */ /* 0x000fe200078e02ff */
[----:B------:R4:W-:Y:S01]  /*a7d0*/  LDGSTS.E [R251+0xc00c], desc[UR16][R60.64], !P1 ;  /* 0x0c00c0003cfb7fae */ /* 0x0009e2000c921850 */
[----:B------:R-:W-:Y:S01]  /*a7e0*/  ISETP.GE.U32.AND P1, PT, R2, 0x7fffff83, PT ;  /* 0x7fffff830200780c */ /* 0x000fe20003f26070 */
[----:B------:R-:W-:Y:S02]  /*a7f0*/  IMAD R2, R244, 0x1d, RZ ;  /* 0x0000001df4027824 */ /* 0x000fe400078e02ff */
[----:B------:R3:W-:Y:S01]  /*a800*/  STL.64 [R1+0xe8], R160 ;  /* 0x0000e8a001007387 */ /* 0x0007e20000100a00 */
[----:B------:R-:W-:-:S02]  /*a810*/  VIADD R14, R14, UR12 ;  /* 0x0000000c0e0e7c36 */ /* 0x000fc40008000000 */
[----:B------:R-:W-:Y:S01]  /*a820*/  IMAD.WIDE R172, R0, 0x4, R242 ;  /* 0x0000000400ac7825 */ /* 0x000fe200078e02f2 */
[----:B------:R1:W-:Y:S01]  /*a830*/  STL.64 [R1+0xe0], R122 ;  /* 0x0000e07a01007387 */ /* 0x0003e20000100a00 */
[----:B------:R-:W-:-:S03]  /*a840*/  ISETP.GE.U32.AND P2, PT, R5, 0x7fffff84, PT ;  /* 0x7fffff840500780c */ /* 0x000fc60003f46070 */
[----:B------:R4:W-:Y:S01]  /*a850*/  STL.64 [R1+0xd8], R116 ;  /* 0x0000d87401007387 */ /* 0x0009e20000100a00 */
[----:B--2---:R-:W-:Y:S01]  /*a860*/  IADD3 R5, R9, -0x3f, RZ ;  /* 0xffffffc109057810 */ /* 0x004fe20007ffe0ff */
[----:B------:R-:W-:Y:S01]  /*a870*/  VIADD R3, R7, 0xffffffc0 ;  /* 0xffffffc007037836 */ /* 0x000fe20000000000 */
[----:B------:R-:W2:Y:S01]  /*a880*/  LDC R9, c[0x0][0x230] ;  /* 0x00008c00ff097b82 */ /* 0x000ea20000000800 */
[----:B---3--:R-:W-:Y:S01]  /*a890*/  IMAD.WIDE R160, R0, 0x4, R240 ;  /* 0x0000000400a07825 */ /* 0x008fe200078e02f0 */
[----:B------:R3:W-:Y:S03]  /*a8a0*/  STL.64 [R1+0xd0], R60 ;  /* 0x0000d03c01007387 */ /* 0x0007e60000100a00 */
[C---:B-1----:R-:W-:Y:S01]  /*a8b0*/  IMAD.WIDE R122, R2.reuse, 0x4, R242 ;  /* 0x00000004027a7825 */ /* 0x042fe200078e02f2 */
[----:B------:R-:W-:Y:S02]  /*a8c0*/  LDGSTS.E [R14], desc[UR16][R172.64], !P5 ;  /* 0x00000000ac0e7fae */ /* 0x000fe4000e921850 */
[----:B----4-:R-:W1:Y:S02]  /*a8d0*/  LDC R116, c[0x0][0x230] ;  /* 0x00008c00ff747b82 */ /* 0x010e640000000800 */
[----:B------:R-:W-:Y:S01]  /*a8e0*/  LDGSTS.E [R14+0x4000], desc[UR16][R160.64], !P5 ;  /* 0x04000000a00e7fae */ /* 0x000fe2000e921850 */
[----:B---3--:R-:W-:-:S03]  /*a8f0*/  IMAD.WIDE R60, R2, 0x4, R240 ;  /* 0x00000004023c7825 */ /* 0x008fc600078e02f0 */
[----:B------:R-:W-:Y:S04]  /*a900*/  LDGSTS.E [R14+0x4], desc[UR16][R122.64], !P6 ;  /* 0x000040007a0e7fae */ /* 0x000fe8000f121850 */
[----:B------:R3:W-:Y:S01]  /*a910*/  LDGSTS.E [R14+0x4004], desc[UR16][R60.64], !P6 ;  /* 0x040040003c0e7fae */ /* 0x0007e2000f121850 */
[----:B------:R-:W-:Y:S02]  /*a920*/  ISETP.GE.U32.AND P6, PT, R5, 0x7fffff82, PT ;  /* 0x7fffff820500780c */ /* 0x000fe40003fc6070 */
[----:B------:R-:W4:Y:S01]  /*a930*/  LDC R5, c[0x0][0x230] ;  /* 0x00008c00ff057b82 */ /* 0x000f220000000800 */
[----:B------:R-:W-:Y:S01]  /*a940*/  ISETP.GE.AND P5, PT, R252, R3, PT ;  /* 0x00000003fc00720c */ /* 0x000fe20003fa6270 */
[----:B------:R-:W-:Y:S01]  /*a950*/  STL.64 [R1+0x88], R172 ;  /* 0x000088ac01007387 */ /* 0x000fe20000100a00 */
[----:B------:R-:W-:-:S02]  /*a960*/  IMAD R2, R244, 0x1e, RZ ;  /* 0x0000001ef4027824 */ /* 0x000fc400078e02ff */
[----:B------:R-:W-:Y:S01]  /*a970*/  SEL R0, RZ, 0x4, P5 ;  /* 0x00000004ff007807 */ /* 0x000fe20002800000 */
[----:B------:R-:W-:Y:S01]  /*a980*/  STL.64 [R1+0x80], R160 ;  /* 0x000080a001007387 */ /* 0x000fe20000100a00 */
[----:B------:R-:W-:Y:S01]  /*a990*/  ISETP.GT.AND P5, PT, R6, 0x7f, PT ;  /* 0x0000007f0600780c */ /* 0x000fe20003fa4270 */
[----:B------:R-:W2:Y:S02]  /*a9a0*/  LDC R252, c[0x0][0x230] ;  /* 0x00008c00fffc7b82 */ /* 0x000ea40000000800 */
[----:B------:R-:W-:Y:S01]  /*a9b0*/  STL.64 [R1+0x78], R122 ;  /* 0x0000787a01007387 */ /* 0x000fe20000100a00 */
[----:B------:R-:W-:-:S03]  /*a9c0*/  IMAD.WIDE R6, R2, 0x4, R240 ;  /* 0x0000000402067825 */ /* 0x000fc600078e02f0 */
[----:B------:R3:W-:Y:S01]  /*a9d0*/  STL.64 [R1+0x70], R60 ;  /* 0x0000703c01007387 */ /* 0x0007e20000100a00 */
[----:B------:R-:W-:Y:S02]  /*a9e0*/  SEL R0, R0, RZ, P5 ;  /* 0x000000ff00007207 */ /* 0x000fe40002800000 */
[----:B------:R-:W-:Y:S02]  /*a9f0*/  ISETP.GE.U32.AND P5, PT, R3, 0x7fffff81, PT ;  /* 0x7fffff810300780c */ /* 0x000fe40003fa6070 */
[----:B------:R-:W2:Y:S01]  /*aa00*/  LDC R3, c[0x0][0x230] ;  /* 0x00008c00ff037b82 */ /* 0x000ea20000000800 */
[----:B---3--:R-:W-:-:S04]  /*aa10*/  IMAD.WIDE R60, R2, 0x4, R242 ;  /* 0x00000004023c7825 */ /* 0x008fc800078e02f2 */
[----:B------:R-:W-:Y:S01]  /*aa20*/  IMAD R2, R244, 0x1f, RZ ;  /* 0x0000001ff4027824 */ /* 0x000fe200078e02ff */
[----:B------:R3:W-:Y:S04]  /*aa30*/  STL.64 [R1+0x248], R60 ;  /* 0x0002483c01007387 */ /* 0x0007e80000100a00 */
[----:B------:R3:W-:Y:S04]  /*aa40*/  LDGSTS.E [R14+0x8], desc[UR16][R60.64], !P4 ;  /* 0x000080003c0e7fae */ /* 0x0007e8000e121850 */
[----:B------:R1:W-:Y:S04]  /*aa50*/  STL.64 [R1+0x240], R6 ;  /* 0x0002400601007387 */ /* 0x0003e80000100a00 */
[----:B------:R1:W-:Y:S01]  /*aa60*/  LDGSTS.E [R14+0x4008], desc[UR16][R6.64], !P4 ;  /* 0x04008000060e7fae */ /* 0x0003e2000e121850 */
[----:B------:R-:W-:Y:S01]  /*aa70*/  ISETP.NE.U32.AND P4, PT, R0, RZ, PT ;  /* 0x000000ff0000720c */ /* 0x000fe20003f85070 */
[----:B------:R-:W-:-:S02]  /*aa80*/  IMAD R0, R244, 0x3c, RZ ;  /* 0x0000003cf4007824 */ /* 0x000fc400078e02ff */
[----:B---3--:R-:W-:-:S04]  /*aa90*/  IMAD.WIDE R60, R2, 0x4, R242 ;  /* 0x00000004023c7825 */ /* 0x008fc800078e02f2 */
[----:B-1----:R-:W-:Y:S01]  /*aaa0*/  IMAD.WIDE R6, R2, 0x4, R240 ;  /* 0x0000000402067825 */ /* 0x002fe200078e02f0 */
[----:B------:R1:W-:Y:S03]  /*aab0*/  LDGSTS.E [R14+0xc], desc[UR16][R60.64], !P0 ;  /* 0x0000c0003c0e7fae */ /* 0x0003e6000c121850 */
[----:B------:R-:W-:Y:S01]  /*aac0*/  VIADD R2, R116, 0xffffffbf ;  /* 0xffffffbf74027836 */ /* 0x000fe20000000000 */
[----:B------:R3:W-:Y:S01]  /*aad0*/  LDGSTS.E [R14+0x400c], desc[UR16][R6.64], !P0 ;  /* 0x0400c000060e7fae */ /* 0x0007e2000c121850 */
[----:B------:R-:W-:-:S03]  /*aae0*/  IMAD.WIDE R122, R0, 0x4, R242 ;  /* 0x00000004007a7825 */ /* 0x000fc600078e02f2 */
[----:B------:R-:W-:Y:S01]  /*aaf0*/  ISETP.GE.U32.AND P0, PT, R2, 0x7fffff80, PT ;  /* 0x7fffff800200780c */ /* 0x000fe20003f06070 */
[----:B------:R-:W-:Y:S01]  /*ab00*/  IMAD.WIDE R116, R0, 0x4, R240 ;  /* 0x0000000400747825 */ /* 0x000fe200078e02f0 */
[----:B------:R1:W-:Y:S03]  /*ab10*/  STL.64 [R1+0x238], R60 ;  /* 0x0002383c01007387 */ /* 0x0003e60000100a00 */
[----:B----4-:R-:W-:Y:S01]  /*ab20*/  VIADD R0, R5, 0xffffffbe ;  /* 0xffffffbe05007836 */ /* 0x010fe20000000000 */
[----:B------:R-:W-:Y:S01]  /*ab30*/  LDGSTS.E [R14+0x8000], desc[UR16][R122.64], !P2 ;  /* 0x080000007a0e7fae */ /* 0x000fe2000d121850 */
[----:B------:R-:W-:Y:S01]  /*ab40*/  IMAD R2, R244, 0x3d, RZ ;  /* 0x0000003df4027824 */ /* 0x000fe200078e02ff */
[----:B------:R-:W4:Y:S02]  /*ab50*/  LDC R5, c[0x0][0x230] ;  /* 0x00008c00ff057b82 */ /* 0x000f240000000800 */
[----:B------:R3:W-:Y:S01]  /*ab60*/  STL.64 [R1+0x230], R6 ;  /* 0x0002300601007387 */ /* 0x0007e20000100a00 */
[----:B-1----:R-:W-:-:S03]  /*ab70*/  IMAD.WIDE R60, R2, 0x4, R242 ;  /* 0x00000004023c7825 */ /* 0x002fc600078e02f2 */
[----:B------:R1:W-:Y:S01]  /*ab80*/  LDGSTS.E [R14+0xc000], desc[UR16][R116.64], !P2 ;  /* 0x0c000000740e7fae */ /* 0x0003e2000d121850 */
[----:B------:R-:W-:Y:S01]  /*ab90*/  ISETP.GE.U32.AND P2, PT, R0, 0x7fffff7f, PT ;  /* 0x7fffff7f0000780c */ /* 0x000fe20003f46070 */
[----:B------:R-:W-:Y:S02]  /*aba0*/  IMAD R0, R244, 0x3e, RZ ;  /* 0x0000003ef4007824 */ /* 0x000fe400078e02ff */
[----:B------:R1:W-:Y:S01]  /*abb0*/  LDGSTS.E [R14+0x8004], desc[UR16][R60.64], !P1 ;  /* 0x080040003c0e7fae */ /* 0x0003e2000c921850 */
[----:B---3--:R-:W-:Y:S01]  /*abc0*/  IMAD.WIDE R6, R2, 0x4, R240 ;  /* 0x0000000402067825 */ /* 0x008fe200078e02f0 */
[----:B--2---:R-:W-:Y:S02]  /*abd0*/  IADD3 R2, R9, -0x43, RZ ;  /* 0xffffffbd09027810 */ /* 0x004fe40007ffe0ff */
[----:B------:R-:W-:Y:S04]  /*abe0*/  STL.64 [R1+0xc8], R122 ;  /* 0x0000c87a01007387 */ /* 0x000fe80000100a00 */
[----:B------:R-:W-:Y:S01]  /*abf0*/  LDGSTS.E [R14+0xc004], desc[UR16][R6.64], !P1 ;  /* 0x0c004000060e7fae */ /* 0x000fe2000c921850 */
[----:B------:R-:W-:Y:S01]  /*ac00*/  ISETP.GE.U32.AND P1, PT, R2, 0x7fffff7e, PT ;  /* 0x7fffff7e0200780c */ /* 0x000fe20003f26070 */
[----:B------:R-:W-:-:S02]  /*ac10*/  IMAD R2, R244, 0x3f, RZ ;  /* 0x0000003ff4027824 */ /* 0x000fc400078e02ff */
[----:B------:R1:W-:Y:S01]  /*ac20*/  STL.64 [R1+0xc0], R116 ;  /* 0x0000c07401007387 */ /* 0x0003e20000100a00 */
[----:B------:R-:W-:-:S03]  /*ac30*/  IMAD.WIDE R160, R0, 0x4, R240 ;  /* 0x0000000400a07825 */ /* 0x000fc600078e02f0 */
[----:B------:R2:W-:Y:S01]  /*ac40*/  STL.64 [R1+0xb8], R60 ;  /* 0x0000b83c01007387 */ /* 0x0005e20000100a00 */
[----:B------:R-:W-:-:S03]  /*ac50*/  IMAD.WIDE R172, R2, 0x4, R240 ;  /* 0x0000000402ac7825 */ /* 0x000fc600078e02f0 */
[----:B------:R3:W-:Y:S01]  /*ac60*/  STL.64 [R1+0xb0], R6 ;  /* 0x0000b00601007387 */ /* 0x0007e20000100a00 */
[----:B-1----:R-:W-:-:S03]  /*ac70*/  IMAD.WIDE R116, R0, 0x4, R242 ;  /* 0x0000000400747825 */ /* 0x002fc600078e02f2 */
[----:B------:R-:W4:Y:S01]  /*ac80*/  LDL.64 R122, [R1+0x48] ;  /* 0x00004800017a7983 */ /* 0x000f220000100a00 */
[----:B--2---:R-:W-:-:S03]  /*ac90*/  IMAD.WIDE R60, R2, 0x4, R242 ;  /* 0x00000004023c7825 */ /* 0x004fc600078e02f2 */
[----:B------:R-:W2:Y:S04]  /*aca0*/  LDL.64 R230, [R1+0x28] ;  /* 0x0000280001e67983 */ /* 0x000ea80000100a00 */
[----:B---3--:R-:W3:Y:S01]  /*acb0*/  LDL.64 R6, [R1+0x68] ;  /* 0x0000680001067983 */ /* 0x008ee20000100a00 */
[----:B------:R-:W-:-:S03]  /*acc0*/  VIADD R3, R3, 0xffffffbc ;  /* 0xffffffbc03037836 */ /* 0x000fc60000000000 */
[----:B------:R1:W-:Y:S01]  /*acd0*/  STL.64 [R1+0xa8], R116 ;  /* 0x0000a87401007387 */ /* 0x0003e20000100a00 */
[----:B------:R-:W-:-:S03]  /*ace0*/  VIADD R0, R252, 0xffffffbb ;  /* 0xffffffbbfc007836 */ /* 0x000fc60000000000 */
[----:B------:R-:W-:Y:S01]  /*acf0*/  LDGSTS.E [R14+0x8008], desc[UR16][R116.64], !P6 ;  /* 0x08008000740e7fae */ /* 0x000fe2000f121850 */
[----:B----4-:R-:W-:Y:S01]  /*ad00*/  VIADD R2, R5, 0xffffffba ;  /* 0xffffffba05027836 */ /* 0x010fe20000000000 */
[----:B------:R-:W-:Y:S01]  /*ad10*/  LOP3.LUT R9, R15, 0x60, RZ, 0x3c, !PT ;  /* 0x000000600f097812 */ /* 0x000fe200078e3cff */
[----:B------:R-:W4:Y:S01]  /*ad20*/  LDC R252, c[0x0][0x230] ;  /* 0x00008c00fffc7b82 */ /* 0x000f220000000800 */
[----:B------:R1:W-:Y:S04]  /*ad30*/  STL.64 [R1+0xa0], R160 ;  /* 0x0000a0a001007387 */ /* 0x0003e80000100a00 */
[----:B------:R-:W-:Y:S04]  /*ad40*/  LDGSTS.E [R14+0xc008], desc[UR16][R160.64], !P6 ;  /* 0x0c008000a00e7fae */ /* 0x000fe8000f121850 */
[----:B-1----:R-:W4:Y:S01]  /*ad50*/  LDL.LU.64 R116, [R1+0xeb0] ;  /* 0x000eb00001747983 */ /* 0x002f220000300a00 */
[----:B------:R-:W-:-:S03]  /*ad60*/  ISETP.GE.U32.AND P6, PT, R3, 0x7fffff7d, PT ;  /* 0x7fffff7d0300780c */ /* 0x000fc60003fc6070 */
[----:B------:R-:W-:Y:S04]  /*ad70*/  LDGSTS.E [R14+0x800c], desc[UR16][R60.64], !P5 ;  /* 0x0800c0003c0e7fae */ /* 0x000fe8000e921850 */
[----:B------:R-:W4:Y:S04]  /*ad80*/  LDL.LU.64 R160, [R1+0xea8] ;  /* 0x000ea80001a07983 */ /* 0x000f280000300a00 */
[----:B------:R1:W-:Y:S01]  /*ad90*/  STL.64 [R1+0x98], R60 ;  /* 0x0000983c01007387 */ /* 0x0003e20000100a00 */
[----:B------:R-:W-:-:S03]  /*ada0*/  LOP3.LUT R3, R15, 0x20, RZ, 0x3c, !PT ;  /* 0x000000200f037812 */ /* 0x000fc600078e3cff */
[----:B------:R1:W-:Y:S01]  /*adb0*/  STL.64 [R1+0x90], R172 ;  /* 0x000090ac01007387 */ /* 0x0003e20000100a00 */
[----:B------:R-:W-:-:S03]  /*adc0*/  LOP3.LUT R5, R15, 0x40, RZ, 0x3c, !PT ;  /* 0x000000400f057812 */ /* 0x000fc600078e3cff */
[----:B------:R-:W-:Y:S01]  /*add0*/  LDGSTS.E [R14+0xc00c], desc[UR16][R172.64], !P5 ;  /* 0x0c00c000ac0e7fae */ /* 0x000fe2000e921850 */
[----:B------:R-:W-:Y:S01]  /*ade0*/  ISETP.GE.U32.AND P5, PT, R0, 0x7fffff7c, PT ;  /* 0x7fffff7c0000780c */ /* 0x000fe20003fa6070 */
[----:B------:R-:W-:Y:S02]  /*adf0*/  VIADD R0, R15, UR12 ;  /* 0x0000000c0f007c36 */ /* 0x000fe40008000000 */
[----:B-1----:R-:W4:Y:S04]  /*ae00*/  LDL.LU.64 R60, [R1+0xea0] ;  /* 0x000ea000013c7983 */ /* 0x002f280000300a00 */
[----:B------:R-:W0:Y:S04]  /*ae10*/  LDGDEPBAR ;  /* 0x00000000000079af */ /* 0x000e280000000000 */
[----:B------:R-:W4:Y:S04]  /*ae20*/  LDL.LU.64 R172, [R1+0xe98] ;  /* 0x000e980001ac7983 */ /* 0x000f280000300a00 */
[----:B------:R1:W-:Y:S04]  /*ae30*/  STL.64 [R1+0xe58], R14 ;  /* 0x000e580e01007387 */ /* 0x0003e80000100a00 */
[----:B-1----:R-:W4:Y:S04]  /*ae40*/  LDL.64 R14, [R1+0x8] ;  /* 0x00000800010e7983 */ /* 0x002f280000100a00 */
[----:B---3--:R-:W-:Y:S04]  /*ae50*/  LDGSTS.E [R0+0x30000], desc[UR16][R6.64], P3 ;  /* 0x3000000006007fae */ /* 0x008fe80009921850 */
[----:B------:R-:W-:Y:S04]  /*ae60*/  LDGSTS.E [R0+0x30400], desc[UR16][R122.64], P3 ;  /* 0x304000007a007fae */ /* 0x000fe80009921850 */
[----:B--2---:R-:W-:Y:S04]  /*ae70*/  LDGSTS.E [R0+0x30800], desc[UR16][R230.64], P3 ;  /* 0x30800000e6007fae */ /* 0x004fe80009921850 */
[----:B------:R-:W2:Y:S04]  /*ae80*/  LDL.LU.64 R6, [R1+0xe90] ;  /* 0x000e900001067983 */ /* 0x000ea80000300a00 */
[----:B------:R-:W3:Y:S04]  /*ae90*/  LDL.LU.64 R122, [R1+0xe88] ;  /* 0x000e8800017a7983 */ /* 0x000ee80000300a00 */
[----:B------:R-:W3:Y:S04]  /*aea0*/  LDL.LU.64 R230, [R1+0xe80] ;  /* 0x000e800001e67983 */ /* 0x000ee80000300a00 */
[----:B----4-:R-:W-:Y:S04]  /*aeb0*/  LDGSTS.E [R0+0x30c00], desc[UR16][R14.64], P3 ;  /* 0x30c000000e007fae */ /* 0x010fe80009921850 */
[----:B------:R-:W-:Y:S04]  /*aec0*/  LDGSTS.E [R0+0x31000], desc[UR16][R60.64], P3 ;  /* 0x310000003c007fae */ /* 0x000fe80009921850 */
[----:B------:R-:W-:Y:S04]  /*aed0*/  LDGSTS.E [R0+0x31400], desc[UR16][R20.64], P3 ;  /* 0x3140000014007fae */ /* 0x000fe80009921850 */
[----:B------:R-:W4:Y:S04]  /*aee0*/  LDL.64 R14, [R1+0x20] ;  /* 0x00002000010e7983 */ /* 0x000f280000100a00 */
[----:B------:R1:W-:Y:S04]  /*aef0*/  STL.64 [R1+0xe00], R60 ;  /* 0x000e003c01007387 */ /* 0x0003e80000100a00 */
[----:B------:R1:W-:Y:S04]  /*af00*/  LDGSTS.E [R0+0x31800], desc[UR16][R12.64], P3 ;  /* 0x318000000c007fae */ /* 0x0003e80009921850 */
[----:B------:R-:W-:Y:S04]  /*af10*/  LDGSTS.E [R0+0x31c00], desc[UR16][R22.64], P3 ;  /* 0x31c0000016007fae */ /* 0x000fe80009921850 */
[----:B-1----:R-:W2:Y:S04]  /*af20*/  LDL.64 R60, [R1+0x40] ;  /* 0x00004000013c7983 */ /* 0x002ea80000100a00 */
[----:B------:R1:W-:Y:S04]  /*af30*/  STL.64 [R1+0xe08], R20 ;  /* 0x000e081401007387 */ /* 0x0003e80000100a00 */
[----:B------:R-:W-:Y:S04]  /*af40*/  LDGSTS.E [R0+0x32000], desc[UR16][R26.64], P3 ;  /* 0x320000001a007fae */ /* 0x000fe80009921850 */
[----:B------:R-:W-:Y:S04]  /*af50*/  LDGSTS.E [R0+0x32400], desc[UR16][R46.64], P3 ;  /* 0x324000002e007fae */ /* 0x000fe80009921850 */
[----:B-1----:R-:W3:Y:S04]  /*af60*/  LDL.64 R20, [R1+0x60] ;  /* 0x0000600001147983 */ /* 0x002ee80000100a00 */
[----:B------:R-:W-:Y:S04]  /*af70*/  LDGSTS.E [R0+0x32800], desc[UR16][R54.64], P3 ;  /* 0x3280000036007fae */ /* 0x000fe80009921850 */
[----:B------:R1:W-:Y:S04]  /*af80*/  LDGSTS.E [R0+0x32c00], desc[UR16][R28.64], P3 ;  /* 0x32c000001c007fae */ /* 0x0003e80009921850 */
[----:B------:R1:W-:Y:S04]  /*af90*/  LDGSTS.E [R0+0x33000], desc[UR16][R24.64], P3 ;  /* 0x3300000018007fae */ /* 0x0003e80009921850 */
[----:B------:R-:W-:Y:S04]  /*afa0*/  LDGSTS.E [R0+0x33400], desc[UR16][R36.64], P3 ;  /* 0x3340000024007fae */ /* 0x000fe80009921850 */
        /* <DEDUP_REMOVED lines=9> */
[----:B------:R-:W-:Y:S01]  /*b040*/  LDGSTS.E [R0+0x35c00], desc[UR16][R68.64], P3 ;  /* 0x35c0000044007fae */ /* 0x000fe20009921850 */
[----:B------:R-:W-:-:S03]  /*b050*/  IADD3 R3, R3, UR12, RZ ;  /* 0x0000000c03037c10 */ /* 0x000fc6000fffe0ff */
[----:B------:R-:W-:Y:S04]  /*b060*/  LDGSTS.E [R0+0x36000], desc[UR16][R52.64], P3 ;  /* 0x3600000034007fae */ /* 0x000fe80009921850 */
[----:B------:R-:W-:Y:S04]  /*b070*/  LDGSTS.E [R0+0x36400], desc[UR16][R50.64], P3 ;  /* 0x3640000032007fae */ /* 0x000fe80009921850 */
[----:B------:R1:W-:Y:S04]  /*b080*/  STL.64 [R1+0xe10], R12 ;  /* 0x000e100c01007387 */ /* 0x0003e80000100a00 */
[----:B------:R-:W-:Y:S04]  /*b090*/  LDGSTS.E [R0+0x36800], desc[UR16][R76.64], P3 ;  /* 0x368000004c007fae */ /* 0x000fe80009921850 */
[----:B------:R-:W-:Y:S04]  /*b0a0*/  STL.64 [R1+0xe18], R22 ;  /* 0x000e181601007387 */ /* 0x000fe80000100a00 */
[----:B------:R-:W-:Y:S01]  /*b0b0*/  LDGSTS.E [R0+0x36c00], desc[UR16][R84.64], P3 ;  /* 0x36c0000054007fae */ /* 0x000fe20009921850 */
[----:B------:R-:W-:Y:S01]  /*b0c0*/  VIADD R5, R5, UR12 ;  /* 0x0000000c05057c36 */ /* 0x000fe20008000000 */
[----:B-1----:R-:W1:Y:S02]  /*b0d0*/  LDC R13, c[0x0][0x230] ;  /* 0x00008c00ff0d7b82 */ /* 0x002e640000000800 */
[----:B------:R-:W-:Y:S04]  /*b0e0*/  STL.64 [R1+0xe20], R26 ;  /* 0x000e201a01007387 */ /* 0x000fe80000100a00 */
[----:B------:R-:W-:Y:S04]  /*b0f0*/  LDGSTS.E [R0+0x37000], desc[UR16][R58.64], P3 ;  /* 0x370000003a007fae */ /* 0x000fe80009921850 */
[----:B------:R-:W-:Y:S04]  /*b100*/  STL.64 [R1+0xe28], R46 ;  /* 0x000e282e01007387 */ /* 0x000fe80000100a00 */
[----:B------:R-:W-:Y:S04]  /*b110*/  LDGSTS.E [R0+0x37400], desc[UR16][R56.64], P3 ;  /* 0x3740000038007fae */ /* 0x000fe80009921850 */
[----:B------:R-:W-:Y:S04]  /*b120*/  STL.64 [R1+0xe30], R54 ;  /* 0x000e303601007387 */ /* 0x000fe80000100a00 */
[----:B------:R-:W-:Y:S04]  /*b130*/  LDGSTS.E [R0+0x37800], desc[UR16][R72.64], P3 ;  /* 0x3780000048007fae */ /* 0x000fe80009921850 */
[----:B------:R1:W-:Y:S04]  /*b140*/  STL.64 [R1+0xe38], R28 ;  /* 0x000e381c01007387 */ /* 0x0003e80000100a00 */
[----:B------:R-:W-:Y:S04]  /*b150*/  LDGSTS.E [R0+0x37c00], desc[UR16][R104.64], P3 ;  /* 0x37c0000068007fae */ /* 0x000fe80009921850 */
[----:B------:R1:W-:Y:S04]  /*b160*/  STL.64 [R1+0xe40], R24 ;  /* 0x000e401801007387 */ /* 0x0003e80000100a00 */
[----:B------:R-:W-:Y:S01]  /*b170*/  STL.64 [R1+0xe48], R36 ;  /* 0x000e482401007387 */ /* 0x000fe20000100a00 */
[----:B------:R-:W-:Y:S01]  /*b180*/  VIADD R9, R9, UR12 ;  /* 0x0000000c09097c36 */ /* 0x000fe20008000000 */
[----:B-1----:R-:W1:Y:S02]  /*b190*/  LDC R28, c[0x0][0x230] ;  /* 0x00008c00ff1c7b82 */ /* 0x002e640000000800 */
[----:B------:R-:W-:Y:S04]  /*b1a0*/  STL.64 [R1+0xe50], R30 ;  /* 0x000e501e01007387 */ /* 0x000fe80000100a00 */
[----:B------:R-:W-:Y:S02]  /*b1b0*/  STL.64 [R1+0xe60], R40 ;  /* 0x000e602801007387 */ /* 0x000fe40000100a00 */
[----:B------:R-:W1:Y:S08]  /*b1c0*/  LDC R24, c[0x0][0x230] ;  /* 0x00008c00ff187b82 */ /* 0x000e700000000800 */
[----:B------:R-:W1:Y:S01]  /*b1d0*/  LDC R25, c[0x0][0x230] ;  /* 0x00008c00ff197b82 */ /* 0x000e620000000800 */
[----:B---3--:R-:W-:Y:S04]  /*b1e0*/  LDGSTS.E [R3+0x30100], desc[UR16][R20.64], P3 ;  /* 0x3010000014037fae */ /* 0x008fe80009921850 */
[----:B--2---:R-:W-:Y:S04]  /*b1f0*/  LDGSTS.E [R3+0x30500], desc[UR16][R60.64], P3 ;  /* 0x305000003c037fae */ /* 0x004fe80009921850 */
[----:B----4-:R-:W-:Y:S04]  /*b200*/  LDGSTS.E [R3+0x30900], desc[UR16][R14.64], P3 ;  /* 0x309000000e037fae */ /* 0x010fe80009921850 */
[----:B------:R-:W-:Y:S04]  /*b210*/  LDGSTS.E [R3+0x30d00], desc[UR16][R6.64], P3 ;  /* 0x30d0000006037fae */ /* 0x000fe80009921850 */
[----:B------:R2:W-:Y:S04]  /*b220*/  LDGSTS.E [R3+0x31100], desc[UR16][R160.64], P3 ;  /* 0x31100000a0037fae */ /* 0x0005e80009921850 */
[----:B------:R3:W-:Y:S04]  /*b230*/  LDGSTS.E [R3+0x31500], desc[UR16][R62.64], P3 ;  /* 0x315000003e037fae */ /* 0x0007e80009921850 */
[----:B------:R-:W4:Y:S04]  /*b240*/  LDL.LU.64 R6, [R1+0xe78] ;  /* 0x000e780001067983 */ /* 0x000f280000300a00 */
[----:B------:R-:W4:Y:S04]  /*b250*/  LDL.64 R60, [R1+0x58] ;  /* 0x00005800013c7983 */ /* 0x000f280000100a00 */
[----:B------:R-:W4:Y:S04]  /*b260*/  LDL.64 R14, [R1+0x38] ;  /* 0x00003800010e7983 */ /* 0x000f280000100a00 */
        /* <DEDUP_REMOVED lines=25> */
[----:B------:R2:W-:Y:S04]  /*b400*/  STL.64 [R1+0xde8], R160 ;  /* 0x000de8a001007387 */ /* 0x0005e80000100a00 */
[----:B------:R-:W-:Y:S04]  /*b410*/  LDGSTS.E [R3+0x37d00], desc[UR16][R140.64], P3 ;  /* 0x37d000008c037fae */ /* 0x000fe80009921850 */
[----:B------:R3:W-:Y:S04]  /*b420*/  STL.64 [R1+0xdf0], R62 ;  /* 0x000df03e01007387 */ /* 0x0007e80000100a00 */
[----:B------:R-:W-:Y:S01]  /*b430*/  STL.64 [R1+0xdf8], R118 ;  /* 0x000df87601007387 */ /* 0x000fe20000100a00 */
[----:B------:R-:W-:Y:S01]  /*b440*/  VIADD R252, R252, 0xffffffb9 ;  /* 0xffffffb9fcfc7836 */ /* 0x000fe20000000000 */
[----:B--2---:R-:W2:Y:S08]  /*b450*/  LDC R160, c[0x0][0x230] ;  /* 0x00008c00ffa07b82 */ /* 0x004eb00000000800 */
[----:B---3--:R-:W3:Y:S01]  /*b460*/  LDC R62, c[0x0][0x230] ;  /* 0x00008c00ff3e7b82 */ /* 0x008ee20000000800 */
[----:B----4-:R-:W-:Y:S04]  /*b470*/  LDGSTS.E [R5+0x30200], desc[UR16][R60.64], P3 ;  /* 0x302000003c057fae */ /* 0x010fe80009921850 */
[----:B------:R-:W-:Y:S04]  /*b480*/  LDGSTS.E [R5+0x30600], desc[UR16][R14.64], P3 ;  /* 0x306000000e057fae */ /* 0x000fe80009921850 */
[----:B------:R-:W-:Y:S04]  /*b490*/  LDGSTS.E [R5+0x30a00], desc[UR16][R230.64], P3 ;  /* 0x30a00000e6057fae */ /* 0x000fe80009921850 */
[----:B------:R-:W-:Y:S04]  /*b4a0*/  LDGSTS.E [R5+0x30e00], desc[UR16][R122.64], P3 ;  /* 0x30e000007a057fae */ /* 0x000fe80009921850 */
[----:B------:R-:W4:Y:S04]  /*b4b0*/  LDL.64 R14, [R1+0x50] ;  /* 0x00005000010e7983 */ /* 0x000f280000100a00 */
[----:B------:R-:W2:Y:S04]  /*b4c0*/  LDL.LU.64 R230, [R1+0xe70] ;  /* 0x000e700001e67983 */ /* 0x000ea80000300a00 */
        /* <DEDUP_REMOVED lines=28> */
[----:B----4-:R-:W-:Y:S04]  /*b690*/  LDGSTS.E [R9+0x30300], desc[UR16][R14.64], P3 ;  /* 0x303000000e097fae */ /* 0x010fe80009921850 */
[----:B--2---:R-:W-:Y:S04]  /*b6a0*/  LDGSTS.E [R9+0x30700], desc[UR16][R230.64], P3 ;  /* 0x30700000e6097fae */ /* 0x004fe80009921850 */
[----:B------:R-:W-:Y:S04]  /*b6b0*/  LDGSTS.E [R9+0x30b00], desc[UR16][R6.64], P3 ;  /* 0x30b0000006097fae */ /* 0x000fe80009921850 */
[----:B------:R-:W-:Y:S04]  /*b6c0*/  LDGSTS.E [R9+0x30f00], desc[UR16][R172.64], P3 ;  /* 0x30f00000ac097fae */ /* 0x000fe80009921850 */
[----:B------:R-:W2:Y:S04]  /*b6d0*/  LDL.LU.64 R230, [R1+0xe68] ;  /* 0x000e680001e67983 */ /* 0x000ea80000300a00 */
[----:B------:R-:W4:Y:S04]  /*b6e0*/  LDL.LU.64 R60, [R1+0x458] ;  /* 0x00045800013c7983 */ /* 0x000f280000300a00 */
[----:B------:R-:W3:Y:S04]  /*b6f0*/  LDL.LU.64 R14, [R1+0x450] ;  /* 0x00045000010e7983 */ /* 0x000ee80000300a00 */
        /* <DEDUP_REMOVED lines=27> */
[----:B------:R-:W3:Y:S04]  /*b8b0*/  LDL.LU.64 R36, [R1+0x448] ;  /* 0x0004480001247983 */ /* 0x000ee80000300a00 */
[----:B------:R-:W3:Y:S04]  /*b8c0*/  LDL.LU.64 R20, [R1+0x440] ;  /* 0x0004400001147983 */ /* 0x000ee80000300a00 */
[----:B------:R-:W3:Y:S04]  /*b8d0*/  LDL.LU.64 R46, [R1+0x438] ;  /* 0x00043800012e7983 */ /* 0x000ee80000300a00 */
[----:B------:R-:W3:Y:S04]  /*b8e0*/  LDL.LU.64 R22, [R1+0x430] ;  /* 0x0004300001167983 */ /* 0x000ee80000300a00 */
[----:B--2---:R-:W-:Y:S04]  /*b8f0*/  LDGSTS.E [R9+0x37f00], desc[UR16][R230.64], P3 ;  /* 0x37f00000e6097fae */ /* 0x004fe80009921850 */
[----:B------:R-:W0:Y:S01]  /*b900*/  LDGDEPBAR ;  /* 0x00000000000079af */ /* 0x000e220000000000 */
[----:B------:R-:W-:Y:S01]  /*b910*/  BAR.SYNC.DEFER_BLOCKING 0x0 ;  /* 0x0000000000007b1d */ /* 0x000fe20000010000 */
[----:B------:R-:W-:Y:S01]  /*b920*/  ISETP.GE.U32.AND P3, PT, R2, 0x7fffff7b, PT ;  /* 0x7fffff7b0200780c */ /* 0x000fe20003f66070 */
[----:B------:R-:W-:Y:S01]  /*b930*/  IMAD.SHL.U32 R2, R244, 0x40, RZ ;  /* 0x00000040f4027824 */ /* 0x000fe200078e00ff */
[----:B------:R-:W-:-:S03]  /*b940*/  IADD3 R244, R13, -0x61, RZ ;  /* 0xffffff9f0df47810 */ /* 0x000fc60007ffe0ff */
[C---:B------:R-:W-:Y:S02]  /*b950*/  IMAD.WIDE R12, R2.reuse, 0x4, R242 ;  /* 0x00000004020c7825 */ /* 0x040fe400078e02f2 */
[----:B------:R-:W2:Y:S02]  /*b960*/  LDC R242, c[0x0][0x230] ;  /* 0x00008c00fff27b82 */ /* 0x000ea40000000800 */
[C---:B------:R-:W-:Y:S01]  /*b970*/  IMAD.WIDE R54, R2.reuse, 0x4, R240 ;  /* 0x0000000402367825 */ /* 0x040fe200078e02f0 */
[----:B------:R1:W-:Y:S03]  /*b980*/  STL.64 [R1+0x9d0], R12 ;  /* 0x0009d00c01007387 */ /* 0x0003e60000100a00 */
[C---:B----4-:R-:W-:Y:S01]  /*b990*/  IMAD.WIDE R40, R2.reuse, 0x4, R60 ;  /* 0x0000000402287825 */ /* 0x050fe200078e023c */
[----:B------:R-:W4:Y:S01]  /*b9a0*/  LDL.LU.64 R26, [R1+0x3e8] ;  /* 0x0003e800011a7983 */ /* 0x000f220000300a00 */
[----:B------:R-:W2:Y:S02]  /*b9b0*/  LDC R243, c[0x0][0x230] ;  /* 0x00008c00fff37b82 */ /* 0x000ea40000000800 */
[----:B---3--:R-:W-:Y:S01]  /*b9c0*/  IMAD.WIDE R30, R2, 0x4, R14 ;  /* 0x00000004021e7825 */ /* 0x008fe200078e020e */
[----:B------:R3:W-:Y:S04]  /*b9d0*/  STL.64 [R1+0x9d8], R54 ;  /* 0x0009d83601007387 */ /* 0x0007e80000100a00 */
[----:B------:R-:W2:Y:S04]  /*b9e0*/  LDL.LU.64 R14, [R1+0x3e0] ;  /* 0x0003e000010e7983 */ /* 0x000ea80000300a00 */
[----:B------:R2:W-:Y:S04]  /*b9f0*/  STL.64 [R1+0x750], R40 ;  /* 0x0007502801007387 */ /* 0x0005e80000100a00 */
[----:B------:R2:W-:Y:S04]  /*ba00*/  STL.64 [R1+0x778], R30 ;  /* 0x0007781e01007387 */ /* 0x0005e80000100a00 */
[----:B------:R-:W-:Y:S01]  /*ba10*/  @!PT LDS RZ, [RZ] ;  /* 0x00000000fffff984 */ /* 0x000fe20000000800 */
[----:B------:R-:W-:Y:S01]  /*ba20*/  @!PT LDS RZ, [RZ] ;  /* 0x00000000fffff984 */ /* 0x000fe20000000800 */
[----:B------:R-:W-:Y:S01]  /*ba30*/  @!PT LDS RZ, [RZ] ;  /* 0x00000000fffff984 */ /* 0x000fe20000000800 */
[----:B------:R-:W-:Y:S04]  /*ba40*/  LDGSTS.E [R4+0x10000], desc[UR16][R12.64], !P0 ;  /* 0x100000000c047fae */ /* 0x000fe8000c121850 */
[----:B------:R3:W-:Y:S04]  /*ba50*/  LDGSTS.E [R4+0x14000], desc[UR16][R54.64], !P0 ;  /* 0x1400000036047fae */ /* 0x0007e8000c121850 */
[----:B------:R2:W-:Y:S04]  /*ba60*/  LDGSTS.E [R4+0x10004], desc[UR16][R40.64], !P2 ;  /* 0x1000400028047fae */ /* 0x0005e8000d121850 */
[----:B-1----:R-:W4:Y:S04]  /*ba70*/  LDL.LU.64 R12, [R1+0x3d8] ;  /* 0x0003d800010c7983 */ /* 0x002f280000300a00 */
[----:B------:R-:W4:Y:S01]  /*ba80*/  LDL.LU.64 R60, [R1+0x3d0] ;  /* 0x0003d000013c7983 */ /* 0x000f220000300a00 */
[----:B---3--:R-:W1:Y:S03]  /*ba90*/  LDC R54, c[0x0][0x230] ;  /* 0x00008c00ff367b82 */ /* 0x008e660000000800 */
[----:B------:R3:W-:Y:S05]  /*baa0*/  LDGSTS.E [R4+0x14004], desc[UR16][R30.64], !P2 ;  /* 0x140040001e047fae */ /* 0x0007ea000d121850 */
[----:B------:R-:W1:Y:S01]  /*bab0*/  LDC R55, c[0x0][0x230] ;  /* 0x00008c00ff377b82 */ /* 0x000e620000000800 */
[----:B------:R-:W-:Y:S01]  /*bac0*/  ISETP.GE.U32.AND P2, PT, R244, 0x7fffff60, PT ;  /* 0x7fffff60f400780c */ /* 0x000fe20003f46070 */
[----:B------:R-:W-:-:S04]  /*bad0*/  IMAD.WIDE R20, R2, 0x4, R20 ;  /* 0x0000000402147825 */ /* 0x000fc800078e0214 */
[----:B--2---:R-:W-:Y:S01]  /*bae0*/  IMAD.WIDE R14, R2, 0x4, R14 ;  /* 0x00000004020e7825 */ /* 0x004fe200078e020e */
[----:B------:R-:W-:Y:S01]  /*baf0*/  ISETP.GE.U32.AND P0, PT, R252, 0x7fffff7a, PT ;  /* 0x7fffff7afc00780c */ /* 0x000fe20003f06070 */
[----:B------:R-:W2:Y:S02]  /*bb00*/  LDC R244, c[0x0][0x230] ;  /* 0x00008c00fff47b82 */ /* 0x000ea40000000800 */
[----:B------:R-:W-:-:S04]  /*bb10*/  IMAD.WIDE R40, R2, 0x4, R36 ;  /* 0x0000000402287825 */ /* 0x000fc800078e0224 */
[C---:B------:R-:W-:Y:S01]  /*bb20*/  IMAD.WIDE R36, R2.reuse, 0x4, R46 ;  /* 0x0000000402247825 */ /* 0x040fe200078e022e */
[----:B------:R-:W-:Y:S01]  /*bb30*/  STL.64 [R1+0x798], R40 ;  /* 0x0007982801007387 */ /* 0x000fe20000100a00 */
[----:B------:R-:W2:Y:S02]  /*bb40*/  LDC R252, c[0x0][0x230] ;  /* 0x00008c00fffc7b82 */ /* 0x000ea40000000800 */
[----:B---3--:R-:W-:Y:S01]  /*bb50*/  IMAD.WIDE R30, R2, 0x4, R22 ;  /* 0x00000004021e7825 */ /* 0x008fe200078e0216 */
[----:B------:R3:W-:Y:S03]  /*bb60*/  STL.64 [R1+0x7b0], R20 ;  /* 0x0007b01401007387 */ /* 0x0007e60000100a00 */
[----:B-1----:R-:W-:Y:S01]  /*bb70*/  VIADD R241, R54, 0xffffff9e ;  /* 0xffffff9e36f17836 */ /* 0x002fe20000000000 */
[----:B------:R-:W-:Y:S01]  /*bb80*/  LDGSTS.E [R4+0x10008], desc[UR16][R40.64], !P1 ;  /* 0x1000800028047fae */ /* 0x000fe2000c921850 */
[----:B------:R-:W-:-:S03]  /*bb90*/  VIADD R240, R55, 0xffffff9d ;  /* 0xffffff9d37f07836 */ /* 0x000fc60000000000 */
[----:B------:R-:W2:Y:S04]  /*bba0*/  LDL.LU.64 R54, [R1+0x3c8] ;  /* 0x0003c80001367983 */ /* 0x000ea80000300a00 */
[----:B------:R-:W2:Y:S04]  /*bbb0*/  LDL.LU.64 R22, [R1+0x3c0] ;  /* 0x0003c00001167983 */ /* 0x000ea80000300a00 */
[----:B------:R4:W-:Y:S04]  /*bbc0*/  STL.64 [R1+0x7c0], R36 ;  /* 0x0007c02401007387 */ /* 0x0009e80000100a00 */
[----:B------:R1:W-:Y:S04]  /*bbd0*/  STL.64 [R1+0x7c8], R30 ;  /* 0x0007c81e01007387 */ /* 0x0003e80000100a00 */
[----:B------:R-:W2:Y:S04]  /*bbe0*/  LDL.LU.64 R46, [R1+0x3b8] ;  /* 0x0003b800012e7983 */ /* 0x000ea80000300a00 */
[----:B------:R-:W-:Y:S04]  /*bbf0*/  LDGSTS.E [R4+0x14008], desc[UR16][R20.64], !P1 ;  /* 0x1400800014047fae */ /* 0x000fe8000c921850 */
[----:B------:R4:W-:Y:S01]  /*bc00*/  LDGSTS.E [R4+0x1000c], desc[UR16][R36.64], !P6 ;  /* 0x1000c00024047fae */ /* 0x0009e2000f121850 */
[----:B------:R-:W-:Y:S01]  /*bc10*/  ISETP.GE.U32.AND P1, PT, R241, 0x7fffff5f, PT ;  /* 0x7fffff5ff100780c */ /* 0x000fe20003f26070 */
[----:B------:R-:W-:-:S02]  /*bc20*/  VIADD R241, R28, 0xffffffb8 ;  /* 0xffffffb81cf17836 */ /* 0x000fc40000000000 */
[----:B------:R1:W-:Y:S04]  /*bc30*/  LDGSTS.E [R4+0x1400c], desc[UR16][R30.64], !P6 ;  /* 0x1400c0001e047fae */ /* 0x0003e8000f121850 */
[----:B---3--:R-:W3:Y:S01]  /*bc40*/  LDL.LU.64 R20, [R1+0x3b0] ;  /* 0x0003b00001147983 */ /* 0x008ee20000300a00 */
[----:B----4-:R-:W-:-:S04]  /*bc50*/  IMAD.WIDE R36, R2, 0x4, R26 ;  /* 0x0000000402247825 */ /* 0x010fc800078e021a */
[C---:B-1----:R-:W-:Y:S01]  /*bc60*/  IMAD.WIDE R30, R2.reuse, 0x4, R12 ;  /* 0x00000004021e7825 */ /* 0x042fe200078e020c */
[----:B------:R-:W-:Y:S03]  /*bc70*/  STL.64 [R1+0x8d0], R36 ;  /* 0x0008d02401007387 */ /* 0x000fe60000100a00 */
[----:B------:R-:W-:Y:S01]  /*bc80*/  IMAD.WIDE R28, R2, 0x4, R60 ;  /* 0x00000004021c7825 */ /* 0x000fe200078e023c */
[----:B------:R1:W-:Y:S04]  /*bc90*/  STL.64 [R1+0x908], R14 ;  /* 0x0009080e01007387 */ /* 0x0003e80000100a00 */
[----:B------:R-:W4:Y:S04]  /*bca0*/  LDL.LU.64 R12, [R1+0x428] ;  /* 0x00042800010c7983 */ /* 0x000f280000300a00 */
[----:B------:R-:W4:Y:S04]  /*bcb0*/  LDL.LU.64 R26, [R1+0x420] ;  /* 0x00042000011a7983 */ /* 0x000f280000300a00 */
[----:B------:R2:W-:Y:S04]  /*bcc0*/  STL.64 [R1+0x940], R30 ;  /* 0x0009401e01007387 */ /* 0x0005e80000100a00 */
[----:B------:R2:W-:Y:S04]  /*bcd0*/  LDGSTS.E [R4+0x18000], desc[UR16][R36.64], !P2 ;  /* 0x1800000024047fae */ /* 0x0005e8000d121850 */
[----:B------:R3:W-:Y:S04]  /*bce0*/  STL.64 [R1+0x970], R28 ;  /* 0x0009701c01007387 */ /* 0x0007e80000100a00 */
[----:B------:R-:W4:Y:S04]  /*bcf0*/  LDL.LU.64 R60, [R1+0x418] ;  /* 0x00041800013c7983 */ /* 0x000f280000300a00 */
[----:B------:R-:W-:Y:S01]  /*bd00*/  LDGSTS.E [R4+0x1c000], desc[UR16][R14.64], !P2 ;  /* 0x1c0000000e047fae */ /* 0x000fe2000d121850 */
[----:B------:R-:W-:-:S03]  /*bd10*/  ISETP.GE.U32.AND P6, PT, R240, 0x7fffff5e, PT ;  /* 0x7fffff5ef000780c */ /* 0x000fc60003fc6070 */
[----:B-1----:R-:W4:Y:S01]  /*bd20*/  LDL.LU.64 R14, [R1+0x410] ;  /* 0x00041000010e7983 */ /* 0x002f220000300a00 */
[----:B------:R-:W-:Y:S02]  /*bd30*/  VIADD R240, R24, 0xffffff9c ;  /* 0xffffff9c18f07836 */ /* 0x000fe40000000000 */
[----:B------:R-:W1:Y:S01]  /*bd40*/  LDC R24, c[0x0][0x230] ;  /* 0x00008c00ff187b82 */ /* 0x000e620000000800 */
[----:B------:R2:W-:Y:S02]  /*bd50*/  LDGSTS.E [R4+0x18004], desc[UR16][R30.64], !P1 ;  /* 0x180040001e047fae */ /* 0x0005e4000c921850 */
[----:B------:R-:W-:Y:S02]  /*bd60*/  ISETP.GE.U32.AND P2, PT, R240, 0x7fffff5d, PT ;  /* 0x7fffff5df000780c */ /* 0x000fe40003f46070 */
[----:B------:R3:W-:Y:S01]  /*bd70*/  LDGSTS.E [R4+0x1c004], desc[UR16][R28.64], !P1 ;  /* 0x1c0040001c047fae */ /* 0x0007e2000c921850 */
[----:B--2---:R-:W-:-:S04]  /*bd80*/  IMAD.WIDE R36, R2, 0x4, R54 ;  /* 0x0000000402247825 */ /* 0x004fc800078e0236 */
[C---:B------:R-:W-:Y:S01]  /*bd90*/  IMAD.WIDE R22, R2.reuse, 0x4, R22 ;  /* 0x0000000402167825 */ /* 0x040fe200078e0216 */
[----:B------:R-:W-:Y:S04]  /*bda0*/  STL.64 [R1+0x990], R36 ;  /* 0x0009902401007387 */ /* 0x000fe80000100a00 */
[----:B------:R2:W-:Y:S04]  /*bdb0*/  STL.64 [R1+0x9b0], R22 ;  /* 0x0009b01601007387 */ /* 0x0005e80000100a00 */
[----:B------:R-:W2:Y:S01]  /*bdc0*/  LDL.LU.64 R54, [R1+0x408] ;  /* 0x0004080001367983 */ /* 0x000ea20000300a00 */
[----:B------:R-:W-:-:S03]  /*bdd0*/  IMAD.WIDE R30, R2, 0x4, R46 ;  /* 0x00000004021e7825 */ /* 0x000fc600078e022e */
[----:B------:R1:W-:Y:S04]  /*bde0*/  LDGSTS.E [R4+0x18008], desc[UR16][R36.64], !P6 ;  /* 0x1800800024047fae */ /* 0x0003e8000f121850 */
[----:B------:R-:W-:Y:S04]  /*bdf0*/  LDGSTS.E [R4+0x1c008], desc[UR16][R22.64], !P6 ;  /* 0x1c00800016047fae */ /* 0x000fe8000f121850 */
[----:B------:R1:W-:Y:S01]  /*be00*/  LDGSTS.E [R4+0x1800c], desc[UR16][R30.64], !P2 ;  /* 0x1800c0001e047fae */ /* 0x0003e2000d121850 */
[----:B---3--:R-:W-:-:S03]  /*be10*/  IMAD.WIDE R28, R2, 0x4, R20 ;  /* 0x00000004021c7825 */ /* 0x008fc600078e0214 */
[----:B------:R-:W3:Y:S04]  /*be20*/  LDL.LU.64 R20, [R1+0x400] ;  /* 0x0004000001147983 */ /* 0x000ee80000300a00 */
[----:B------:R1:W-:Y:S04]  /*be30*/  STL.64 [R1+0x9c0], R30 ;  /* 0x0009c01e01007387 */ /* 0x0003e80000100a00 */
[----:B------:R1:W-:Y:S04]  /*be40*/  STL.64 [R1+0x9c8], R28 ;  /* 0x0009c81c01007387 */ /* 0x0003e80000100a00 */
[----:B------:R-:W3:Y:S01]  /*be50*/  LDL.LU.64 R46, [R1+0x3f8] ;  /* 0x0003f800012e7983 */ /* 0x000ee20000300a00 */
[----:B----4-:R-:W-:-:S03]  /*be60*/  IMAD.WIDE R12, R2, 0x4, R12 ;  /* 0x00000004020c7825 */ /* 0x010fc600078e020c */
[----:B--2---:R-:W2:Y:S01]  /*be70*/  LDL.LU.64 R22, [R1+0x3f0] ;  /* 0x0003f00001167983 */ /* 0x004ea20000300a00 */
[----:B-1----:R-:W-:-:S03]  /*be80*/  IMAD.WIDE R36, R2, 0x4, R26 ;  /* 0x0000000402247825 */ /* 0x002fc600078e021a */
[----:B------:R1:W-:Y:S04]  /*be90*/  LDGSTS.E [R4+0x1c00c], desc[UR16][R28.64], !P2 ;  /* 0x1c00c0001c047fae */ /* 0x0003e8000d121850 */
[----:B------:R4:W-:Y:S04]  /*bea0*/  STL.64 [R1+0x6c8], R12 ;  /* 0x0006c80c01007387 */ /* 0x0009e80000100a00 */
[----:B------:R4:W-:Y:S04]  /*beb0*/  STL.64 [R1+0x6f0], R36 ;  /* 0x0006f02401007387 */ /* 0x0009e80000100a00 */
[----:B------:R-:W2:Y:S01]  /*bec0*/  LDL.LU.64 R26, [R1+0x3a8] ;  /* 0x0003a800011a7983 */ /* 0x000ea20000300a00 */
[----:B------:R-:W-:-:S03]  /*bed0*/  IMAD.WIDE R30, R2, 0x4, R60 ;  /* 0x00000004021e7825 */ /* 0x000fc600078e023c */
[----:B------:R-:W-:Y:S04]  /*bee0*/  LDGSTS.E [R246+0x10000], desc[UR16][R12.64], !P5 ;  /* 0x100000000cf67fae */ /* 0x000fe8000e921850 */
[----:B------:R4:W-:Y:S01]  /*bef0*/  LDGSTS.E [R246+0x14000], desc[UR16][R36.64], !P5 ;  /* 0x1400000024f67fae */ /* 0x0009e2000e921850 */
[----:B------:R-:W-:Y:S01]  /*bf00*/  ISETP.GE.U32.AND P1, PT, R241, 0x7fffff79, PT ;  /* 0x7fffff79f100780c */ /* 0x000fe20003f26070 */
[----:B-1----:R-:W-:Y:S02]  /*bf10*/  VIADD R4, R25, 0xffffff9b ;  /* 0xffffff9b19047836 */ /* 0x002fe40000000000 */
[----:B------:R1:W-:Y:S01]  /*bf20*/  LDGSTS.E [R246+0x10004], desc[UR16][R30.64], !P3 ;  /* 0x100040001ef67fae */ /* 0x0003e2000d921850 */
[----:B------:R-:W-:Y:S01]  /*bf30*/  VIADD R240, R252, 0xffffffb6 ;  /* 0xffffffb6fcf07836 */ /* 0x000fe20000000000 */
[----:B------:R-:W2:Y:S01]  /*bf40*/  LDC R25, c[0x0][0x230] ;  /* 0x00008c00ff197b82 */ /* 0x000ea20000000800 */
[----:B------:R-:W-:-:S02]  /*bf50*/  IMAD.WIDE R28, R2, 0x4, R14 ;  /* 0x00000004021c7825 */ /* 0x000fc400078e020e */
[----:B------:R-:W2:Y:S05]  /*bf60*/  LDL.LU.64 R14, [R1+0x3a0] ;  /* 0x0003a000010e7983 */ /* 0x000eaa0000300a00 */
[----:B------:R-:W2:Y:S01]  /*bf70*/  LDC R252, c[0x0][0x230] ;  /* 0x00008c00fffc7b82 */ /* 0x000ea20000000800 */
[----:B------:R1:W-:Y:S04]  /*bf80*/  STL.64 [R1+0x720], R30 ;  /* 0x0007201e01007387 */ /* 0x0003e80000100a00 */
[----:B------:R2:W-:Y:S04]  /*bf90*/  STL.64 [R1+0x748], R28 ;  /* 0x0007481c01007387 */ /* 0x0005e80000100a00 */
[----:B----4-:R-:W4:Y:S04]  /*bfa0*/  LDL.LU.64 R12, [R1+0x398] ;  /* 0x00039800010c7983 */ /* 0x010f280000300a00 */
[----:B------:R-:W4:Y:S04]  /*bfb0*/  LDL.LU.64 R60, [R1+0x390] ;  /* 0x00039000013c7983 */ /* 0x000f280000300a00 */
[----:B------:R2:W-:Y:S01]  /*bfc0*/  LDGSTS.E [R246+0x14004], desc[UR16][R28.64], !P3 ;  /* 0x140040001cf67fae */ /* 0x0005e2000d921850 */
[----:B------:R-:W-:Y:S01]  /*bfd0*/  ISETP.GE.U32.AND P3, PT, R4, 0x7fffff5c, PT ;  /* 0x7fffff5c0400780c */ /* 0x000fe20003f66070 */
[----:B------:R-:W-:-:S05]  /*bfe0*/  IMAD.WIDE R36, R2, 0x4, R54 ;  /* 0x0000000402247825 */ /* 0x000fca00078e0236 */
[----:B------:R2:W-:Y:S04]  /*bff0*/  STL.64 [R1+0x770], R36 ;  /* 0x0007702401007387 */ /* 0x0005e80000100a00 */
[----:B------:R2:W-:Y:S01]  /*c000*/  LDGSTS.E [R246+0x10008], desc[UR16][R36.64], !P0 ;  /* 0x1000800024f67fae */ /* 0x0005e2000c121850 */
[----:B---3--:R-:W-:-:S05]  /*c010*/  IMAD.WIDE R20, R2, 0x4, R20 ;  /* 0x0000000402147825 */ /* 0x008fca00078e0214 */
[----:B------:R3:W-:Y:S04]  /*c020*/  STL.64 [R1+0x790], R20 ;  /* 0x0007901401007387 */ /* 0x0007e80000100a00 */
[----:B------:R-:W4:Y:S01]  /*c030*/  LDL.LU.64 R54, [R1+0x228] ;  /* 0x0002280001367983 */ /* 0x000f220000300a00 */
[----:B-1----:R-:W-:-:S03]  /*c040*/  IMAD.WIDE R30, R2, 0x4, R46 ;  /* 0x00000004021e7825 */ /* 0x002fc600078e022e */
[----:B------:R-:W-:Y:S01]  /*c050*/  LDGSTS.E [R246+0x14008], desc[UR16][R20.64], !P0 ;  /* 0x1400800014f67fae */ /* 0x000fe2000c121850 */
[----:B--2---:R-:W-:-:S03]  /*c060*/  IMAD.WIDE R28, R2, 0x4, R22 ;  /* 0x00000004021c7825 */ /* 0x004fc600078e0216 */
[----:B------:R4:W-:Y:S04]  /*c070*/  LDGSTS.E [R246+0x1000c], desc[UR16][R30.64], !P1 ;  /* 0x1000c0001ef67fae */ /* 0x0009e8000c921850 */
[----:B------:R-:W2:Y:S04]  /*c080*/  LDL.LU.64 R22, [R1+0x220] ;  /* 0x0002200001167983 */ /* 0x000ea80000300a00 */
[----:B------:R4:W-:Y:S04]  /*c090*/  STL.64 [R1+0x7a8], R30 ;  /* 0x0007a81e01007387 */ /* 0x0009e80000100a00 */
[----:B------:R1:W-:Y:S04]  /*c0a0*/  STL.64 [R1+0x7b8], R28 ;  /* 0x0007b81c01007387 */ /* 0x0003e80000100a00 */
[----:B------:R-:W2:Y:S01]  /*c0b0*/  LDL.LU.64 R46, [R1+0x218] ;  /* 0x00021800012e7983 */ /* 0x000ea20000300a00 */
[----:B------:R-:W-:-:S03]  /*c0c0*/  IMAD.WIDE R36, R2, 0x4, R26 ;  /* 0x0000000402247825 */ /* 0x000fc600078e021a */
[----:B---3--:R-:W3:Y:S04]  /*c0d0*/  LDL.LU.64 R20, [R1+0x210] ;  /* 0x0002100001147983 */ /* 0x008ee80000300a00 */
[----:B------:R1:W-:Y:S04]  /*c0e0*/  LDGSTS.E [R246+0x1400c], desc[UR16][R28.64], !P1 ;  /* 0x1400c0001cf67fae */ /* 0x0003e8000c921850 */
[----:B------:R-:W-:Y:S04]  /*c0f0*/  STL.64 [R1+0x898], R36 ;  /* 0x0008982401007387 */ /* 0x000fe80000100a00 */
[----:B------:R1:W-:Y:S01]  /*c100*/  LDGSTS.E [R246+0x18000], desc[UR16][R36.64], !P3 ;  /* 0x1800000024f67fae */ /* 0x0003e2000d921850 */
[----:B------:R-:W-:-:S05]  /*c110*/  IMAD.WIDE R14, R2, 0x4, R14 ;  /* 0x00000004020e7825 */ /* 0x000fca00078e020e */
[----:B------:R1:W-:Y:S04]  /*c120*/  STL.64 [R1+0x8c8], R14 ;  /* 0x0008c80e01007387 */ /* 0x0003e80000100a00 */
[----:B------:R-:W-:Y:S01]  /*c130*/  LDGSTS.E [R246+0x1c000], desc[UR16][R14.64], !P3 ;  /* 0x1c0000000ef67fae */ /* 0x000fe2000d921850 */
[----:B----4-:R-:W-:-:S03]  /*c140*/  IMAD.WIDE R30, R2, 0x4, R12 ;  /* 0x00000004021e7825 */ /* 0x010fc600078e020c */
[----:B------:R-:W4:Y:S01]  /*c150*/  LDL.LU.64 R12, [R1+0x388] ;  /* 0x00038800010c7983 */ /* 0x000f220000300a00 */
[----:B-1----:R-:W-:-:S03]  /*c160*/  IMAD.WIDE R28, R2, 0x4, R60 ;  /* 0x00000004021c7825 */ /* 0x002fc600078e023c */
[----:B------:R-:W4:Y:S04]  /*c170*/  LDL.LU.64 R26, [R1+0x380] ;  /* 0x00038000011a7983 */ /* 0x000f280000300a00 */
[----:B------:R1:W-:Y:S04]  /*c180*/  STL.64 [R1+0x900], R30 ;  /* 0x0009001e01007387 */ /* 0x0003e80000100a00 */
[----:B------:R3:W-:Y:S04]  /*c190*/  STL.64 [R1+0x938], R28 ;  /* 0x0009381c01007387 */ /* 0x0007e80000100a00 */
[----:B------:R-:W4:Y:S04]  /*c1a0*/  LDL.LU.64 R60, [R1+0x378] ;  /* 0x00037800013c7983 */ /* 0x000f280000300a00 */
[----:B------:R-:W4:Y:S01]  /*c1b0*/  LDL.LU.64 R14, [R1+0x370] ;  /* 0x00037000010e7983 */ /* 0x000f220000300a00 */
[----:B------:R-:W-:Y:S01]  /*c1c0*/  ISETP.GE.U32.AND P2, PT, R240, 0x7fffff77, PT ;  /* 0x7fffff77f000780c */ /* 0x000fe20003f46070 */
[----:B------:R-:W-:Y:S01]  /*c1d0*/  VIADD R240, R242, 0xffffffb5 ;  /* 0xffffffb5f2f07836 */ /* 0x000fe20000000000 */
[----:B------:R-:W-:Y:S01]  /*c1e0*/  IADD3 R4, R24, -0x67, RZ ;  /* 0xffffff9918047810 */ /* 0x000fe20007ffe0ff */
[----:B------:R-:W4:Y:S03]  /*c1f0*/  LDC R242, c[0x0][0x230] ;  /* 0x00008c00fff27b82 */ /* 0x000f260000000800 */
[----:B------:R-:W-:Y:S01]  /*c200*/  ISETP.GE.U32.AND P5, PT, R240, 0x7fffff76, PT ;  /* 0x7fffff76f000780c */ /* 0x000fe20003fa6070 */
[----:B------:R-:W-:Y:S01]  /*c210*/  VIADD R240, R244, 0xffffff9a ;  /* 0xffffff9af4f07836 */ /* 0x000fe20000000000 */
[----:B------:R-:W-:-:S03]  /*c220*/  ISETP.GE.U32.AND P1, PT, R4, 0x7fffff5a, PT ;  /* 0x7fffff5a0400780c */ /* 0x000fc60003f26070 */
[----:B------:R-:W4:Y:S01]  /*c230*/  LDC R24, c[0x0][0x230] ;  /* 0x00008c00ff187b82 */ /* 0x000f220000000800 */
[----:B------:R-:W-:Y:S01]  /*c240*/  ISETP.GE.U32.AND P0, PT, R240, 0x7fffff5b, PT ;  /* 0x7fffff5bf000780c */ /* 0x000fe20003f06070 */
[----:B------:R-:W-:-:S05]  /*c250*/  VIADD R4, R252, 0xffffff98 ;  /* 0xffffff98fc047836 */ /* 0x000fca0000000000 */
[----:B------:R-:W-:Y:S01]  /*c260*/  ISETP.GE.U32.AND P3, PT, R4, 0x7fffff59, PT ;  /* 0x7fffff590400780c */ /* 0x000fe20003f66070 */
[----:B------:R-:W4:Y:S01]  /*c270*/  LDC R244, c[0x0][0x230] ;  /* 0x00008c00fff47b82 */ /* 0x000f220000000800 */
[----:B------:R-:W-:-:S05]  /*c280*/  IADD3 R241, R243, -0x49, RZ ;  /* 0xffffffb7f3f17810 */ /* 0x000fca0007ffe0ff */
[----:B------:R1:W-:Y:S01]  /*c290*/  LDGSTS.E [R246+0x18004], desc[UR16][R30.64], !P0 ;  /* 0x180040001ef67fae */ /* 0x0003e2000c121850 */
[----:B------:R-:W-:Y:S01]  /*c2a0*/  VIADD R4, R25, 0xffffffb2 ;  /* 0xffffffb219047836 */ /* 0x000fe20000000000 */
[----:B------:R-:W4:Y:S02]  /*c2b0*/  LDC R243, c[0x0][0x230] ;  /* 0x00008c00fff37b82 */ /* 0x000f240000000800 */
[----:B------:R3:W-:Y:S01]  /*c2c0*/  LDGSTS.E [R246+0x1c004], desc[UR16][R28.64], !P0 ;  /* 0x1c0040001cf67fae */ /* 0x0007e2000c121850 */
[----:B------:R-:W-:-:S05]  /*c2d0*/  ISETP.GE.U32.AND P6, PT, R241, 0x7fffff78, PT ;  /* 0x7fffff78f100780c */ /* 0x000fca0003fc6070 */
[----:B------:R-:W4:Y:S08]  /*c2e0*/  LDC R241, c[0x0][0x230] ;  /* 0x00008c00fff17b82 */ /* 0x000f300000000800 */
[----:B------:R-:W4:Y:S01]  /*c2f0*/  LDC R252, c[0x0][0x230] ;  /* 0x00008c00fffc7b82 */ /* 0x000f220000000800 */
[----:B------:R-:W-:-:S05]  /*c300*/  IMAD.WIDE R36, R2, 0x4, R54 ;  /* 0x0000000402247825 */ /* 0x000fca00078e0236 */
[----:B------:R-:W-:Y:S04]  /*c310*/  STL.64 [R1+0x968], R36 ;  /* 0x0009682401007387 */ /* 0x000fe80000100a00 */
[----:B------:R-:W-:Y:S01]  /*c320*/  LDGSTS.E [R246+0x18008], desc[UR16][R36.64], !P1 ;  /* 0x1800800024f67fae */ /* 0x000fe2000c921850 */
[----:B--2---:R-:W-:-:S05]  /*c330*/  IMAD.WIDE R22, R2, 0x4, R22 ;  /* 0x0000000402167825 */ /* 0x004fca00078e0216 */
[----:B------:R2:W-:Y:S04]  /*c340*/  STL.64 [R1+0x988], R22 ;  /* 0x0009881601007387 */ /* 0x0005e80000100a00 */
[----:B------:R-:W4:Y:S01]  /*c350*/  LDL.LU.64 R54, [R1+0x368] ;  /* 0x0003680001367983 */ /* 0x000f220000300a00 */
[----:B-1----:R-:W-:-:S03]  /*c360*/  IMAD.WIDE R30, R2, 0x4, R46 ;  /* 0x00000004021e7825 */ /* 0x002fc600078e022e */
[----:B------:R-:W-:Y:S01]  /*c370*/  LDGSTS.E [R246+0x1c008], desc[UR16][R22.64], !P1 ;  /* 0x1c00800016f67fae */ /* 0x000fe2000c921850 */
[----:B---3--:R-:W-:-:S03]  /*c380*/  IMAD.WIDE R28, R2, 0x4, R20 ;  /* 0x00000004021c7825 */ /* 0x008fc600078e0214 */
[----:B------:R1:W-:Y:S04]  /*c390*/  LDGSTS.E [R246+0x1800c], desc[UR16][R30.64], !P3 ;  /* 0x1800c0001ef67fae */ /* 0x0003e8000d921850 */
[----:B------:R-:W3:Y:S04]  /*c3a0*/  LDL.LU.64 R20, [R1+0x360] ;  /* 0x0003600001147983 */ /* 0x000ee80000300a00 */
[----:B------:R1:W-:Y:S04]  /*c3b0*/  STL.64 [R1+0x9a8], R30 ;  /* 0x0009a81e01007387 */ /* 0x0003e80000100a00 */
[----:B------:R1:W-:Y:S04]  /*c3c0*/  STL.64 [R1+0x9b8], R28 ;  /* 0x0009b81c01007387 */ /* 0x0003e80000100a00 */
[----:B------:R-:W3:Y:S04]  /*c3d0*/  LDL.LU.64 R46, [R1+0x358] ;  /* 0x00035800012e7983 */ /* 0x000ee80000300a00 */
[----:B--2---:R-:W2:Y:S04]  /*c3e0*/  LDL.LU.64 R22, [R1+0x350] ;  /* 0x0003500001167983 */ /* 0x004ea80000300a00 */
[----:B------:R1:W-:Y:S01]  /*c3f0*/  LDGSTS.E [R246+0x1c00c], desc[UR16][R28.64], !P3 ;  /* 0x1c00c0001cf67fae */ /* 0x0003e2000d921850 */
[----:B------:R-:W-:Y:S01]  /*c400*/  ISETP.GE.U32.AND P3, PT, R4, 0x7fffff73, PT ;  /* 0x7fffff730400780c */ /* 0x000fe20003f66070 */
[----:B----4-:R-:W-:-:S04]  /*c410*/  IMAD.WIDE R12, R2, 0x4, R12 ;  /* 0x00000004020c7825 */ /* 0x010fc800078e020c */
[----:B-1----:R-:W-:Y:S01]  /*c420*/  IMAD.WIDE R30, R2, 0x4, R26 ;  /* 0x00000004021e7825 */ /* 0x002fe200078e021a */
[----:B------:R1:W-:Y:S01]  /*c430*/  STL.64 [R1+0x698], R12 ;  /* 0x0006980c01007387 */ /* 0x0003e20000100a00 */
[----:B------:R-:W4:Y:S02]  /*c440*/  LDC R246, c[0x0][0x230] ;  /* 0x00008c00fff67b82 */ /* 0x000f240000000800 */
[----:B------:R-:W-:Y:S01]  /*c450*/  VIADD R4, R24, 0xffffff97 ;  /* 0xffffff9718047836 */ /* 0x000fe20000000000 */
[----:B------:R-:W-:Y:S04]  /*c460*/  STL.64 [R1+0x6c0], R30 ;  /* 0x0006c01e01007387 */ /* 0x000fe80000100a00 */
[----:B------:R-:W4:Y:S01]  /*c470*/  LDL.LU.64 R26, [R1+0x208] ;  /* 0x00020800011a7983 */ /* 0x000f220000300a00 */
[----:B------:R-:W-:-:S03]  /*c480*/  IMAD.WIDE R28, R2, 0x4, R60 ;  /* 0x00000004021c7825 */ /* 0x000fc600078e023c */
[----:B------:R-:W-:Y:S01]  /*c490*/  LDGSTS.E [R247+0x10000], desc[UR16][R12.64], !P6 ;  /* 0x100000000cf77fae */ /* 0x000fe2000f121850 */
[----:B------:R-:W-:-:S03]  /*c4a0*/  IMAD.WIDE R24, R2, 0x4, R14 ;  /* 0x0000000402187825 */ /* 0x000fc600078e020e */
[----:B------:R-:W-:Y:S04]  /*c4b0*/  LDGSTS.E [R247+0x14000], desc[UR16][R30.64], !P6 ;  /* 0x140000001ef77fae */ /* 0x000fe8000f121850 */
[----:B------:R-:W4:Y:S04]  /*c4c0*/  LDL.LU.64 R14, [R1+0x200] ;  /* 0x00020000010e7983 */ /* 0x000f280000300a00 */
[----:B------:R-:W-:Y:S04]  /*c4d0*/  STL.64 [R1+0x6e8], R28 ;  /* 0x0006e81c01007387 */ /* 0x000fe80000100a00 */
[----:B------:R1:W-:Y:S04]  /*c4e0*/  STL.64 [R1+0x718], R24 ;  /* 0x0007181801007387 */ /* 0x0003e80000100a00 */
[----:B-1----:R-:W4:Y:S04]  /*c4f0*/  LDL.LU.64 R12, [R1+0x1f8] ;  /* 0x0001f800010c7983 */ /* 0x002f280000300a00 */
[----:B------:R-:W4:Y:S01]  /*c500*/  LDL.LU.64 R60, [R1+0x1f0] ;  /* 0x0001f000013c7983 */ /* 0x000f220000300a00 */
[----:B------:R-:W-:-:S02]  /*c510*/  VIADD R240, R241, 0xffffffb4 ;  /* 0xffffffb4f1f07836 */ /* 0x000fc40000000000 */
[----:B------:R-:W1:Y:S01]  /*c520*/  LDC R241, c[0x0][0x230] ;  /* 0x00008c00fff17b82 */ /* 0x000e620000000800 */
[----:B------:R-:W-:Y:S02]  /*c530*/  LDGSTS.E [R247+0x10004], desc[UR16][R28.64], !P2 ;  /* 0x100040001cf77fae */ /* 0x000fe4000d121850 */
[----:B------:R-:W-:Y:S02]  /*c540*/  ISETP.GE.U32.AND P0, PT, R240, 0x7fffff75, PT ;  /* 0x7fffff75f000780c */ /* 0x000fe40003f06070 */
[----:B------:R1:W-:Y:S01]  /*c550*/  LDGSTS.E [R247+0x14004], desc[UR16][R24.64], !P2 ;  /* 0x1400400018f77fae */ /* 0x0003e2000d121850 */
[----:B------:R-:W-:Y:S01]  /*c560*/  ISETP.GE.U32.AND P2, PT, R4, 0x7fffff58, PT ;  /* 0x7fffff580400780c */ /* 0x000fe20003f46070 */
[C---:B------:R-:W-:Y:S01]  /*c570*/  IMAD.WIDE R36, R2.reuse, 0x4, R54 ;  /* 0x0000000402247825 */ /* 0x040fe200078e0236 */
[----:B-1----:R-:W1:Y:S04]  /*c580*/  LDC R25, c[0x0][0x230] ;  /* 0x00008c00ff197b82 */ /* 0x002e680000000800 */
[----:B------:R-:W-:Y:S04]  /*c590*/  STL.64 [R1+0x740], R36 ;  /* 0x0007402401007387 */ /* 0x000fe80000100a00 */
[----:B------:R4:W-:Y:S01]  /*c5a0*/  LDGSTS.E [R247+0x10008], desc[UR16][R36.64], !P5 ;  /* 0x1000800024f77fae */ /* 0x0009e2000e921850 */
[C---:B---3--:R-:W-:Y:S01]  /*c5b0*/  IMAD.WIDE R20, R2.reuse, 0x4, R20 ;  /* 0x0000000402147825 */ /* 0x048fe200078e0214 */
[----:B------:R-:W3:Y:S04]  /*c5c0*/  LDC R24, c[0x0][0x230] ;  /* 0x00008c00ff187b82 */ /* 0x000ee80000000800 */
[----:B------:R1:W-:Y:S04]  /*c5d0*/  STL.64 [R1+0x768], R20 ;  /* 0x0007681401007387 */ /* 0x0003e80000100a00 */
[----:B------:R-:W3:Y:S01]  /*c5e0*/  LDL.LU.64 R54, [R1+0x1e8] ;  /* 0x0001e80001367983 */ /* 0x000ee20000300a00 */
[----:B------:R-:W-:-:S03]  /*c5f0*/  IMAD.WIDE R30, R2, 0x4, R46 ;  /* 0x00000004021e7825 */ /* 0x000fc600078e022e */
[----:B------:R-:W-:Y:S01]  /*c600*/  LDGSTS.E [R247+0x14008], desc[UR16][R20.64], !P5 ;  /* 0x1400800014f77fae */ /* 0x000fe2000e921850 */
[----:B--2---:R-:W-:-:S03]  /*c610*/  IMAD.WIDE R28, R2, 0x4, R22 ;  /* 0x00000004021c7825 */ /* 0x004fc600078e0216 */
[----:B------:R2:W-:Y:S04]  /*c620*/  LDGSTS.E [R247+0x1000c], desc[UR16][R30.64], !P0 ;  /* 0x1000c0001ef77fae */ /* 0x0005e8000c121850 */
[----:B------:R-:W3:Y:S04]  /*c630*/  LDL.LU.64 R22, [R1+0x1e0] ;  /* 0x0001e00001167983 */ /* 0x000ee80000300a00 */
[----:B------:R2:W-:Y:S04]  /*c640*/  STL.64 [R1+0x788], R30 ;  /* 0x0007881e01007387 */ /* 0x0005e80000100a00 */
[----:B------:R2:W-:Y:S04]  /*c650*/  STL.64 [R1+0x7a0], R28 ;  /* 0x0007a01c01007387 */ /* 0x0005e80000100a00 */
[----:B------:R-:W3:Y:S04]  /*c660*/  LDL.LU.64 R46, [R1+0x1d8] ;  /* 0x0001d800012e7983 */ /* 0x000ee80000300a00 */
[----:B-1----:R-:W3:Y:S01]  /*c670*/  LDL.LU.64 R20, [R1+0x1d0] ;  /* 0x0001d00001147983 */ /* 0x002ee20000300a00 */
[----:B----4-:R-:W-:-:S03]  /*c680*/  IMAD.WIDE R36, R2, 0x4, R26 ;  /* 0x0000000402247825 */ /* 0x010fc600078e021a */
[----:B------:R1:W-:Y:S04]  /*c690*/  LDGSTS.E [R247+0x1400c], desc[UR16][R28.64], !P0 ;  /* 0x1400c0001cf77fae */ /* 0x0003e8000c121850 */
[----:B------:R-:W-:Y:S04]  /*c6a0*/  STL.64 [R1+0x860], R36 ;  /* 0x0008602401007387 */ /* 0x000fe80000100a00 */
[----:B------:R3:W-:Y:S01]  /*c6b0*/  LDGSTS.E [R247+0x18000], desc[UR16][R36.64], !P2 ;  /* 0x1800000024f77fae */ /* 0x0007e2000d121850 */
[----:B------:R-:W-:-:S05]  /*c6c0*/  IMAD.WIDE R14, R2, 0x4, R14 ;  /* 0x00000004020e7825 */ /* 0x000fca00078e020e */
[----:B------:R4:W-:Y:S04]  /*c6d0*/  STL.64 [R1+0x890], R14 ;  /* 0x0008900e01007387 */ /* 0x0009e80000100a00 */
[----:B------:R-:W-:Y:S01]  /*c6e0*/  LDGSTS.E [R247+0x1c000], desc[UR16][R14.64], !P2 ;  /* 0x1c0000000ef77fae */ /* 0x000fe2000d121850 */
[----:B--2---:R-:W-:-:S03]  /*c6f0*/  IMAD.WIDE R30, R2, 0x4, R12 ;  /* 0x00000004021e7825 */ /* 0x004fc600078e020c */
[----:B------:R-:W2:Y:S01]  /*c700*/  LDL.LU.64 R12, [R1+0x348] ;  /* 0x00034800010c7983 */ /* 0x000ea20000300a00 */
[----:B-1----:R-:W-:-:S03]  /*c710*/  IMAD.WIDE R28, R2, 0x4, R60 ;  /* 0x00000004021c7825 */ /* 0x002fc600078e023c */
[----:B------:R-:W2:Y:S04]  /*c720*/  LDL.LU.64 R26, [R1+0x340] ;  /* 0x00034000011a7983 */ /* 0x000ea80000300a00 */
[----:B------:R1:W-:Y:S04]  /*c730*/  STL.64 [R1+0x8c0], R30 ;  /* 0x0008c01e01007387 */ /* 0x0003e80000100a00 */
[----:B------:R1:W-:Y:S04]  /*c740*/  STL.64 [R1+0x8f8], R28 ;  /* 0x0008f81c01007387 */ /* 0x0003e80000100a00 */
[----:B------:R-:W2:Y:S04]  /*c750*/  LDL.LU.64 R60, [R1+0x338] ;  /* 0x00033800013c7983 */ /* 0x000ea80000300a00 */
[----:B----4-:R-:W4:Y:S01]  /*c760*/  LDL.LU.64 R14, [R1+0x330] ;  /* 0x00033000010e7983 */ /* 0x010f220000300a00 */
[----:B------:R-:W-:-:S02]  /*c770*/  VIADD R240, R243, 0xffffffb3 ;  /* 0xffffffb3f3f07836 */ /* 0x000fc40000000000 */
[----:B------:R-:W-:Y:S01]  /*c780*/  VIADD R4, R252, 0xffffff95 ;  /* 0xffffff95fc047836 */ /* 0x000fe20000000000 */
[----:B------:R-:W4:Y:S02]  /*c790*/  LDC R243, c[0x0][0x230] ;  /* 0x00008c00fff37b82 */ /* 0x000f240000000800 */
[----:B------:R-:W-:Y:S02]  /*c7a0*/  ISETP.GE.U32.AND P1, PT, R240, 0x7fffff74, PT ;  /* 0x7fffff74f000780c */ /* 0x000fe40003f26070 */
[----:B------:R-:W-:-:S04]  /*c7b0*/  IADD3 R240, R244, -0x4f, RZ ;  /* 0xffffffb1f4f07810 */ /* 0x000fc80007ffe0ff */
[----:B------:R-:W-:Y:S01]  /*c7c0*/  ISETP.GE.U32.AND P6, PT, R240, 0x7fffff72, PT ;  /* 0x7fffff72f000780c */ /* 0x000fe20003fc6070 */
[----:B------:R-:W-:Y:S01]  /*c7d0*/  VIADD R240, R242, 0xffffff96 ;  /* 0xffffff96f2f07836 */ /* 0x000fe20000000000 */
[----:B------:R-:W-:Y:S01]  /*c7e0*/  ISETP.GE.U32.AND P0, PT, R4, 0x7fffff56, PT ;  /* 0x7fffff560400780c */ /* 0x000fe20003f06070 */
[----:B------:R-:W4:Y:S03]  /*c7f0*/  LDC R244, c[0x0][0x230] ;  /* 0x00008c00fff47b82 */ /* 0x000f260000000800 */
[----:B------:R-:W-:Y:S02]  /*c800*/  ISETP.GE.U32.AND P5, PT, R240, 0x7fffff57, PT ;  /* 0x7fffff57f000780c */ /* 0x000fe40003fa6070 */
[----:B------:R-:W-:Y:S01]  /*c810*/  IADD3 R4, R246, -0x6c, RZ ;  /* 0xffffff94f6047810 */ /* 0x000fe20007ffe0ff */
[----:B---3--:R-:W-:-:S03]  /*c820*/  IMAD.WIDE R36, R2, 0x4, R54 ;  /* 0x0000000402247825 */ /* 0x008fc600078e0236 */
[----:B------:R-:W-:-:S07]  /*c830*/  ISETP.GE.U32.AND P2, PT, R4, 0x7fffff55, PT ;  /* 0x7fffff550400780c */ /* 0x000fce0003f46070 */
[----:B------:R1:W-:Y:S01]  /*c840*/  LDGSTS.E [R247+0x18004], desc[UR16][R30.64], !P5 ;  /* 0x180040001ef77fae */ /* 0x0003e2000e921850 */
[----:B------:R-:W3:Y:S03]  /*c850*/  LDC R242, c[0x0][0x230] ;  /* 0x00008c00fff27b82 */ /* 0x000ee60000000800 */
[----:B------:R1:W-:Y:S01]  /*c860*/  LDGSTS.E [R247+0x1c004], desc[UR16][R28.64], !P5 ;  /* 0x1c0040001cf77fae */ /* 0x0003e2000e921850 */
[----:B------:R-:W-:-:S03]  /*c870*/  IMAD.WIDE R22, R2, 0x4, R22 ;  /* 0x0000000402167825 */ /* 0x000fc600078e0216 */
[----:B------:R-:W-:Y:S01]  /*c880*/  STL.64 [R1+0x930], R36 ;  /* 0x0009302401007387 */ /* 0x000fe20000100a00 */
[----:B------:R-:W3:Y:S03]  /*c890*/  LDC R252, c[0x0][0x230] ;  /* 0x00008c00fffc7b82 */ /* 0x000ee60000000800 */
[----:B------:R1:W-:Y:S04]  /*c8a0*/  STL.64 [R1+0x960], R22 ;  /* 0x0009601601007387 */ /* 0x0003e80000100a00 */
[----:B------:R-:W3:Y:S01]  /*c8b0*/  LDL.LU.64 R54, [R1+0x328] ;  /* 0x0003280001367983 */ /* 0x000ee20000300a00 */
[----:B--2---:R-:W-:-:S03]  /*c8c0*/  IMAD.WIDE R12, R2, 0x4, R12 ;  /* 0x00000004020c7825 */ /* 0x004fc600078e020c */
[----:B------:R-:W-:Y:S01]  /*c8d0*/  LDGSTS.E [R247+0x18008], desc[UR16][R36.64], !P0 ;  /* 0x1800800024f77fae */ /* 0x000fe2000c121850 */
[----:B------:R-:W2:Y:S01]  /*c8e0*/  LDC R246, c[0x0][0x230] ;  /* 0x00008c00fff67b82 */ /* 0x000ea20000000800 */
[C---:B-1----:R-:W-:Y:S02]  /*c8f0*/  IMAD.WIDE R30, R2.reuse, 0x4, R46 ;  /* 0x00000004021e7825 */ /* 0x042fe400078e022e */
[----:B------:R-:W-:Y:S02]  /*c900*/  LDGSTS.E [R247+0x1c008], desc[UR16][R22.64], !P0 ;  /* 0x1c00800016f77fae */ /* 0x000fe4000c121850 */
[----:B------:R-:W-:Y:S02]  /*c910*/  IMAD.WIDE R28, R2, 0x4, R20 ;  /* 0x00000004021c7825 */ /* 0x000fe400078e0214 */
[----:B------:R1:W-:Y:S04]  /*c920*/  LDGSTS.E [R247+0x1800c], desc[UR16][R30.64], !P2 ;  /* 0x1800c0001ef77fae */ /* 0x0003e8000d121850 */
[----:B------:R-:W2:Y:S01]  /*c930*/  LDL.LU.64 R20, [R1+0x320] ;  /* 0x0003200001147983 */ /* 0x000ea20000300a00 */
[----:B------:R-:W-:-:S03]  /*c940*/  VIADD R4, R25, 0xffffffae ;  /* 0xffffffae19047836 */ /* 0x000fc60000000000 */
[----:B------:R1:W-:Y:S04]  /*c950*/  STL.64 [R1+0x980], R30 ;  /* 0x0009801e01007387 */ /* 0x0003e80000100a00 */
[----:B------:R4:W-:Y:S04]  /*c960*/  STL.64 [R1+0x9a0], R28 ;  /* 0x0009a01c01007387 */ /* 0x0009e80000100a00 */
[----:B------:R-:W2:Y:S04]  /*c970*/  LDL.LU.64 R46, [R1+0x318] ;  /* 0x00031800012e7983 */ /* 0x000ea80000300a00 */
[----:B------:R-:W2:Y:S01]  /*c980*/  LDL.LU.64 R22, [R1+0x310] ;  /* 0x0003100001167983 */ /* 0x000ea20000300a00 */
[----:B-1----:R-:W-:-:S03]  /*c990*/  IMAD.WIDE R30, R2, 0x4, R26 ;  /* 0x00000004021e7825 */ /* 0x002fc600078e021a */
[----:B------:R1:W-:Y:S01]  /*c9a0*/  LDGSTS.E [R247+0x1c00c], desc[UR16][R28.64], !P2 ;  /* 0x1c00c0001cf77fae */ /* 0x0003e2000d121850 */
[----:B------:R-:W-:Y:S01]  /*c9b0*/  ISETP.GE.U32.AND P2, PT, R4, 0x7fffff6f, PT ;  /* 0x7fffff6f0400780c */ /* 0x000fe20003f46070 */
[----:B------:R-:W-:Y:S02]  /*c9c0*/  VIADD R4, R24, 0xffffff93 ;  /* 0xffffff9318047836 */ /* 0x000fe40000000000 */
[----:B------:R1:W-:Y:S01]  /*c9d0*/  STL.64 [R1+0x670], R12 ;  /* 0x0006700c01007387 */ /* 0x0003e20000100a00 */
[----:B----4-:R-:W-:-:S03]  /*c9e0*/  IMAD.WIDE R24, R2, 0x4, R14 ;  /* 0x0000000402187825 */ /* 0x010fc600078e020e */
[----:B------:R-:W-:Y:S01]  /*c9f0*/  STL.64 [R1+0x690], R30 ;  /* 0x0006901e01007387 */ /* 0x000fe20000100a00 */
[----:B-1----:R-:W-:-:S03]  /*ca00*/  IMAD.WIDE R28, R2, 0x4, R60 ;  /* 0x00000004021c7825 */ /* 0x002fc600078e023c */
[----:B------:R-:W4:Y:S01]  /*ca10*/  LDL.LU.64 R26, [R1+0x1c8] ;  /* 0x0001c800011a7983 */ /* 0x000f220000300a00 */
[----:B------:R-:W1:Y:S03]  /*ca20*/  LDC R247, c[0x0][0x230] ;  /* 0x00008c00fff77b82 */ /* 0x000e660000000800 */
[----:B------:R-:W4:Y:S04]  /*ca30*/  LDL.LU.64 R14, [R1+0x1c0] ;  /* 0x0001c000010e7983 */ /* 0x000f280000300a00 */
[----:B------:R-:W-:Y:S04]  /*ca40*/  STL.64 [R1+0x6b8], R28 ;  /* 0x0006b81c01007387 */ /* 0x000fe80000100a00 */
[----:B------:R-:W-:Y:S04]  /*ca50*/  LDGSTS.E [R248+0x10000], desc[UR16][R12.64], !P1 ;  /* 0x100000000cf87fae */ /* 0x000fe8000c921850 */
[----:B------:R3:W-:Y:S01]  /*ca60*/  STL.64 [R1+0x6e0], R24 ;  /* 0x0006e01801007387 */ /* 0x0007e20000100a00 */
[----:B------:R-:W-:-:S02]  /*ca70*/  VIADD R240, R241, 0xffffffb0 ;  /* 0xffffffb0f1f07836 */ /* 0x000fc40000000000 */
[----:B------:R-:W1:Y:S01]  /*ca80*/  LDC R241, c[0x0][0x230] ;  /* 0x00008c00fff17b82 */ /* 0x000e620000000800 */
[----:B------:R-:W-:Y:S04]  /*ca90*/  LDGSTS.E [R248+0x14000], desc[UR16][R30.64], !P1 ;  /* 0x140000001ef87fae */ /* 0x000fe8000c921850 */
[----:B------:R-:W4:Y:S04]  /*caa0*/  LDL.LU.64 R12, [R1+0x1b8] ;  /* 0x0001b800010c7983 */ /* 0x000f280000300a00 */
[----:B------:R-:W4:Y:S01]  /*cab0*/  LDL.LU.64 R60, [R1+0x1b0] ;  /* 0x0001b000013c7983 */ /* 0x000f220000300a00 */
[----:B------:R-:W-:-:S03]  /*cac0*/  ISETP.GE.U32.AND P5, PT, R240, 0x7fffff71, PT ;  /* 0x7fffff71f000780c */ /* 0x000fc60003fa6070 */
[----:B------:R-:W-:Y:S04]  /*cad0*/  LDGSTS.E [R248+0x10004], desc[UR16][R28.64], !P3 ;  /* 0x100040001cf87fae */ /* 0x000fe8000d921850 */
[----:B------:R3:W-:Y:S01]  /*cae0*/  LDGSTS.E [R248+0x14004], desc[UR16][R24.64], !P3 ;  /* 0x1400400018f87fae */ /* 0x0007e2000d921850 */
[----:B------:R-:W-:Y:S01]  /*caf0*/  ISETP.GE.U32.AND P3, PT, R4, 0x7fffff54, PT ;  /* 0x7fffff540400780c */ /* 0x000fe20003f66070 */
[C---:B---3--:R-:W-:Y:S01]  /*cb00*/  IMAD.WIDE R36, R2.reuse, 0x4, R54 ;  /* 0x0000000402247825 */ /* 0x048fe200078e0236 */
[----:B------:R-:W3:Y:S04]  /*cb10*/  LDC R25, c[0x0][0x230] ;  /* 0x00008c00ff197b82 */ /* 0x000ee80000000800 */
[----:B------:R4:W-:Y:S04]  /*cb20*/  STL.64 [R1+0x710], R36 ;  /* 0x0007102401007387 */ /* 0x0009e80000100a00 */
[----:B------:R4:W-:Y:S01]  /*cb30*/  LDGSTS.E [R248+0x10008], desc[UR16][R36.64], !P6 ;  /* 0x1000800024f87fae */ /* 0x0009e2000f121850 */
[C---:B--2---:R-:W-:Y:S01]  /*cb40*/  IMAD.WIDE R20, R2.reuse, 0x4, R20 ;  /* 0x0000000402147825 */ /* 0x044fe200078e0214 */
[----:B------:R-:W2:Y:S04]  /*cb50*/  LDC R24, c[0x0][0x230] ;  /* 0x00008c00ff187b82 */ /* 0x000ea80000000800 */
[----:B------:R1:W-:Y:S04]  /*cb60*/  STL.64 [R1+0x738], R20 ;  /* 0x0007381401007387 */ /* 0x0003e80000100a00 */
[----:B------:R-:W-:Y:S01]  /*cb70*/  LDGSTS.E [R248+0x14008], desc[UR16][R20.64], !P6 ;  /* 0x1400800014f87fae */ /* 0x000fe2000f121850 */
[----:B------:R-:W-:-:S04]  /*cb80*/  IMAD.WIDE R30, R2, 0x4, R46 ;  /* 0x00000004021e7825 */ /* 0x000fc800078e022e */
[C---:B------:R-:W-:Y:S01]  /*cb90*/  IMAD.WIDE R28, R2.reuse, 0x4, R22 ;  /* 0x00000004021c7825 */ /* 0x040fe200078e0216 */
[----:B------:R3:W-:Y:S04]  /*cba0*/  LDGSTS.E [R248+0x1000c], desc[UR16][R30.64], !P5 ;  /* 0x1000c0001ef87fae */ /* 0x0007e8000e921850 */
[----:B------:R-:W2:Y:S04]  /*cbb0*/  LDL.LU.64 R22, [R1+0x1a8] ;  /* 0x0001a80001167983 */ /* 0x000ea80000300a00 */
[----:B------:R-:W2:Y:S04]  /*cbc0*/  LDL.LU.64 R54, [R1+0x1a0] ;  /* 0x0001a00001367983 */ /* 0x000ea80000300a00 */
[----:B------:R3:W-:Y:S04]  /*cbd0*/  STL.64 [R1+0x760], R30 ;  /* 0x0007601e01007387 */ /* 0x0007e80000100a00 */
[----:B------:R3:W-:Y:S01]  /*cbe0*/  STL.64 [R1+0x780], R28 ;  /* 0x0007801c01007387 */ /* 0x0007e20000100a00 */
[----:B----4-:R-:W-:-:S03]  /*cbf0*/  IMAD.WIDE R36, R2, 0x4, R26 ;  /* 0x0000000402247825 */ /* 0x010fc600078e021a */
[----:B------:R-:W4:Y:S01]  /*cc00*/  LDL.LU.64 R46, [R1+0x198] ;  /* 0x00019800012e7983 */ /* 0x000f220000300a00 */
[----:B------:R-:W-:-:S03]  /*cc10*/  IMAD.WIDE R14, R2, 0x4, R14 ;  /* 0x00000004020e7825 */ /* 0x000fc600078e020e */
[----:B-1----:R-:W4:Y:S04]  /*cc20*/  LDL.LU.64 R20, [R1+0x190] ;  /* 0x0001900001147983 */ /* 0x002f280000300a00 */
[----:B------:R1:W-:Y:S04]  /*cc30*/  LDGSTS.E [R248+0x1400c], desc[UR16][R28.64], !P5 ;  /* 0x1400c0001cf87fae */ /* 0x0003e8000e921850 */
[----:B------:R-:W-:Y:S04]  /*cc40*/  STL.64 [R1+0x830], R36 ;  /* 0x0008302401007387 */ /* 0x000fe80000100a00 */
[----:B------:R1:W-:Y:S01]  /*cc50*/  STL.64 [R1+0x858], R14 ;  /* 0x0008580e01007387 */ /* 0x0003e20000100a00 */
[----:B---3--:R-:W-:-:S03]  /*cc60*/  IMAD.WIDE R30, R2, 0x4, R12 ;  /* 0x00000004021e7825 */ /* 0x008fc600078e020c */
[----:B------:R-:W-:Y:S01]  /*cc70*/  LDGSTS.E [R248+0x18000], desc[UR16][R36.64], !P3 ;  /* 0x1800000024f87fae */ /* 0x000fe2000d921850 */
[----:B-1----:R-:W-:-:S03]  /*cc80*/  IMAD.WIDE R28, R2, 0x4, R60 ;  /* 0x00000004021c7825 */ /* 0x002fc600078e023c */
[----:B------:R-:W3:Y:S04]  /*cc90*/  LDL.LU.64 R12, [R1+0x308] ;  /* 0x00030800010c7983 */ /* 0x000ee80000300a00 */
[----:B------:R-:W3:Y:S04]  /*cca0*/  LDL.LU.64 R26, [R1+0x300] ;  /* 0x00030000011a7983 */ /* 0x000ee80000300a00 */
[----:B------:R1:W-:Y:S04]  /*ccb0*/  STL.64 [R1+0x888], R30 ;  /* 0x0008881e01007387 */ /* 0x0003e80000100a00 */
[----:B------:R4:W-:Y:S04]  /*ccc0*/  STL.64 [R1+0x8b8], R28 ;  /* 0x0008b81c01007387 */ /* 0x0009e80000100a00 */
[----:B------:R-:W3:Y:S04]  /*ccd0*/  LDL.LU.64 R60, [R1+0x2f8] ;  /* 0x0002f800013c7983 */ /* 0x000ee80000300a00 */
[----:B------:R-:W-:Y:S04]  /*cce0*/  LDGSTS.E [R248+0x1c000], desc[UR16][R14.64], !P3 ;  /* 0x1c0000000ef87fae */ /* 0x000fe8000d921850 */
[----:B------:R-:W3:Y:S01]  /*ccf0*/  LDL.LU.64 R14, [R1+0x2f0] ;  /* 0x0002f000010e7983 */ /* 0x000ee20000300a00 */
[----:B------:R-:W-:-:S02]  /*cd00*/  VIADD R240, R244, 0xffffffaf ;  /* 0xffffffaff4f07836 */ /* 0x000fc40000000000 */
[----:B------:R-:W-:Y:S01]  /*cd10*/  VIADD R4, R252, 0xffffff91 ;  /* 0xffffff91fc047836 */ /* 0x000fe20000000000 */
[----:B------:R-:W3:Y:S02]  /*cd20*/  LDC R244, c[0x0][0x230] ;  /* 0x00008c00fff47b82 */ /* 0x000ee40000000800 */
[----:B------:R-:W-:Y:S01]  /*cd30*/  ISETP.GE.U32.AND P0, PT, R240, 0x7fffff70, PT ;  /* 0x7fffff70f000780c */ /* 0x000fe20003f06070 */
[----:B------:R-:W-:-:S05]  /*cd40*/  VIADD R240, R243, 0xffffffad ;  /* 0xffffffadf3f07836 */ /* 0x000fca0000000000 */
[----:B------:R-:W-:Y:S01]  /*cd50*/  ISETP.GE.U32.AND P1, PT, R240, 0x7fffff6e, PT ;  /* 0x7fffff6ef000780c */ /* 0x000fe20003f26070 */
[----:B------:R-:W3:Y:S01]  /*cd60*/  LDC R243, c[0x0][0x230] ;  /* 0x00008c00fff37b82 */ /* 0x000ee20000000800 */
[----:B------:R-:W-:-:S04]  /*cd70*/  IADD3 R240, R242, -0x6e, RZ ;  /* 0xffffff92f2f07810 */ /* 0x000fc80007ffe0ff */
[----:B------:R-:W-:Y:S02]  /*cd80*/  ISETP.GE.U32.AND P6, PT, R240, 0x7fffff53, PT ;  /* 0x7fffff53f000780c */ /* 0x000fe40003fc6070 */
[----:B------:R-:W-:Y:S01]  /*cd90*/  ISETP.GE.U32.AND P5, PT, R4, 0x7fffff52, PT ;  /* 0x7fffff520400780c */ /* 0x000fe20003fa6070 */
[----:B------:R-:W-:Y:S01]  /*cda0*/  VIADD R4, R247, 0xffffff90 ;  /* 0xffffff90f7047836 */ /* 0x000fe20000000000 */
[----:B------:R-:W3:Y:S04]  /*cdb0*/  LDC R252, c[0x0][0x230] ;  /* 0x00008c00fffc7b82 */ /* 0x000ee80000000800 */
[----:B------:R-:W-:-:S04]  /*cdc0*/  ISETP.GE.U32.AND P3, PT, R4, 0x7fffff51, PT ;  /* 0x7fffff510400780c */ /* 0x000fc80003f66070 */
[----:B------:R-:W3:Y:S01]  /*cdd0*/  LDC R242, c[0x0][0x230] ;  /* 0x00008c00fff27b82 */ /* 0x000ee20000000800 */
[----:B------:R1:W-:Y:S04]  /*cde0*/  LDGSTS.E [R248+0x18004], desc[UR16][R30.64], !P6 ;  /* 0x180040001ef87fae */ /* 0x0003e8000f121850 */
[----:B------:R4:W-:Y:S01]  /*cdf0*/  LDGSTS.E [R248+0x1c004], desc[UR16][R28.64], !P6 ;  /* 0x1c0040001cf87fae */ /* 0x0009e2000f121850 */
[----:B------:R-:W-:Y:S01]  /*ce00*/  IADD3 R4, R25, -0x56, RZ ;  /* 0xffffffaa19047810 */ /* 0x000fe20007ffe0ff */
[C---:B--2---:R-:W-:Y:S01]  /*ce10*/  IMAD.WIDE R22, R2.reuse, 0x4, R22 ;  /* 0x0000000402167825 */ /* 0x044fe200078e0216 */
[----:B------:R-:W2:Y:S03]  /*ce20*/  LDC R247, c[0x0][0x230] ;  /* 0x00008c00fff77b82 */ /* 0x000ea60000000800 */
[C---:B-1----:R-:W-:Y:S01]  /*ce30*/  IMAD.WIDE R30, R2.reuse, 0x4, R54 ;  /* 0x00000004021e7825 */ /* 0x042fe200078e0236 */
[----:B------:R1:W-:Y:S04]  /*ce40*/  STL.64 [R1+0x8f0], R22 ;  /* 0x0008f01601007387 */ /* 0x0003e80000100a00 */
[----:B------:R3:W-:Y:S04]  /*ce50*/  STL.64 [R1+0x928], R30 ;  /* 0x0009281e01007387 */ /* 0x0007e80000100a00 */
[----:B------:R-:W2:Y:S01]  /*ce60*/  LDL.LU.64 R54, [R1+0x2e8] ;  /* 0x0002e80001367983 */ /* 0x000ea20000300a00 */
[----:B----4-:R-:W-:-:S03]  /*ce70*/  IMAD.WIDE R28, R2, 0x4, R46 ;  /* 0x00000004021c7825 */ /* 0x010fc600078e022e */
[----:B------:R-:W-:Y:S01]  /*ce80*/  LDGSTS.E [R248+0x18008], desc[UR16][R22.64], !P5 ;  /* 0x1800800016f87fae */ /* 0x000fe2000e921850 */
[----:B------:R-:W-:-:S03]  /*ce90*/  IMAD.WIDE R20, R2, 0x4, R20 ;  /* 0x0000000402147825 */ /* 0x000fc600078e0214 */
[----:B------:R-:W4:Y:S04]  /*cea0*/  LDL.LU.64 R46, [R1+0x2e0] ;  /* 0x0002e000012e7983 */ /* 0x000f280000300a00 */
[----:B------:R3:W-:Y:S04]  /*ceb0*/  STL.64 [R1+0x958], R28 ;  /* 0x0009581c01007387 */ /* 0x0007e80000100a00 */
[----:B------:R3:W-:Y:S04]  /*cec0*/  STL.64 [R1+0x978], R20 ;  /* 0x0009781401007387 */ /* 0x0007e80000100a00 */
[----:B-1----:R-:W4:Y:S04]  /*ced0*/  LDL.LU.64 R22, [R1+0x2d8] ;  /* 0x0002d80001167983 */ /* 0x002f280000300a00 */
[----:B------:R1:W-:Y:S01]  /*cee0*/  LDGSTS.E [R248+0x1c008], desc[UR16][R30.64], !P5 ;  /* 0x1c0080001ef87fae */ /* 0x0003e2000e921850 */
[----:B---3--:R-:W-:-:S03]  /*cef0*/  IMAD.WIDE R12, R2, 0x4, R12 ;  /* 0x00000004020c7825 */ /* 0x008fc600078e020c */
[----:B------:R3:W-:Y:S04]  /*cf00*/  LDGSTS.E [R248+0x1800c], desc[UR16][R28.64], !P3 ;  /* 0x1800c0001cf87fae */ /* 0x0007e8000d921850 */
[----:B------:R3:W-:Y:S01]  /*cf10*/  LDGSTS.E [R248+0x1c00c], desc[UR16][R20.64], !P3 ;  /* 0x1c00c00014f87fae */ /* 0x0007e2000d921850 */
[----:B------:R-:W-:Y:S01]  /*cf20*/  ISETP.GE.U32.AND P3, PT, R4, 0x7fffff6b, PT ;  /* 0x7fffff6b0400780c */ /* 0x000fe20003f66070 */
[----:B-1----:R-:W-:Y:S02]  /*cf30*/  IMAD.WIDE R30, R2, 0x4, R26 ;  /* 0x00000004021e7825 */ /* 0x002fe400078e021a */
[----:B------:R-:W-:Y:S02]  /*cf40*/  LDGSTS.E [R249+0x10000], desc[UR16][R12.64], !P0 ;  /* 0x100000000cf97fae */ /* 0x000fe4000c121850 */
[----:B------:R-:W-:-:S02]  /*cf50*/  VIADD R4, R24, 0xffffff8f ;  /* 0xffffff8f18047836 */ /* 0x000fc40000000000 */
[----:B------:R4:W-:Y:S01]  /*cf60*/  LDGSTS.E [R249+0x14000], desc[UR16][R30.64], !P0 ;  /* 0x140000001ef97fae */ /* 0x0009e2000c121850 */
[----:B---3--:R-:W-:-:S03]  /*cf70*/  IMAD.WIDE R28, R2, 0x4, R60 ;  /* 0x00000004021c7825 */ /* 0x008fc600078e023c */
[----:B------:R-:W3:Y:S01]  /*cf80*/  LDL.LU.64 R20, [R1+0x2d0] ;  /* 0x0002d00001147983 */ /* 0x000ee20000300a00 */
[----:B------:R-:W1:Y:S03]  /*cf90*/  LDC R248, c[0x0][0x230] ;  /* 0x00008c00fff87b82 */ /* 0x000e660000000800 */
[----:B------:R1:W-:Y:S04]  /*cfa0*/  STL.64 [R1+0x640], R12 ;  /* 0x0006400c01007387 */ /* 0x0003e80000100a00 */
[----:B------:R4:W-:Y:S01]  /*cfb0*/  STL.64 [R1+0x668], R30 ;  /* 0x0006681e01007387 */ /* 0x0009e20000100a00 */
[----:B------:R-:W-:Y:S02]  /*cfc0*/  VIADD R240, R241, 0xffffffac ;  /* 0xffffffacf1f07836 */ /* 0x000fe40000000000 */
[----:B------:R-:W3:Y:S01]  /*cfd0*/  LDC R241, c[0x0][0x230] ;  /* 0x00008c00fff17b82 */ /* 0x000ee20000000800 */
[----:B------:R4:W-:Y:S01]  /*cfe0*/  LDGSTS.E [R249+0x10004], desc[UR16][R28.64], !P2 ;  /* 0x100040001cf97fae */ /* 0x0009e2000d121850 */
[----:B------:R-:W-:-:S03]  /*cff0*/  IMAD.WIDE R24, R2, 0x4, R14 ;  /* 0x0000000402187825 */ /* 0x000fc600078e020e */
[----:B------:R-:W3:Y:S04]  /*d000*/  LDL.LU.64 R14, [R1+0x188] ;  /* 0x00018800010e7983 */ /* 0x000ee80000300a00 */
[----:B------:R-:W3:Y:S04]  /*d010*/  LDL.LU.64 R26, [R1+0x180] ;  /* 0x00018000011a7983 */ /* 0x000ee80000300a00 */
[----:B------:R4:W-:Y:S04]  /*d020*/  STL.64 [R1+0x688], R28 ;  /* 0x0006881c01007387 */ /* 0x0009e80000100a00 */
[----:B------:R3:W-:Y:S04]  /*d030*/  STL.64 [R1+0x6b0], R24 ;  /* 0x0006b01801007387 */ /* 0x0007e80000100a00 */
[----:B-1----:R-:W3:Y:S04]  /*d040*/  LDL.LU.64 R12, [R1+0x178] ;  /* 0x00017800010c7983 */ /* 0x002ee80000300a00 */
[----:B------:R-:W3:Y:S01]  /*d050*/  LDL.LU.64 R60, [R1+0x170] ;  /* 0x00017000013c7983 */ /* 0x000ee20000300a00 */
[----:B------:R-:W-:-:S03]  /*d060*/  ISETP.GE.U32.AND P6, PT, R240, 0x7fffff6d, PT ;  /* 0x7fffff6df000780c */ /* 0x000fc60003fc6070 */
[----:B------:R3:W-:Y:S01]  /*d070*/  LDGSTS.E [R249+0x14004], desc[UR16][R24.64], !P2 ;  /* 0x1400400018f97fae */ /* 0x0007e2000d121850 */
[----:B------:R-:W-:Y:S01]  /*d080*/  ISETP.GE.U32.AND P2, PT, R4, 0x7fffff50, PT ;  /* 0x7fffff500400780c */ /* 0x000fe20003f46070 */
[----:B--2---:R-:W-:-:S05]  /*d090*/  IMAD.WIDE R36, R2, 0x4, R54 ;  /* 0x0000000402247825 */ /* 0x004fca00078e0236 */
[----:B------:R-:W-:Y:S01]  /*d0a0*/  STL.64 [R1+0x6d8], R36 ;  /* 0x0006d82401007387 */ /* 0x000fe20000100a00 */
[----:B----4-:R-:W-:-:S03]  /*d0b0*/  IMAD.WIDE R30, R2, 0x4, R46 ;  /* 0x00000004021e7825 */ /* 0x010fc600078e022e */
[----:B------:R-:W2:Y:S04]  /*d0c0*/  LDL.LU.64 R54, [R1+0x168] ;  /* 0x0001680001367983 */ /* 0x000ea80000300a00 */
[----:B------:R1:W-:Y:S04]  /*d0d0*/  STL.64 [R1+0x708], R30 ;  /* 0x0007081e01007387 */ /* 0x0003e80000100a00 */
[----:B------:R-:W-:Y:S01]  /*d0e0*/  LDGSTS.E [R249+0x10008], desc[UR16][R36.64], !P1 ;  /* 0x1000800024f97fae */ /* 0x000fe2000c921850 */
[----:B------:R-:W-:-:S03]  /*d0f0*/  IMAD.WIDE R28, R2, 0x4, R22 ;  /* 0x00000004021c7825 */ /* 0x000fc600078e0216 */
[----:B------:R1:W-:Y:S04]  /*d100*/  LDGSTS.E [R249+0x14008], desc[UR16][R30.64], !P1 ;  /* 0x140080001ef97fae */ /* 0x0003e8000c921850 */
[----:B------:R-:W4:Y:S04]  /*d110*/  LDL.LU.64 R22, [R1+0x160] ;  /* 0x0001600001167983 */ /* 0x000f280000300a00 */
[----:B------:R1:W-:Y:S04]  /*d120*/  STL.64 [R1+0x730], R28 ;  /* 0x0007301c01007387 */ /* 0x0003e80000100a00 */
[----:B------:R1:W-:Y:S01]  /*d130*/  LDGSTS.E [R249+0x1000c], desc[UR16][R28.64], !P6 ;  /* 0x1000c0001cf97fae */ /* 0x0003e2000f121850 */
[----:B---3--:R-:W-:-:S03]  /*d140*/  IMAD.WIDE R24, R2, 0x4, R20 ;  /* 0x0000000402187825 */ /* 0x008fc600078e0214 */
[----:B------:R-:W3:Y:S04]  /*d150*/  LDL.LU.64 R20, [R1+0x158] ;  /* 0x0001580001147983 */ /* 0x000ee80000300a00 */
[----:B------:R1:W-:Y:S04]  /*d160*/  STL.64 [R1+0x758], R24 ;  /* 0x0007581801007387 */ /* 0x0003e80000100a00 */
[----:B------:R-:W3:Y:S04]  /*d170*/  LDL.LU.64 R46, [R1+0x150] ;  /* 0x00015000012e7983 */ /* 0x000ee80000300a00 */
[----:B------:R1:W-:Y:S01]  /*d180*/  LDGSTS.E [R249+0x1400c], desc[UR16][R24.64], !P6 ;  /* 0x1400c00018f97fae */ /* 0x0003e2000f121850 */
[----:B------:R-:W-:-:S04]  /*d190*/  IMAD.WIDE R14, R2, 0x4, R14 ;  /* 0x00000004020e7825 */ /* 0x000fc800078e020e */
[C---:B-1----:R-:W-:Y:S01]  /*d1a0*/  IMAD.WIDE R30, R2.reuse, 0x4, R26 ;  /* 0x00000004021e7825 */ /* 0x042fe200078e021a */
[----:B------:R1:W-:Y:S04]  /*d1b0*/  STL.64 [R1+0x7f8], R14 ;  /* 0x0007f80e01007387 */ /* 0x0003e80000100a00 */
[----:B------:R4:W-:Y:S04]  /*d1c0*/  STL.64 [R1+0x808], R30 ;  /* 0x0008081e01007387 */ /* 0x0009e80000100a00 */
[----:B------:R-:W3:Y:S01]  /*d1d0*/  LDL.LU.64 R26, [R1+0x2c8] ;  /* 0x0002c800011a7983 */ /* 0x000ee20000300a00 */
[----:B------:R-:W-:-:S03]  /*d1e0*/  IMAD.WIDE R28, R2, 0x4, R12 ;  /* 0x00000004021c7825 */ /* 0x000fc600078e020c */
[----:B------:R-:W-:Y:S01]  /*d1f0*/  LDGSTS.E [R249+0x18000], desc[UR16][R14.64], !P2 ;  /* 0x180000000ef97fae */ /* 0x000fe2000d121850 */
[----:B------:R-:W-:-:S03]  /*d200*/  IMAD.WIDE R24, R2, 0x4, R60 ;  /* 0x0000000402187825 */ /* 0x000fc600078e023c */
[----:B------:R-:W3:Y:S04]  /*d210*/  LDL.LU.64 R12, [R1+0x2c0] ;  /* 0x0002c000010c7983 */ /* 0x000ee80000300a00 */
[----:B------:R3:W-:Y:S04]  /*d220*/  STL.64 [R1+0x850], R28 ;  /* 0x0008501c01007387 */ /* 0x0007e80000100a00 */
[----:B------:R3:W-:Y:S04]  /*d230*/  STL.64 [R1+0x880], R24 ;  /* 0x0008801801007387 */ /* 0x0007e80000100a00 */
[----:B------:R-:W3:Y:S04]  /*d240*/  LDL.LU.64 R60, [R1+0x2b8] ;  /* 0x0002b800013c7983 */ /* 0x000ee80000300a00 */
[----:B-1----:R-:W3:Y:S01]  /*d250*/  LDL.LU.64 R14, [R1+0x2b0] ;  /* 0x0002b000010e7983 */ /* 0x002ee20000300a00 */
[----:B------:R-:W-:-:S02]  /*d260*/  VIADD R240, R246, 0xffffffab ;  /* 0xffffffabf6f07836 */ /* 0x000fc40000000000 */
[----:B------:R-:W1:Y:S01]  /*d270*/  LDC R246, c[0x0][0x230] ;  /* 0x00008c00fff67b82 */ /* 0x000e620000000800 */
[----:B------:R-:W-:Y:S01]  /*d280*/  VIADD R4, R252, 0xffffff8d ;  /* 0xffffff8dfc047836 */ /* 0x000fe20000000000 */
[----:B------:R4:W-:Y:S01]  /*d290*/  LDGSTS.E [R249+0x1c000], desc[UR16][R30.64], !P2 ;  /* 0x1c0000001ef97fae */ /* 0x0009e2000d121850 */
[----:B------:R-:W-:Y:S01]  /*d2a0*/  ISETP.GE.U32.AND P5, PT, R240, 0x7fffff6c, PT ;  /* 0x7fffff6cf000780c */ /* 0x000fe20003fa6070 */
[----:B------:R-:W-:Y:S02]  /*d2b0*/  VIADD R240, R244, 0xffffffa9 ;  /* 0xffffffa9f4f07836 */ /* 0x000fe40000000000 */
[----:B------:R-:W-:Y:S02]  /*d2c0*/  ISETP.GE.U32.AND P6, PT, R4, 0x7fffff4e, PT ;  /* 0x7fffff4e0400780c */ /* 0x000fe40003fc6070 */
[----:B------:R-:W3:Y:S01]  /*d2d0*/  LDC R252, c[0x0][0x230] ;  /* 0x00008c00fffc7b82 */ /* 0x000ee20000000800 */
[----:B------:R-:W-:Y:S01]  /*d2e0*/  ISETP.GE.U32.AND P0, PT, R240, 0x7fffff6a, PT ;  /* 0x7fffff6af000780c */ /* 0x000fe20003f06070 */
[----:B------:R-:W-:-:S05]  /*d2f0*/  VIADD R240, R243, 0xffffff8e ;  /* 0xffffff8ef3f07836 */ /* 0x000fca0000000000 */
[----:B------:R-:W-:Y:S01]  /*d300*/  ISETP.GE.U32.AND P1, PT, R240, 0x7fffff4f, PT ;  /* 0x7fffff4ff000780c */ /* 0x000fe20003f26070 */
[----:B------:R-:W3:Y:S01]  /*d310*/  LDC R243, c[0x0][0x230] ;  /* 0x00008c00fff37b82 */ /* 0x000ee20000000800 */
[----:B-1----:R-:W-:Y:S01]  /*d320*/  VIADD R4, R246, 0xffffff8c ;  /* 0xffffff8cf6047836 */ /* 0x002fe20000000000 */
[----:B------:R-:W-:-:S06]  /*d330*/  IADD3 R240, R242, -0x58, RZ ;  /* 0xffffffa8f2f07810 */ /* 0x000fcc0007ffe0ff */
[----:B------:R-:W1:Y:S04]  /*d340*/  LDC R244, c[0x0][0x230] ;  /* 0x00008c00fff47b82 */ /* 0x000e680000000800 */
[----:B------:R3:W-:Y:S01]  /*d350*/  LDGSTS.E [R249+0x18004], desc[UR16][R28.64], !P1 ;  /* 0x180040001cf97fae */ /* 0x0007e2000c921850 */
[----:B------:R-:W-:-:S03]  /*d360*/  ISETP.GE.U32.AND P2, PT, R4, 0x7fffff4d, PT ;  /* 0x7fffff4d0400780c */ /* 0x000fc60003f46070 */
[----:B------:R3:W-:Y:S01]  /*d370*/  LDGSTS.E [R249+0x1c004], desc[UR16][R24.64], !P1 ;  /* 0x1c00400018f97fae */ /* 0x0007e2000c921850 */
[----:B------:R-:W-:Y:S01]  /*d380*/  ISETP.GE.U32.AND P1, PT, R240, 0x7fffff69, PT ;  /* 0x7fffff69f000780c */ /* 0x000fe20003f26070 */
[----:B------:R-:W-:Y:S01]  /*d390*/  VIADD R240, R241, 0xffffffa7 ;  /* 0xffffffa7f1f07836 */ /* 0x000fe20000000000 */
[----:B------:R-:W1:Y:S01]  /*d3a0*/  LDC R246, c[0x0][0x230] ;  /* 0x00008c00fff67b82 */ /* 0x000e620000000800 */
[----:B--2---:R-:W-:-:S05]  /*d3b0*/  IMAD.WIDE R36, R2, 0x4, R54 ;  /* 0x0000000402247825 */ /* 0x004fca00078e0236 */
[----:B------:R-:W-:Y:S04]  /*d3c0*/  STL.64 [R1+0x8b0], R36 ;  /* 0x0008b02401007387 */ /* 0x000fe80000100a00 */
[----:B------:R-:W-:Y:S01]  /*d3d0*/  LDGSTS.E [R249+0x18008], desc[UR16][R36.64], !P6 ;  /* 0x1800800024f97fae */ /* 0x000fe2000f121850 */
[----:B----4-:R-:W-:-:S03]  /*d3e0*/  IMAD.WIDE R30, R2, 0x4, R22 ;  /* 0x00000004021e7825 */ /* 0x010fc600078e0216 */
[----:B------:R-:W2:Y:S04]  /*d3f0*/  LDL.LU.64 R22, [R1+0x2a8] ;  /* 0x0002a80001167983 */ /* 0x000ea80000300a00 */
[----:B------:R-:W-:Y:S04]  /*d400*/  STL.64 [R1+0x8e8], R30 ;  /* 0x0008e81e01007387 */ /* 0x000fe80000100a00 */
[----:B------:R-:W-:Y:S01]  /*d410*/  LDGSTS.E [R249+0x1c008], desc[UR16][R30.64], !P6 ;  /* 0x1c0080001ef97fae */ /* 0x000fe2000f121850 */
[----:B---3--:R-:W-:-:S03]  /*d420*/  IMAD.WIDE R28, R2, 0x4, R20 ;  /* 0x00000004021c7825 */ /* 0x008fc600078e0214 */
[----:B------:R-:W3:Y:S04]  /*d430*/  LDL.LU.64 R20, [R1+0x2a0] ;  /* 0x0002a00001147983 */ /* 0x000ee80000300a00 */
[----:B------:R4:W-:Y:S01]  /*d440*/  STL.64 [R1+0x920], R28 ;  /* 0x0009201c01007387 */ /* 0x0009e20000100a00 */
[----:B------:R-:W-:-:S03]  /*d450*/  IMAD.WIDE R24, R2, 0x4, R46 ;  /* 0x0000000402187825 */ /* 0x000fc600078e022e */
[----:B------:R-:W3:Y:S04]  /*d460*/  LDL.LU.64 R54, [R1+0x298] ;  /* 0x0002980001367983 */ /* 0x000ee80000300a00 */
[----:B------:R-:W3:Y:S01]  /*d470*/  LDL.LU.64 R46, [R1+0x290] ;  /* 0x00029000012e7983 */ /* 0x000ee20000300a00 */
[----:B------:R-:W-:-:S03]  /*d480*/  ISETP.GE.U32.AND P6, PT, R240, 0x7fffff68, PT ;  /* 0x7fffff68f000780c */ /* 0x000fc60003fc6070 */
[----:B------:R-:W-:Y:S04]  /*d490*/  LDGSTS.E [R249+0x1800c], desc[UR16][R28.64], !P2 ;  /* 0x1800c0001cf97fae */ /* 0x000fe8000d121850 */
[----:B------:R1:W-:Y:S04]  /*d4a0*/  STL.64 [R1+0x950], R24 ;  /* 0x0009501801007387 */ /* 0x0003e80000100a00 */
[----:B------:R4:W-:Y:S01]  /*d4b0*/  LDGSTS.E [R249+0x1c00c], desc[UR16][R24.64], !P2 ;  /* 0x1c00c00018f97fae */ /* 0x0009e2000d121850 */
[----:B------:R-:W-:-:S05]  /*d4c0*/  IMAD.WIDE R240, R2, 0x4, R26 ;  /* 0x0000000402f07825 */ /* 0x000fca00078e021a */
[----:B------:R-:W-:Y:S01]  /*d4d0*/  LDGSTS.E [R250+0x10000], desc[UR16][R240.64], !P5 ;  /* 0x10000000f0fa7fae */ /* 0x000fe2000e921850 */
[C---:B------:R-:W-:Y:S01]  /*d4e0*/  IMAD.WIDE R12, R2.reuse, 0x4, R12 ;  /* 0x00000004020c7825 */ /* 0x040fe200078e020c */
[----:B----4-:R-:W4:Y:S04]  /*d4f0*/  LDC R249, c[0x0][0x230] ;  /* 0x00008c00fff97b82 */ /* 0x010f280000000800 */
[----:B------:R1:W-:Y:S04]  /*d500*/  STL.64 [R1+0x608], R12 ;  /* 0x0006080c01007387 */ /* 0x0003e80000100a00 */
[----:B------:R-:W4:Y:S01]  /*d510*/  LDL.LU.64 R26, [R1+0x148] ;  /* 0x00014800011a7983 */ /* 0x000f220000300a00 */
[----:B------:R-:W-:-:S03]  /*d520*/  IMAD.WIDE R28, R2, 0x4, R60 ;  /* 0x00000004021c7825 */ /* 0x000fc600078e023c */
[----:B------:R-:W-:Y:S01]  /*d530*/  LDGSTS.E [R250+0x14000], desc[UR16][R12.64], !P5 ;  /* 0x140000000cfa7fae */ /* 0x000fe2000e921850 */
[----:B-1----:R-:W-:-:S03]  /*d540*/  IMAD.WIDE R24, R2, 0x4, R14 ;  /* 0x0000000402187825 */ /* 0x002fc600078e020e */
[----:B------:R1:W-:Y:S04]  /*d550*/  LDGSTS.E [R250+0x10004], desc[UR16][R28.64], !P3 ;  /* 0x100040001cfa7fae */ /* 0x0003e8000d921850 */
[----:B------:R-:W4:Y:S04]  /*d560*/  LDL.LU.64 R14, [R1+0x140] ;  /* 0x00014000010e7983 */ /* 0x000f280000300a00 */
[----:B------:R1:W-:Y:S04]  /*d570*/  STL.64 [R1+0x660], R28 ;  /* 0x0006601c01007387 */ /* 0x0003e80000100a00 */
[----:B------:R1:W-:Y:S04]  /*d580*/  STL.64 [R1+0x680], R24 ;  /* 0x0006801801007387 */ /* 0x0003e80000100a00 */
[----:B------:R-:W4:Y:S04]  /*d590*/  LDL.LU.64 R12, [R1+0x138] ;  /* 0x00013800010c7983 */ /* 0x000f280000300a00 */
[----:B------:R-:W4:Y:S01]  /*d5a0*/  LDL.LU.64 R60, [R1+0x130] ;  /* 0x00013000013c7983 */ /* 0x000f220000300a00 */
[----:B------:R-:W-:-:S02]  /*d5b0*/  VIADD R4, R247, 0xffffffa6 ;  /* 0xffffffa6f7047836 */ /* 0x000fc40000000000 */
[----:B------:R-:W4:Y:S01]  /*d5c0*/  LDC R247, c[0x0][0x230] ;  /* 0x00008c00fff77b82 */ /* 0x000f220000000800 */
[----:B------:R1:W-:Y:S02]  /*d5d0*/  LDGSTS.E [R250+0x14004], desc[UR16][R24.64], !P3 ;  /* 0x1400400018fa7fae */ /* 0x0003e4000d921850 */
[----:B------:R-:W-:Y:S02]  /*d5e0*/  ISETP.GE.U32.AND P2, PT, R4, 0x7fffff67, PT ;  /* 0x7fffff670400780c */ /* 0x000fe40003f46070 */
[----:B------:R-:W-:Y:S01]  /*d5f0*/  IADD3 R4, R252, -0x75, RZ ;  /* 0xffffff8bfc047810 */ /* 0x000fe20007ffe0ff */
[----:B------:R-:W-:Y:S02]  /*d600*/  VIADD R242, R244, 0xffffffa5 ;  /* 0xffffffa5f4f27836 */ /* 0x000fe40000000000 */
[----:B------:R-:W4:Y:S01]  /*d610*/  LDC R244, c[0x0][0x230] ;  /* 0x00008c00fff47b82 */ /* 0x000f220000000800 */
[----:B------:R-:W-:Y:S01]  /*d620*/  ISETP.GE.U32.AND P3, PT, R4, 0x7fffff4c, PT ;  /* 0x7fffff4c0400780c */ /* 0x000fe20003f66070 */
[----:B--2---:R-:W-:-:S06]  /*d630*/  IMAD.WIDE R22, R2, 0x4, R22 ;  /* 0x0000000402167825 */ /* 0x004fcc00078e0216 */
[----:B------:R-:W2:Y:S01]  /*d640*/  LDC R252, c[0x0][0x230] ;  /* 0x00008c00fffc7b82 */ /* 0x000ea20000000800 */
[----:B------:R1:W-:Y:S04]  /*d650*/  STL.64 [R1+0x6a8], R22 ;  /* 0x0006a81601007387 */ /* 0x0003e80000100a00 */
[----:B------:R-:W-:Y:S01]  /*d660*/  LDGSTS.E [R250+0x10008], desc[UR16][R22.64], !P0 ;  /* 0x1000800016fa7fae */ /* 0x000fe2000c121850 */
[----:B---3--:R-:W-:-:S04]  /*d670*/  IMAD.WIDE R20, R2, 0x4, R20 ;  /* 0x0000000402147825 */ /* 0x008fc800078e0214 */
[C---:B-1----:R-:W-:Y:S01]  /*d680*/  IMAD.WIDE R28, R2.reuse, 0x4, R54 ;  /* 0x00000004021c7825 */ /* 0x042fe200078e0236 */
[----:B------:R1:W-:Y:S03]  /*d690*/  STL.64 [R1+0x6d0], R20 ;  /* 0x0006d01401007387 */ /* 0x0003e60000100a00 */
[C---:B------:R-:W-:Y:S01]  /*d6a0*/  IMAD.WIDE R24, R2.reuse, 0x4, R46 ;  /* 0x0000000402187825 */ /* 0x040fe200078e022e */
[----:B------:R3:W-:Y:S04]  /*d6b0*/  STL.64 [R1+0x700], R28 ;  /* 0x0007001c01007387 */ /* 0x0007e80000100a00 */
[----:B------:R-:W2:Y:S04]  /*d6c0*/  LDL.LU.64 R54, [R1+0x128] ;  /* 0x0001280001367983 */ /* 0x000ea80000300a00 */
[----:B------:R3:W-:Y:S04]  /*d6d0*/  STL.64 [R1+0x728], R24 ;  /* 0x0007281801007387 */ /* 0x0007e80000100a00 */
[----:B------:R-:W2:Y:S04]  /*d6e0*/  LDL.LU.64 R46, [R1+0x120] ;  /* 0x00012000012e7983 */ /* 0x000ea80000300a00 */
[----:B------:R-:W-:Y:S04]  /*d6f0*/  LDGSTS.E [R250+0x14008], desc[UR16][R20.64], !P0 ;  /* 0x1400800014fa7fae */ /* 0x000fe8000c121850 */
[----:B------:R-:W2:Y:S04]  /*d700*/  LDL.LU.64 R22, [R1+0x118] ;  /* 0x0001180001167983 */ /* 0x000ea80000300a00 */
[----:B------:R3:W-:Y:S04]  /*d710*/  LDGSTS.E [R250+0x1000c], desc[UR16][R28.64], !P1 ;  /* 0x1000c0001cfa7fae */ /* 0x0007e8000c921850 */
[----:B-1----:R-:W2:Y:S01]  /*d720*/  LDL.LU.64 R20, [R1+0x110] ;  /* 0x0001100001147983 */ /* 0x002ea20000300a00 */
[----:B----4-:R-:W-:-:S03]  /*d730*/  IMAD.WIDE R30, R2, 0x4, R26 ;  /* 0x00000004021e7825 */ /* 0x010fc600078e021a */
[----:B------:R1:W-:Y:S04]  /*d740*/  LDGSTS.E [R250+0x1400c], desc[UR16][R24.64], !P1 ;  /* 0x1400c00018fa7fae */ /* 0x0003e8000c921850 */
[----:B------:R-:W4:Y:S01]  /*d750*/  LDL.LU.64 R26, [R1+0x288] ;  /* 0x00028800011a7983 */ /* 0x000f220000300a00 */
[----:B------:R-:W-:-:S03]  /*d760*/  IMAD.WIDE R14, R2, 0x4, R14 ;  /* 0x00000004020e7825 */ /* 0x000fc600078e020e */
[----:B------:R-:W-:Y:S04]  /*d770*/  STL.64 [R1+0x7d0], R30 ;  /* 0x0007d01e01007387 */ /* 0x000fe80000100a00 */
[----:B------:R1:W-:Y:S04]  /*d780*/  STL.64 [R1+0x7f0], R14 ;  /* 0x0007f00e01007387 */ /* 0x0003e80000100a00 */
[----:B------:R-:W-:Y:S01]  /*d790*/  LDGSTS.E [R250+0x18000], desc[UR16][R30.64], !P3 ;  /* 0x180000001efa7fae */ /* 0x000fe2000d921850 */
[----:B---3--:R-:W-:-:S03]  /*d7a0*/  IMAD.WIDE R28, R2, 0x4, R12 ;  /* 0x00000004021c7825 */ /* 0x008fc600078e020c */
[----:B------:R-:W-:Y:S01]  /*d7b0*/  LDGSTS.E [R250+0x1c000], desc[UR16][R14.64], !P3 ;  /* 0x1c0000000efa7fae */ /* 0x000fe2000d921850 */
[----:B-1----:R-:W-:-:S03]  /*d7c0*/  IMAD.WIDE R24, R2, 0x4, R60 ;  /* 0x0000000402187825 */ /* 0x002fc600078e023c */
[----:B------:R-:W3:Y:S04]  /*d7d0*/  LDL.LU.64 R12, [R1+0x280] ;  /* 0x00028000010c7983 */ /* 0x000ee80000300a00 */
[----:B------:R-:W-:Y:S04]  /*d7e0*/  STL.64 [R1+0x800], R28 ;  /* 0x0008001c01007387 */ /* 0x000fe80000100a00 */
[----:B------:R-:W4:Y:S04]  /*d7f0*/  LDL.LU.64 R14, [R1+0x278] ;  /* 0x00027800010e7983 */ /* 0x000f280000300a00 */
[----:B------:R1:W-:Y:S04]  /*d800*/  STL.64 [R1+0x848], R24 ;  /* 0x0008481801007387 */ /* 0x0003e80000100a00 */
[----:B------:R-:W4:Y:S01]  /*d810*/  LDL.LU.64 R60, [R1+0x270] ;  /* 0x00027000013c7983 */ /* 0x000f220000300a00 */
[----:B------:R-:W-:-:S02]  /*d820*/  VIADD R4, R248, 0xffffff8a ;  /* 0xffffff8af8047836 */ /* 0x000fc40000000000 */
[----:B------:R-:W2:Y:S03]  /*d830*/  LDC R248, c[0x0][0x230] ;  /* 0x00008c00fff87b82 */ /* 0x000ea60000000800 */
[----:B------:R-:W-:Y:S01]  /*d840*/  ISETP.GE.U32.AND P0, PT, R4, 0x7fffff4b, PT ;  /* 0x7fffff4b0400780c */ /* 0x000fe20003f06070 */
[----:B------:R-:W-:-:S04]  /*d850*/  VIADD R4, R243, 0xffffff89 ;  /* 0xffffff89f3047836 */ /* 0x000fc80000000000 */
[----:B------:R-:W1:Y:S01]  /*d860*/  LDC R243, c[0x0][0x230] ;  /* 0x00008c00fff37b82 */ /* 0x000e620000000800 */
[----:B------:R-:W-:Y:S01]  /*d870*/  ISETP.GE.U32.AND P1, PT, R4, 0x7fffff4a, PT ;  /* 0x7fffff4a0400780c */ /* 0x000fe20003f26070 */
[----:B------:R-:W-:-:S05]  /*d880*/  VIADD R4, R249, 0xffffff88 ;  /* 0xffffff88f9047836 */ /* 0x000fca0000000000 */
[----:B------:R-:W-:Y:S01]  /*d890*/  ISETP.GE.U32.AND P3, PT, R4, 0x7fffff49, PT ;  /* 0x7fffff490400780c */ /* 0x000fe20003f66070 */
[----:B------:R-:W-:Y:S01]  /*d8a0*/  LDGSTS.E [R250+0x18004], desc[UR16][R28.64], !P0 ;  /* 0x180040001cfa7fae */ /* 0x000fe2000c121850 */
[----:B------:R-:W-:-:S03]  /*d8b0*/  ISETP.GE.U32.AND P5, PT, R242, 0x7fffff66, PT ;  /* 0x7fffff66f200780c */ /* 0x000fc60003fa6070 */
[----:B------:R1:W-:Y:S01]  /*d8c0*/  LDGSTS.E [R250+0x1c004], desc[UR16][R24.64], !P0 ;  /* 0x1c00400018fa7fae */ /* 0x0003e2000c121850 */
[----:B------:R-:W-:-:S05]  /*d8d0*/  VIADD R242, R246, 0xffffffa4 ;  /* 0xffffffa4f6f27836 */ /* 0x000fca0000000000 */
[----:B------:R-:W-:Y:S01]  /*d8e0*/  ISETP.GE.U32.AND P0, PT, R242, 0x7fffff65, PT ;  /* 0x7fffff65f200780c */ /* 0x000fe20003f06070 */
[----:B-1----:R-:W-:Y:S01]  /*d8f0*/  VIADD R4, R243, 0xffffff86 ;  /* 0xffffff86f3047836 */ /* 0x002fe20000000000 */
[----:B------:R-:W-:Y:S01]  /*d900*/  IADD3 R242, R247, -0x79, RZ ;  /* 0xffffff87f7f27810 */ /* 0x000fe20007ffe0ff */
[----:B------:R-:W1:Y:S01]  /*d910*/  LDC R25, c[0x0][0x230] ;  /* 0x00008c00ff197b82 */ /* 0x000e620000000800 */
[----:B------:R-:W-:-:S07]  /*d920*/  VIADD R244, R244, 0xffffff85 ;  /* 0xffffff85f4f47836 */ /* 0x000fce0000000000 */
[----:B------:R-:W1:Y:S01]  /*d930*/  LDC R24, c[0x0][0x230] ;  /* 0x00008c00ff187b82 */ /* 0x000e620000000800 */
[----:B--2---:R-:W-:-:S04]  /*d940*/  IMAD.WIDE R30, R2, 0x4, R54 ;  /* 0x00000004021e7825 */ /* 0x004fc800078e0236 */
[C---:B------:R-:W-:Y:S01]  /*d950*/  IMAD.WIDE R28, R2.reuse, 0x4, R46 ;  /* 0x00000004021c7825 */ /* 0x040fe200078e022e */
[----:B------:R-:W-:Y:S04]  /*d960*/  STL.64 [R1+0x878], R30 ;  /* 0x0008781e01007387 */ /* 0x000fe80000100a00 */
[----:B------:R-:W-:Y:S01]  /*d970*/  LDGSTS.E [R250+0x18008], desc[UR16][R30.64], !P1 ;  /* 0x180080001efa7fae */ /* 0x000fe2000c921850 */
[----:B------:R-:W-:-:S03]  /*d980*/  IMAD.WIDE R22, R2, 0x4, R22 ;  /* 0x0000000402167825 */ /* 0x000fc600078e0216 */
[----:B------:R-:W-:Y:S04]  /*d990*/  STL.64 [R1+0x8a8], R28 ;  /* 0x0008a81c01007387 */ /* 0x000fe80000100a00 */
[----:B------:R-:W-:Y:S01]  /*d9a0*/  LDGSTS.E [R250+0x1c008], desc[UR16][R28.64], !P1 ;  /* 0x1c0080001cfa7fae */ /* 0x000fe2000c921850 */
[----:B------:R-:W-:-:S03]  /*d9b0*/  IMAD.WIDE R20, R2, 0x4, R20 ;  /* 0x0000000402147825 */ /* 0x000fc600078e0214 */
[----:B------:R-:W-:Y:S04]  /*d9c0*/  STL.64 [R1+0x8e0], R22 ;  /* 0x0008e01601007387 */ /* 0x000fe80000100a00 */
[----:B------:R-:W-:Y:S04]  /*d9d0*/  LDGSTS.E [R250+0x1800c], desc[UR16][R22.64], !P3 ;  /* 0x1800c00016fa7fae */ /* 0x000fe8000d921850 */
[----:B------:R2:W-:Y:S04]  /*d9e0*/  STL.64 [R1+0x918], R20 ;  /* 0x0009181401007387 */ /* 0x0005e80000100a00 */
[----:B------:R1:W-:Y:S01]  /*d9f0*/  LDGSTS.E [R250+0x1c00c], desc[UR16][R20.64], !P3 ;  /* 0x1c00c00014fa7fae */ /* 0x0003e2000d921850 */
[----:B------:R-:W-:Y:S01]  /*da00*/  ISETP.GE.U32.AND P1, PT, R4, 0x7fffff47, PT ;  /* 0x7fffff470400780c */ /* 0x000fe20003f26070 */
[----:B------:R-:W-:-:S02]  /*da10*/  VIADD R4, R248, 0xffffff84 ;  /* 0xffffff84f8047836 */ /* 0x000fc40000000000 */
[----:B--2---:R-:W2:Y:S01]  /*da20*/  LDL.LU.64 R20, [R1+0x268] ;  /* 0x0002680001147983 */ /* 0x004ea20000300a00 */
[----:B-1----:R-:W1:Y:S03]  /*da30*/  LDC R250, c[0x0][0x230] ;  /* 0x00008c00fffa7b82 */ /* 0x002e660000000800 */
[----:B------:R-:W2:Y:S04]  /*da40*/  LDL.LU.64 R40, [R1+0x258] ;  /* 0x0002580001287983 */ /* 0x000ea80000300a00 */
[----:B------:R-:W2:Y:S01]  /*da50*/  LDL.LU.64 R46, [R1+0x108] ;  /* 0x00010800012e7983 */ /* 0x000ea20000300a00 */
[----:B---3--:R-:W-:-:S03]  /*da60*/  IMAD.WIDE R246, R2, 0x4, R12 ;  /* 0x0000000402f67825 */ /* 0x008fc600078e020c */
[----:B------:R-:W3:Y:S04]  /*da70*/  LDL.LU.64 R22, [R1+0xf8] ;  /* 0x0000f80001167983 */ /* 0x000ee80000300a00 */
[----:B------:R-:W3:Y:S01]  /*da80*/  LDL.LU.64 R54, [R1+0xe8] ;  /* 0x0000e80001367983 */ /* 0x000ee20000300a00 */
[----:B----4-:R-:W-:-:S03]  /*da90*/  IMAD.WIDE R248, R2, 0x4, R14 ;  /* 0x0000000402f87825 */ /* 0x010fc600078e020e */
[----:B------:R-:W4:Y:S01]  /*daa0*/  LDL.LU.64 R30, [R1+0xd8] ;  /* 0x0000d800011e7983 */ /* 0x000f220000300a00 */
[----:B------:R-:W-:-:S03]  /*dab0*/  IMAD.WIDE R12, R2, 0x4, R60 ;  /* 0x00000004020c7825 */ /* 0x000fc600078e023c */
[----:B------:R-:W4:Y:S01]  /*dac0*/  LDL.LU.64 R28, [R1+0x260] ;  /* 0x00026000011c7983 */ /* 0x000f220000300a00 */
[----:B------:R-:W-:-:S03]  /*dad0*/  ISETP.GE.U32.AND P3, PT, R242, 0x7fffff48, PT ;  /* 0x7fffff48f200780c */ /* 0x000fc60003f66070 */
[----:B------:R-:W4:Y:S01]  /*dae0*/  LDL.LU.64 R14, [R1+0x250] ;  /* 0x00025000010e7983 */ /* 0x000f220000300a00 */
[----:B------:R-:W-:-:S03]  /*daf0*/  IMAD.WIDE R242, R2, 0x4, R26 ;  /* 0x0000000402f27825 */ /* 0x000fc600078e021a */
[----:B------:R-:W4:Y:S04]  /*db00*/  LDL.LU.64 R118, [R1+0x100] ;  /* 0x0001000001767983 */ /* 0x000f280000300a00 */
[----:B------:R-:W4:Y:S04]  /*db10*/  LDL.LU.64 R60, [R1+0xf0] ;  /* 0x0000f000013c7983 */ /* 0x000f280000300a00 */
[----:B------:R-:W4:Y:S04]  /*db20*/  LDL.LU.64 R36, [R1+0xe0] ;  /* 0x0000e00001247983 */ /* 0x000f280000300a00 */
[----:B------:R1:W-:Y:S04]  /*db30*/  STL.64 [R1+0x658], R12 ;  /* 0x0006580c01007387 */ /* 0x0003e80000100a00 */
[----:B------:R-:W4:Y:S04]  /*db40*/  LDL.LU.64 R26, [R1+0xd0] ;  /* 0x0000d000011a7983 */ /* 0x000f280000300a00 */
[----:B------:R-:W-:Y:S04]  /*db50*/  LDGSTS.E [R251+0x10000], desc[UR16][R242.64], !P6 ;  /* 0x10000000f2fb7fae */ /* 0x000fe8000f121850 */
[----:B------:R-:W-:Y:S04]  /*db60*/  LDGSTS.E [R251+0x14000], desc[UR16][R246.64], !P6 ;  /* 0x14000000f6fb7fae */ /* 0x000fe8000f121850 */
[----:B------:R-:W-:Y:S04]  /*db70*/  LDGSTS.E [R251+0x10004], desc[UR16][R248.64], !P2 ;  /* 0x10004000f8fb7fae */ /* 0x000fe8000d121850 */
[----:B------:R1:W-:Y:S01]  /*db80*/  LDGSTS.E [R251+0x14004], desc[UR16][R12.64], !P2 ;  /* 0x140040000cfb7fae */ /* 0x0003e2000d121850 */
[C---:B--2---:R-:W-:Y:S01]  /*db90*/  IMAD.WIDE R20, R2.reuse, 0x4, R20 ;  /* 0x0000000402147825 */ /* 0x044fe200078e0214 */
[----:B-1----:R-:W1:Y:S03]  /*dba0*/  LDC R13, c[0x0][0x230] ;  /* 0x00008c00ff0d7b82 */ /* 0x002e660000000800 */
[C---:B------:R-:W-:Y:S01]  /*dbb0*/  IMAD.WIDE R40, R2.reuse, 0x4, R40 ;  /* 0x0000000402287825 */ /* 0x040fe200078e0228 */
[----:B------:R2:W-:Y:S03]  /*dbc0*/  STL.64 [R1+0x678], R20 ;  /* 0x0006781401007387 */ /* 0x0005e60000100a00 */
[C---:B------:R-:W-:Y:S01]  /*dbd0*/  IMAD.WIDE R46, R2.reuse, 0x4, R46 ;  /* 0x00000004022e7825 */ /* 0x040fe200078e022e */
[----:B------:R-:W-:Y:S01]  /*dbe0*/  STL.64 [R1+0x6f8], R40 ;  /* 0x0006f82801007387 */ /* 0x000fe20000100a00 */
[----:B------:R-:W1:Y:S02]  /*dbf0*/  LDC R12, c[0x0][0x230] ;  /* 0x00008c00ff0c7b82 */ /* 0x000e640000000800 */
[C---:B---3--:R-:W-:Y:S01]  /*dc00*/  IMAD.WIDE R22, R2.reuse, 0x4, R22 ;  /* 0x0000000402167825 */ /* 0x048fe200078e0216 */
[----:B------:R-:W-:Y:S03]  /*dc10*/  STL.64 [R1+0x7e0], R46 ;  /* 0x0007e02e01007387 */ /* 0x000fe60000100a00 */
[C---:B------:R-:W-:Y:S01]  /*dc20*/  IMAD.WIDE R54, R2.reuse, 0x4, R54 ;  /* 0x0000000402367825 */ /* 0x040fe200078e0236 */
[----:B------:R-:W-:Y:S03]  /*dc30*/  STL.64 [R1+0x870], R22 ;  /* 0x0008701601007387 */ /* 0x000fe60000100a00 */
[----:B----4-:R-:W-:-:S04]  /*dc40*/  IMAD.WIDE R30, R2, 0x4, R30 ;  /* 0x00000004021e7825 */ /* 0x010fc800078e021e */
[C---:B------:R-:W-:Y:S01]  /*dc50*/  IMAD.WIDE R28, R2.reuse, 0x4, R28 ;  /* 0x00000004021c7825 */ /* 0x040fe200078e021c */
[----:B------:R-:W-:Y:S03]  /*dc60*/  STL.64 [R1+0x910], R54 ;  /* 0x0009103601007387 */ /* 0x000fe60000100a00 */
[C---:B------:R-:W-:Y:S01]  /*dc70*/  IMAD.WIDE R14, R2.reuse, 0x4, R14 ;  /* 0x00000004020e7825 */ /* 0x040fe200078e020e */
[----:B------:R3:W-:Y:S03]  /*dc80*/  STL.64 [R1+0x600], R28 ;  /* 0x0006001c01007387 */ /* 0x0007e60000100a00 */
[C---:B------:R-:W-:Y:S01]  /*dc90*/  IMAD.WIDE R118, R2.reuse, 0x4, R118 ;  /* 0x0000000402767825 */ /* 0x040fe200078e0276 */
[----:B------:R-:W-:Y:S03]  /*dca0*/  STL.64 [R1+0x998], R30 ;  /* 0x0009981e01007387 */ /* 0x000fe60000100a00 */
[C---:B------:R-:W-:Y:S01]  /*dcb0*/  IMAD.WIDE R60, R2.reuse, 0x4, R60 ;  /* 0x00000004023c7825 */ /* 0x040fe200078e023c */
[----:B------:R4:W-:Y:S03]  /*dcc0*/  STL.64 [R1+0x650], R14 ;  /* 0x0006500e01007387 */ /* 0x0009e60000100a00 */
[C---:B------:R-:W-:Y:S01]  /*dcd0*/  IMAD.WIDE R36, R2.reuse, 0x4, R36 ;  /* 0x0000000402247825 */ /* 0x040fe200078e0224 */
[----:B------:R-:W-:Y:S04]  /*dce0*/  STL.64 [R1+0x7d8], R118 ;  /* 0x0007d87601007387 */ /* 0x000fe80000100a00 */
[----:B------:R-:W-:Y:S01]  /*dcf0*/  LDGSTS.E [R251+0x10008], desc[UR16][R20.64], !P5 ;  /* 0x1000800014fb7fae */ /* 0x000fe2000e921850 */
[----:B------:R-:W-:-:S03]  /*dd00*/  IMAD.WIDE R26, R2, 0x4, R26 ;  /* 0x00000004021a7825 */ /* 0x000fc600078e021a */
[----:B------:R-:W-:Y:S04]  /*dd10*/  STL.64 [R1+0x7e8], R60 ;  /* 0x0007e83c01007387 */ /* 0x000fe80000100a00 */
[----:B------:R-:W-:Y:S04]  /*dd20*/  LDGSTS.E [R251+0x14008], desc[UR16][R28.64], !P5 ;  /* 0x140080001cfb7fae */ /* 0x000fe8000e921850 */
[----:B--2---:R-:W2:Y:S04]  /*dd30*/  LDL.LU.64 R20, [R1+0x88] ;  /* 0x0000880001147983 */ /* 0x004ea80000300a00 */
[----:B------:R-:W-:Y:S04]  /*dd40*/  STL.64 [R1+0x840], R36 ;  /* 0x0008402401007387 */ /* 0x000fe80000100a00 */
[----:B------:R1:W-:Y:S04]  /*dd50*/  STL.64 [R1+0x8d8], R26 ;  /* 0x0008d81a01007387 */ /* 0x0003e80000100a00 */
[----:B---3--:R-:W3:Y:S04]  /*dd60*/  LDL.LU.64 R28, [R1+0x80] ;  /* 0x00008000011c7983 */ /* 0x008ee80000300a00 */
[----:B------:R-:W-:Y:S04]  /*dd70*/  LDGSTS.E [R251+0x1000c], desc[UR16][R40.64], !P0 ;  /* 0x1000c00028fb7fae */ /* 0x000fe8000c121850 */
[----:B------:R-:W-:Y:S04]  /*dd80*/  LDGSTS.E [R251+0x1400c], desc[UR16][R14.64], !P0 ;  /* 0x1400c0000efb7fae */ /* 0x000fe8000c121850 */
[----:B------:R-:W-:Y:S04]  /*dd90*/  LDGSTS.E [R251+0x18000], desc[UR16][R46.64], !P3 ;  /* 0x180000002efb7fae */ /* 0x000fe8000d921850 */
[----:B------:R-:W3:Y:S04]  /*dda0*/  LDL.LU.64 R40, [R1+0xe60] ;  /* 0x000e600001287983 */ /* 0x000ee80000300a00 */
[----:B----4-:R-:W4:Y:S04]  /*ddb0*/  LDL.LU.64 R14, [R1+0xe58] ;  /* 0x000e5800010e7983 */ /* 0x010f280000300a00 */
[----:B------:R-:W4:Y:S04]  /*ddc0*/  LDL.LU.64 R46, [R1+0x78] ;  /* 0x00007800012e7983 */ /* 0x000f280000300a00 */
[----:B------:R-:W-:Y:S04]  /*ddd0*/  LDGSTS.E [R251+0x1c000], desc[UR16][R118.64], !P3 ;  /* 0x1c00000076fb7fae */ /* 0x000fe8000d921850 */
[----:B------:R-:W-:Y:S01]  /*dde0*/  LDGSTS.E [R251+0x18004], desc[UR16][R22.64], !P1 ;  /* 0x1800400016fb7fae */ /* 0x000fe2000c921850 */
[----:B------:R-:W-:-:S03]  /*ddf0*/  ISETP.GE.U32.AND P6, PT, R244, 0x7fffff46, PT ;  /* 0x7fffff46f400780c */ /* 0x000fc60003fc6070 */
[----:B------:R-:W4:Y:S01]  /*de00*/  LDL.LU.64 R22, [R1+0x70] ;  /* 0x0000700001167983 */ /* 0x000f220000300a00 */
[----:B------:R-:W-:Y:S01]  /*de10*/  ISETP.GE.U32.AND P2, PT, R4, 0x7fffff45, PT ;  /* 0x7fffff450400780c */ /* 0x000fe20003f46070 */
[----:B------:R-:W-:Y:S02]  /*de20*/  VIADD R244, R252, 0xffffffa3 ;  /* 0xffffffa3fcf47836 */ /* 0x000fe40000000000 */
[----:B------:R-:W-:Y:S06]  /*de30*/  LDGSTS.E [R251+0x1c004], desc[UR16][R60.64], !P1 ;  /* 0x1c0040003cfb7fae */ /* 0x000fec000c921850 */
[----:B------:R-:W-:Y:S04]  /*de40*/  LDGSTS.E [R251+0x18008], desc[UR16][R54.64], !P6 ;  /* 0x1800800036fb7fae */ /* 0x000fe8000f121850 */
[----:B------:R-:W-:Y:S01]  /*de50*/  LDGSTS.E [R251+0x1c008], desc[UR16][R36.64], !P6 ;  /* 0x1c00800024fb7fae */ /* 0x000fe2000f121850 */
[----:B------:R-:W-:-:S03]  /*de60*/  IADD3 R4, R25, -0x5e, RZ ;  /* 0xffffffa219047810 */ /* 0x000fc60007ffe0ff */
[----:B------:R-:W-:Y:S01]  /*de70*/  LDGSTS.E [R251+0x1800c], desc[UR16][R30.64], !P2 ;  /* 0x1800c0001efb7fae */ /* 0x000fe2000d121850 */
[----:B------:R-:W-:-:S03]  /*de80*/  ISETP.GE.U32.AND P6, PT, R244, 0x7fffff64, PT ;  /* 0x7fffff64f400780c */ /* 0x000fc60003fc6070 */
[----:B------:R1:W-:Y:S01]  /*de90*/  LDGSTS.E [R251+0x1c00c], desc[UR16][R26.64], !P2 ;  /* 0x1c00c0001afb7fae */ /* 0x0003e2000d121850 */
[----:B------:R-:W-:Y:S01]  /*dea0*/  ISETP.GE.U32.AND P0, PT, R4, 0x7fffff63, PT ;  /* 0x7fffff630400780c */ /* 0x000fe20003f06070 */
[----:B-1----:R-:W-:Y:S02]  /*deb0*/  VIADD R244, R13, 0xffffff83 ;  /* 0xffffff830df47836 */ /* 0x002fe40000000000 */
[----:B------:R-:W-:Y:S01]  /*dec0*/  VIADD R4, R12, 0xffffff82 ;  /* 0xffffff820c047836 */ /* 0x000fe20000000000 */
[----:B------:R-:W4:Y:S01]  /*ded0*/  LDL.LU.64 R30, [R1+0x248] ;  /* 0x00024800011e7983 */ /* 0x000f220000300a00 */
[----:B------:R-:W-:Y:S02]  /*dee0*/  VIADD R251, R250, 0xffffffa1 ;  /* 0xffffffa1fafb7836 */ /* 0x000fe40000000000 */
[----:B------:R-:W-:Y:S02]  /*def0*/  VIADD R250, R24, 0xffffffa0 ;  /* 0xffffffa018fa7836 */ /* 0x000fe40000000000 */
[----:B------:R-:W4:Y:S01]  /*df00*/  LDL.LU.64 R24, [R1+0x238] ;  /* 0x0002380001187983 */ /* 0x000f220000300a00 */
[----:B------:R-:W-:-:S02]  /*df10*/  ISETP.GE.U32.AND P1, PT, R251, 0x7fffff62, PT ;  /* 0x7fffff62fb00780c */ /* 0x000fc40003f26070 */
[----:B------:R-:W-:Y:S01]  /*df20*/  ISETP.GE.U32.AND P2, PT, R250, 0x7fffff61, PT ;  /* 0x7fffff61fa00780c */ /* 0x000fe20003f46070 */
[----:B------:R-:W4:Y:S04]  /*df30*/  LDL.LU.64 R54, [R1+0xc8] ;  /* 0x0000c80001367983 */ /* 0x000f280000300a00 */
[----:B------:R-:W4:Y:S04]  /*df40*/  LDL.LU.64 R26, [R1+0xb8] ;  /* 0x0000b800011a7983 */ /* 0x000f280000300a00 */
[----:B------:R-:W4:Y:S01]  /*df50*/  LDL.LU.64 R12, [R1+0xa8] ;  /* 0x0000a800010c7983 */ /* 0x000f220000300a00 */
[----:B------:R-:W-:-:S03]  /*df60*/  ISETP.GE.U32.AND P5, PT, R4, 0x7fffff43, PT ;  /* 0x7fffff430400780c */ /* 0x000fc60003fa6070 */
[----:B------:R-:W4:Y:S01]  /*df70*/  LDL.LU.64 R60, [R1+0x98] ;  /* 0x00009800013c7983 */ /* 0x000f220000300a00 */
[----:B------:R-:W-:-:S03]  /*df80*/  IADD3 R4, R62, -0x7f, RZ ;  /* 0xffffff813e047810 */ /* 0x000fc60007ffe0ff */
[----:B------:R-:W4:Y:S01]  /*df90*/  LDL.LU.64 R36, [R1+0x240] ;  /* 0x0002400001247983 */ /* 0x000f220000300a00 */
[----:B------:R-:W-:Y:S01]  /*dfa0*/  ISETP.GE.U32.AND P3, PT, R244, 0x7fffff44, PT ;  /* 0x7fffff44f400780c */ /* 0x000fe20003f66070 */
[----:B--2---:R-:W-:-:S04]  /*dfb0*/  IMAD.WIDE R20, R2, 0x4, R20 ;  /* 0x0000000402147825 */ /* 0x004fc800078e0214 */
[C---:B---3--:R-:W-:Y:S02]  /*dfc0*/  IMAD.WIDE R250, R2.reuse, 0x4, R28 ;  /* 0x0000000402fa7825 */ /* 0x048fe400078e021c */
[----:B------:R-:W2:Y:S04]  /*dfd0*/  LDL.LU.64 R28, [R1+0x230] ;  /* 0x00023000011c7983 */ /* 0x000ea80000300a00 */
[----:B------:R1:W-:Y:S04]  /*dfe0*/  STL.64 [R1+0x610], R20 ;  /* 0x0006101401007387 */ /* 0x0003e80000100a00 */
[----:B------:R-:W-:Y:S04]  /*dff0*/  STL.64 [R1+0x618], R250 ;  /* 0x000618fa01007387 */ /* 0x000fe80000100a00 */
[----:B----4-:R3:W-:Y:S01]  /*e000*/  LDGSTS.E [R14+0x10000], desc[UR16][R20.64], !P6 ;  /* 0x10000000140e7fae */ /* 0x0107e2000f121850 */
[----:B------:R-:W-:-:S03]  /*e010*/  IMAD.WIDE R118, R2, 0x4, R46 ;  /* 0x0000000402767825 */ /* 0x000fc600078e022e */
[----:B------:R-:W-:Y:S04]  /*e020*/  LDGSTS.E [R14+0x14000], desc[UR16][R250.64], !P6 ;  /* 0x14000000fa0e7fae */ /* 0x000fe8000f121850 */
[----:B------:R-:W4:Y:S01]  /*e030*/  LDL.LU.64 R46, [R1+0xc0] ;  /* 0x0000c000012e7983 */ /* 0x000f220000300a00 */
[----:B------:R-:W-:-:S03]  /*e040*/  ISETP.GE.U32.AND P6, PT, R4, 0x7fffff42, PT ;  /* 0x7fffff420400780c */ /* 0x000fc60003fc6070 */
[----:B------:R3:W-:Y:S01]  /*e050*/  STL.64 [R1+0x620], R118 ;  /* 0x0006207601007387 */ /* 0x0007e20000100a00 */
[----:B------:R-:W-:-:S03]  /*e060*/  IMAD.SHL.U32 R4, R245, 0x40, RZ ;  /* 0x00000040f5047824 */ /* 0x000fc600078e00ff */
[----:B------:R4:W-:Y:S01]  /*e070*/  LDGSTS.E [R14+0x10004], desc[UR16][R118.64], !P0 ;  /* 0x10004000760e7fae */ /* 0x0009e2000c121850 */
[----:B------:R-:W-:-:S03]  /*e080*/  IMAD.WIDE R62, R2, 0x4, R22 ;  /* 0x00000004023e7825 */ /* 0x000fc600078e0216 */
[----:B------:R-:W4:Y:S04]  /*e090*/  LDL.LU.64 R22, [R1+0xb0] ;  /* 0x0000b00001167983 */ /* 0x000f280000300a00 */
[----:B-1----:R-:W4:Y:S04]  /*e0a0*/  LDL.LU.64 R20, [R1+0xa0] ;  /* 0x0000a00001147983 */ /* 0x002f280000300a00 */
[----:B------:R1:W-:Y:S04]  /*e0b0*/  STL.64 [R1+0x628], R62 ;  /* 0x0006283e01007387 */ /* 0x0003e80000100a00 */
[----:B------:R-:W4:Y:S01]  /*e0c0*/  LDL.LU.64 R244, [R1+0x90] ;  /* 0x0000900001f47983 */ /* 0x000f220000300a00 */
[----:B------:R-:W-:-:S03]  /*e0d0*/  VIADD R252, R160, 0xffffff80 ;  /* 0xffffff80a0fc7836 */ /* 0x000fc60000000000 */
[----:B------:R4:W-:Y:S04]  /*e0e0*/  LDGSTS.E [R14+0x14004], desc[UR16][R62.64], !P0 ;  /* 0x140040003e0e7fae */ /* 0x0009e8000c121850 */
[----:B---3--:R-:W3:Y:S01]  /*e0f0*/  LDL.LU.64 R118, [R1+0x68] ;  /* 0x0000680001767983 */ /* 0x008ee20000300a00 */
[----:B------:R-:W-:-:S03]  /*e100*/  IMAD.WIDE R30, R2, 0x4, R30 ;  /* 0x00000004021e7825 */ /* 0x000fc600078e021e */
[----:B-1----:R-:W3:Y:S04]  /*e110*/  LDL.LU.64 R62, [R1+0x48] ;  /* 0x00004800013e7983 */ /* 0x002ee80000300a00 */
[----:B------:R-:W3:Y:S01]  /*e120*/  LDL.LU.64 R250, [R1+0x28] ;  /* 0x0000280001fa7983 */ /* 0x000ee20000300a00 */
[----:B------:R-:W-:-:S03]  /*e130*/  IMAD.WIDE R24, R2, 0x4, R24 ;  /* 0x0000000402187825 */ /* 0x000fc600078e0218 */
[----:B------:R-:W3:Y:S01]  /*e140*/  LDL.LU.64 R160, [R1+0x8] ;  /* 0x0000080001a07983 */ /* 0x000ee20000300a00 */
[----:B------:R-:W-:-:S03]  /*e150*/  IMAD.WIDE R54, R2, 0x4, R54 ;  /* 0x0000000402367825 */ /* 0x000fc600078e0236 */
[----:B------:R1:W-:Y:S01]  /*e160*/  STL.64 [R1+0x630], R30 ;  /* 0x0006301e01007387 */ /* 0x0003e20000100a00 */
[----:B------:R-:W-:-:S03]  /*e170*/  IMAD.WIDE R26, R2, 0x4, R26 ;  /* 0x00000004021a7825 */ /* 0x000fc600078e021a */
[----:B------:R-:W-:Y:S01]  /*e180*/  STL.64 [R1+0x6a0], R24 ;  /* 0x0006a01801007387 */ /* 0x000fe20000100a00 */
[----:B------:R-:W-:-:S03]  /*e190*/  IMAD.WIDE R12, R2, 0x4, R12 ;  /* 0x00000004020c7825 */ /* 0x000fc600078e020c */
[----:B------:R-:W-:Y:S01]  /*e1a0*/  STL.64 [R1+0x810], R54 ;  /* 0x0008103601007387 */ /* 0x000fe20000100a00 */
[----:B------:R-:W-:-:S04]  /*e1b0*/  IMAD.WIDE R60, R2, 0x4, R60 ;  /* 0x00000004023c7825 */ /* 0x000fc800078e023c */
[----:B------:R-:W-:Y:S01]  /*e1c0*/  IMAD.WIDE R36, R2, 0x4, R36 ;  /* 0x0000000402247825 */ /* 0x000fe200078e0224 */
[----:B------:R-:W-:Y:S04]  /*e1d0*/  STL.64 [R1+0x820], R26 ;  /* 0x0008201a01007387 */ /* 0x000fe80000100a00 */
[----:B------:R-:W-:Y:S01]  /*e1e0*/  STL.64 [R1+0x8a0], R12 ;  /* 0x0008a00c01007387 */ /* 0x000fe20000100a00 */
[----:B------:R-:W-:-:S03]  /*e1f0*/  ISETP.GE.U32.AND P0, PT, R252, 0x7fffff41, PT ;  /* 0x7fffff41fc00780c */ /* 0x000fc60003f06070 */
[----:B------:R1:W-:Y:S04]  /*e200*/  STL.64 [R1+0x638], R36 ;  /* 0x0006382401007387 */ /* 0x0003e80000100a00 */
[----:B------:R-:W-:Y:S04]  /*e210*/  STL.64 [R1+0x948], R60 ;  /* 0x0009483c01007387 */ /* 0x000fe80000100a00 */
[----:B------:R-:W-:Y:S04]  /*e220*/  LDGSTS.E [R14+0x10008], desc[UR16][R30.64], !P1 ;  /* 0x100080001e0e7fae */ /* 0x000fe8000c921850 */
[----:B------:R-:W-:Y:S04]  /*e230*/  LDGSTS.E [R14+0x14008], desc[UR16][R36.64], !P1 ;  /* 0x14008000240e7fae */ /* 0x000fe8000c921850 */
[----:B------:R-:W-:Y:S01]  /*e240*/  LDGSTS.E [R14+0x1000c], desc[UR16][R24.64], !P2 ;  /* 0x1000c000180e7fae */ /* 0x000fe2000d121850 */
[----:B--2---:R-:W-:-:S05]  /*e250*/  IMAD.WIDE R28, R2, 0x4, R28 ;  /* 0x00000004021c7825 */ /* 0x004fca00078e021c */
[----:B------:R2:W-:Y:S04]  /*e260*/  STL.64 [R1+0x648], R28 ;  /* 0x0006481c01007387 */ /* 0x0005e80000100a00 */
[----:B------:R-:W-:Y:S04]  /*e270*/  LDGSTS.E [R14+0x1400c], desc[UR16][R28.64], !P2 ;  /* 0x1400c0001c0e7fae */ /* 0x000fe8000d121850 */
[----:B------:R-:W-:Y:S01]  /*e280*/  LDGSTS.E [R14+0x18000], desc[UR16][R54.64], !P3 ;  /* 0x18000000360e7fae */ /* 0x000fe2000d921850 */
[----:B----4-:R-:W-:-:S05]  /*e290*/  IMAD.WIDE R46, R2, 0x4, R46 ;  /* 0x00000004022e7825 */ /* 0x010fca00078e022e */
[----:B------:R4:W-:Y:S04]  /*e2a0*/  STL.64 [R1+0x818], R46 ;  /* 0x0008182e01007387 */ /* 0x0009e80000100a00 */
[----:B-1----:R-:W3:Y:S04]  /*e2b0*/  LDL.LU.64 R30, [R1+0xe50] ;  /* 0x000e5000011e7983 */ /* 0x002ee80000300a00 */
[----:B------:R-:W-:Y:S01]  /*e2c0*/  LDGSTS.E [R14+0x1c000], desc[UR16][R46.64], !P3 ;  /* 0x1c0000002e0e7fae */ /* 0x000fe2000d921850 */
[----:B------:R-:W-:-:S03]  /*e2d0*/  IMAD.WIDE R22, R2, 0x4, R22 ;  /* 0x0000000402167825 */ /* 0x000fc600078e0216 */
[----:B------:R-:W-:Y:S01]  /*e2e0*/  LDGSTS.E [R14+0x18004], desc[UR16][R26.64], !P5 ;  /* 0x180040001a0e7fae */ /* 0x000fe2000e921850 */
[----:B------:R-:W-:-:S03]  /*e2f0*/  IMAD.WIDE R20, R2, 0x4, R20 ;  /* 0x0000000402147825 */ /* 0x000fc600078e0214 */
[----:B------:R1:W-:Y:S04]  /*e300*/  STL.64 [R1+0x828], R22 ;  /* 0x0008281601007387 */ /* 0x0003e80000100a00 */
[----:B------:R-:W3:Y:S01]  /*e310*/  LDL.LU.64 R36, [R1+0xe48] ;  /* 0x000e480001247983 */ /* 0x000ee20000300a00 */
[----:B------:R-:W-:-:S03]  /*e320*/  IMAD.WIDE R244, R2, 0x4, R244 ;  /* 0x0000000402f47825 */ /* 0x000fc600078e02f4 */
[----:B------:R1:W-:Y:S04]  /*e330*/  STL.64 [R1+0x838], R20 ;  /* 0x0008381401007387 */ /* 0x0003e80000100a00 */
[----:B------:R-:W3:Y:S04]  /*e340*/  LDL.LU.64 R24, [R1+0xe40] ;  /* 0x000e400001187983 */ /* 0x000ee80000300a00 */
[----:B------:R3:W-:Y:S04]  /*e350*/  STL.64 [R1+0x868], R244 ;  /* 0x000868f401007387 */ /* 0x0007e80000100a00 */
[----:B--2---:R-:W2:Y:S04]  /*e360*/  LDL.LU.64 R28, [R1+0xe38] ;  /* 0x000e3800011c7983 */ /* 0x004ea80000300a00 */
[----:B------:R-:W2:Y:S04]  /*e370*/  LDL.LU.64 R54, [R1+0xe30] ;  /* 0x000e300001367983 */ /* 0x000ea80000300a00 */
[----:B----4-:R-:W4:Y:S04]  /*e380*/  LDL.LU.64 R46, [R1+0xe28] ;  /* 0x000e2800012e7983 */ /* 0x010f280000300a00 */
[----:B------:R-:W4:Y:S04]  /*e390*/  LDL.LU.64 R26, [R1+0xe20] ;  /* 0x000e2000011a7983 */ /* 0x000f280000300a00 */
[----:B------:R-:W-:Y:S04]  /*e3a0*/  LDGSTS.E [R14+0x1c004], desc[UR16][R22.64], !P5 ;  /* 0x1c004000160e7fae */ /* 0x000fe8000e921850 */
[----:B------:R-:W-:Y:S04]  /*e3b0*/  LDGSTS.E [R14+0x18008], desc[UR16][R12.64], !P6 ;  /* 0x180080000c0e7fae */ /* 0x000fe8000f121850 */
[----:B------:R-:W-:Y:S04]  /*e3c0*/  LDGSTS.E [R14+0x1c008], desc[UR16][R20.64], !P6 ;  /* 0x1c008000140e7fae */ /* 0x000fe8000f121850 */
[----:B-1----:R-:W4:Y:S04]  /*e3d0*/  LDL.LU.64 R22, [R1+0xe18] ;  /* 0x000e180001167983 */ /* 0x002f280000300a00 */
[----:B------:R-:W4:Y:S04]  /*e3e0*/  LDL.LU.64 R12, [R1+0xe10] ;  /* 0x000e1000010c7983 */ /* 0x000f280000300a00 */
[----:B------:R-:W4:Y:S04]  /*e3f0*/  LDL.LU.64 R20, [R1+0xe08] ;  /* 0x000e080001147983 */ /* 0x000f280000300a00 */
[----:B------:R-:W-:Y:S01]  /*e400*/  LDGSTS.E [R14+0x1800c], desc[UR16][R60.64], !P0 ;  /* 0x1800c0003c0e7fae */ /* 0x000fe2000c121850 */
[----:B---3--:R-:W-:-:S03]  /*e410*/  IMAD.WIDE R118, R4, 0x4, R118 ;  /* 0x0000000404767825 */ /* 0x008fc600078e0276 */
[----:B------:R1:W-:Y:S01]  /*e420*/  LDGSTS.E [R14+0x1c00c], desc[UR16][R244.64], !P0 ;  /* 0x1c00c000f40e7fae */ /* 0x0003e2000c121850 */
[----:B------:R-:W-:-:S03]  /*e430*/  IMAD.WIDE R62, R4, 0x4, R62 ;  /* 0x00000004043e7825 */ /* 0x000fc600078e023e */
[----:B------:R-:W0:Y:S04]  /*e440*/  LDGDEPBAR ;  /* 0x00000000000079af */ /* 0x000e280000000000 */
[----:B------:R-:W3:Y:S01]  /*e450*/  LDL.LU.64 R60, [R1+0xe00] ;  /* 0x000e0000013c7983 */ /* 0x000ee20000300a00 */
[----:B------:R-:W-:-:S03]  /*e460*/  IMAD.WIDE R250, R4, 0x4, R250 ;  /* 0x0000000404fa7825 */ /* 0x000fc600078e02fa */
[----:B------:R-:W-:Y:S01]  /*e470*/  STL [R1+0x400], RZ ;  /* 0x000400ff01007387 */ /* 0x000fe20000100800 */
[----:B-1----:R-:W-:-:S03]  /*e480*/  IMAD.WIDE R244, R4, 0x4, R160 ;  /* 0x0000000404f47825 */ /* 0x002fc600078e02a0 */
[----:B------:R-:W-:Y:S04]  /*e490*/  STL [R1+0x404], RZ ;  /* 0x000404ff01007387 */ /* 0x000fe80000100800 */
[----:B------:R1:W-:Y:S04]  /*e4a0*/  STL.64 [R1+0xab0], R118 ;  /* 0x000ab07601007387 */ /* 0x0003e80000100a00 */
[----:B------:R1:W-:Y:S04]  /*e4b0*/  STL.64 [R1+0xad0], R62 ;  /* 0x000ad03e01007387 */ /* 0x0003e80000100a00 */
[----:B------:R-:W-:Y:S04]  /*e4c0*/  STL.64 [R1+0xaf0], R250 ;  /* 0x000af0fa01007387 */ /* 0x000fe80000100a00 */
[----:B------:R1:W-:Y:S01]  /*e4d0*/  STL.64 [R1+0xb10], R244 ;  /* 0x000b10f401007387 */ /* 0x0003e20000100a00 */
[----:B------:R-:W-:-:S03]  /*e4e0*/  IMAD.WIDE R40, R4, 0x4, R40 ;  /* 0x0000000404287825 */ /* 0x000fc600078e0228 */
[----:B------:R-:W-:Y:S01]  /*e4f0*/  LDGSTS.E [R0+0x40000], desc[UR16][R118.64], P4 ;  /* 0x4000000076007fae */ /* 0x000fe2000a121850 */
[----:B------:R-:W-:-:S03]  /*e500*/  IMAD.WIDE R10, R4, 0x4, R10 ;  /* 0x00000004040a7825 */ /* 0x000fc600078e020a */
[----:B------:R-:W-:Y:S01]  /*e510*/  LDGSTS.E [R0+0x40400], desc[UR16][R62.64], P4 ;  /* 0x404000003e007fae */ /* 0x000fe2000a121850 */
[----:B------:R-:W-:-:S03]  /*e520*/  IMAD.WIDE R44, R4, 0x4, R44 ;  /* 0x00000004042c7825 */ /* 0x000fc600078e022c */
[----:B------:R-:W-:Y:S01]  /*e530*/  LDGSTS.E [R0+0x40800], desc[UR16][R250.64], P4 ;  /* 0x40800000fa007fae */ /* 0x000fe2000a121850 */
[----:B------:R-:W-:-:S03]  /*e540*/  IMAD.WIDE R34, R4, 0x4, R34 ;  /* 0x0000000404227825 */ /* 0x000fc600078e0222 */
[----:B------:R-:W-:Y:S01]  /*e550*/  LDGSTS.E [R0+0x40c00], desc[UR16][R244.64], P4 ;  /* 0x40c00000f4007fae */ /* 0x000fe2000a121850 */
[----:B------:R-:W-:-:S04]  /*e560*/  IMAD.WIDE R42, R4, 0x4, R42 ;  /* 0x00000004042a7825 */ /* 0x000fc800078e022a */
        /* <DEDUP_REMOVED lines=15> */
[----:B--2---:R-:W-:-:S04]  /*e660*/  IMAD.WIDE R28, R4, 0x4, R28 ;  /* 0x00000004041c7825 */ /* 0x004fc800078e021c */
[----:B------:R-:W-:-:S04]  /*e670*/  IMAD.WIDE R54, R4, 0x4, R54 ;  /* 0x0000000404367825 */ /* 0x000fc800078e0236 */
[----:B----4-:R-:W-:-:S04]  /*e680*/  IMAD.WIDE R46, R4, 0x4, R46 ;  /* 0x00000004042e7825 */ /* 0x010fc800078e022e */
[----:B------:R-:W-:-:S04]  /*e690*/  IMAD.WIDE R26, R4, 0x4, R26 ;  /* 0x00000004041a7825 */ /* 0x000fc800078e021a */
[----:B------:R-:W-:-:S04]  /*e6a0*/  IMAD.WIDE R22, R4, 0x4, R22 ;  /* 0x0000000404167825 */ /* 0x000fc800078e0216 */
[----:B------:R-:W-:-:S04]  /*e6b0*/  IMAD.WIDE R12, R4, 0x4, R12 ;  /* 0x00000004040c7825 */ /* 0x000fc800078e020c */
[----:B------:R-:W-:-:S04]  /*e6c0*/  IMAD.WIDE R160, R4, 0x4, R20 ;  /* 0x0000000404a07825 */ /* 0x000fc800078e0214 */
[----:B---3--:R-:W-:-:S05]  /*e6d0*/  IMAD.WIDE R60, R4, 0x4, R60 ;  /* 0x00000004043c7825 */ /* 0x008fca00078e023c */
[----:B------:R2:W-:Y:S04]  /*e6e0*/  STL.64 [R1+0xb30], R60 ;  /* 0x000b303c01007387 */ /* 0x0005e80000100a00 */
[----:B------:R3:W-:Y:S04]  /*e6f0*/  STL.64 [R1+0xb50], R160 ;  /* 0x000b50a001007387 */ /* 0x0007e80000100a00 */
[----:B------:R-:W-:Y:S04]  /*e700*/  STL.64 [R1+0xb70], R12 ;  /* 0x000b700c01007387 */ /* 0x000fe80000100a00 */
        /* <DEDUP_REMOVED lines=23> */
[----:B-1----:R-:W4:Y:S04]  /*e880*/  LDL.LU.64 R118, [R1+0xdf8] ;  /* 0x000df80001767983 */ /* 0x002f280000300a00 */
[----:B------:R1:W-:Y:S04]  /*e890*/  STL.64 [R1+0xdd0], R72 ;  /* 0x000dd04801007387 */ /* 0x0003e80000100a00 */
[----:B------:R-:W4:Y:S04]  /*e8a0*/  LDL.LU.64 R62, [R1+0xdf0] ;  /* 0x000df000013e7983 */ /* 0x000f280000300a00 */
[----:B------:R4:W-:Y:S04]  /*e8b0*/  STL.64 [R1+0xdd8], R104 ;  /* 0x000dd86801007387 */ /* 0x0009e80000100a00 */
[----:B------:R-:W4:Y:S04]  /*e8c0*/  LDL.LU.64 R244, [R1+0x60] ;  /* 0x0000600001f47983 */ /* 0x000f280000300a00 */
[----:B------:R-:W-:Y:S04]  /*e8d0*/  LDGSTS.E [R0+0x41000], desc[UR16][R60.64], P4 ;  /* 0x410000003c007fae */ /* 0x000fe8000a121850 */
[----:B------:R-:W4:Y:S04]  /*e8e0*/  LDL.LU.64 R20, [R1+0x40] ;  /* 0x0000400001147983 */ /* 0x000f280000300a00 */
[----:B------:R-:W-:Y:S04]  /*e8f0*/  LDGSTS.E [R0+0x41400], desc[UR16][R160.64], P4 ;  /* 0x41400000a0007fae */ /* 0x000fe8000a121850 */
[----:B--2---:R-:W2:Y:S04]  /*e900*/  LDL.LU.64 R60, [R1+0x20] ;  /* 0x00002000013c7983 */ /* 0x004ea80000300a00 */
[----:B------:R-:W2:Y:S04]  /*e910*/  LDL.LU.64 R250, [R1] ;  /* 0x0000000001fa7983 */ /* 0x000ea80000300a00 */
[----:B---3--:R-:W3:Y:S04]  /*e920*/  LDL.LU.64 R160, [R1+0xde8] ;  /* 0x000de80001a07983 */ /* 0x008ee80000300a00 */
        /* <DEDUP_REMOVED lines=24> */
[----:B------:R1:W-:Y:S04]  /*eab0*/  LDGSTS.E [R0+0x47800], desc[UR16][R72.64], P4 ;  /* 0x4780000048007fae */ /* 0x0003e8000a121850 */
[----:B------:R4:W-:Y:S01]  /*eac0*/  LDGSTS.E [R0+0x47c00], desc[UR16][R104.64], P4 ;  /* 0x47c0000068007fae */ /* 0x0009e2000a121850 */
[----:B------:R-:W-:-:S04]  /*ead0*/  IMAD.WIDE R66, R4, 0x4, R66 ;  /* 0x0000000404427825 */ /* 0x000fc800078e0242 */
[----:B------:R-:W-:-:S04]  /*eae0*/  IMAD.WIDE R70, R4, 0x4, R70 ;  /* 0x0000000404467825 */ /* 0x000fc800078e0246 */
[----:B-1----:R-:W-:-:S04]  /*eaf0*/  IMAD.WIDE R72, R4, 0x4, R100 ;  /* 0x0000000404487825 */ /* 0x002fc800078e0264 */
        /* <DEDUP_REMOVED lines=21> */
[----:B----4-:R-:W-:-:S04]  /*ec50*/  IMAD.WIDE R76, R4, 0x4, R118 ;  /* 0x00000004044c7825 */ /* 0x010fc800078e0276 */
[----:B------:R-:W-:-:S04]  /*ec60*/  IMAD.WIDE R62, R4, 0x4, R62 ;  /* 0x00000004043e7825 */ /* 0x000fc800078e023e */
[----:B------:R-:W-:-:S04]  /*ec70*/  IMAD.WIDE R244, R4, 0x4, R244 ;  /* 0x0000000404f47825 */ /* 0x000fc800078e02f4 */
[C---:B------:R-:W-:Y:S01]  /*ec80*/  IMAD.WIDE R104, R4.reuse, 0x4, R20 ;  /* 0x0000000404687825 */ /* 0x040fe200078e0214 */
[----:B------:R-:W-:Y:S03]  /*ec90*/  STL.64 [R1+0xa40], R244 ;  /* 0x000a40f401007387 */ /* 0x000fe60000100a00 */
[C---:B--2---:R-:W-:Y:S01]  /*eca0*/  IMAD.WIDE R92, R4.reuse, 0x4, R60 ;  /* 0x00000004045c7825 */ /* 0x044fe200078e023c */
[----:B------:R-:W-:Y:S03]  /*ecb0*/  STL.64 [R1+0xa58], R104 ;  /* 0x000a586801007387 */ /* 0x000fe60000100a00 */
[C---:B------:R-:W-:Y:S01]  /*ecc0*/  IMAD.WIDE R60, R4.reuse, 0x4, R250 ;  /* 0x00000004043c7825 */ /* 0x040fe200078e02fa */
[----:B------:R-:W-:Y:S03]  /*ecd0*/  STL.64 [R1+0xa70], R92 ;  /* 0x000a705c01007387 */ /* 0x000fe60000100a00 */
[C---:B---3--:R-:W-:Y:S01]  /*ece0*/  IMAD.WIDE R84, R4.reuse, 0x4, R160 ;  /* 0x0000000404547825 */ /* 0x048fe200078e02a0 */
[----:B------:R1:W-:Y:S04]  /*ecf0*/  STL.64 [R1+0xa88], R60 ;  /* 0x000a883c01007387 */ /* 0x0003e80000100a00 */
[----:B------:R-:W-:Y:S04]  /*ed00*/  STL.64 [R1+0xaa0], R84 ;  /* 0x000aa05401007387 */ /* 0x000fe80000100a00 */
[----:B------:R-:W-:Y:S04]  /*ed10*/  STL.64 [R1+0xac0], R62 ;  /* 0x000ac03e01007387 */ /* 0x000fe80000100a00 */
[----:B------:R-:W-:Y:S04]  /*ed20*/  STL.64 [R1+0xae0], R76 ;  /* 0x000ae04c01007387 */ /* 0x000fe80000100a00 */
[----:B------:R2:W-:Y:S04]  /*ed30*/  STL.64 [R1+0xb00], R66 ;  /* 0x000b004201007387 */ /* 0x0005e80000100a00 */
[----:B------:R-:W-:Y:S04]  /*ed40*/  STL.64 [R1+0xb20], R72 ;  /* 0x000b204801007387 */ /* 0x000fe80000100a00 */
[----:B------:R3:W-:Y:S04]  /*ed50*/  STL.64 [R1+0xb40], R70 ;  /* 0x000b404601007387 */ /* 0x0007e80000100a00 */
        /* <DEDUP_REMOVED lines=10> */
[----:B------:R4:W-:Y:S01]  /*ee00*/  STL.64 [R1+0xcb0], R40 ;  /* 0x000cb02801007387 */ /* 0x0009e20000100a00 */
[----:B------:R-:W-:-:S03]  /*ee10*/  IMAD.WIDE R20, R4, 0x4, R132 ;  /* 0x0000000404147825 */ /* 0x000fc600078e0284 */
        /* <DEDUP_REMOVED lines=8> */
[----:B------:R-:W-:Y:S04]  /*eea0*/  LDGSTS.E [R3+0x40100], desc[UR16][R244.64], P4 ;  /* 0x40100000f4037fae */ /* 0x000fe8000a121850 */
[----:B------:R4:W-:Y:S04]  /*eeb0*/  STL.64 [R1+0xd90], R20 ;  /* 0x000d901401007387 */ /* 0x0009e80000100a00 */
[----:B------:R-:W-:Y:S04]  /*eec0*/  LDGSTS.E [R3+0x40500], desc[UR16][R104.64], P4 ;  /* 0x4050000068037fae */ /* 0x000fe8000a121850 */
[----:B------:R4:W-:Y:S04]  /*eed0*/  STL.64 [R1+0xda0], R12 ;  /* 0x000da00c01007387 */ /* 0x0009e80000100a00 */
[----:B------:R-:W-:Y:S04]  /*eee0*/  LDGSTS.E [R3+0x40900], desc[UR16][R92.64], P4 ;  /* 0x409000005c037fae */ /* 0x000fe8000a121850 */
[----:B------:R4:W-:Y:S04]  /*eef0*/  STL.64 [R1+0xdb0], R10 ;  /* 0x000db00a01007387 */ /* 0x0009e80000100a00 */
[----:B------:R-:W-:Y:S04]  /*ef00*/  LDGSTS.E [R3+0x40d00], desc[UR16][R60.64], P4 ;  /* 0x40d000003c037fae */ /* 0x000fe8000a121850 */
[----:B------:R-:W-:Y:S04]  /*ef10*/  LDGSTS.E [R3+0x41100], desc[UR16][R84.64], P4 ;  /* 0x4110000054037fae */ /* 0x000fe8000a121850 */
[----:B------:R-:W-:Y:S04]  /*ef20*/  LDGSTS.E [R3+0x41500], desc[UR16][R62.64], P4 ;  /* 0x415000003e037fae */ /* 0x000fe8000a121850 */
[----:B-1----:R-:W4:Y:S04]  /*ef30*/  LDL.LU.64 R60, [R1+0x58] ;  /* 0x00005800013c7983 */ /* 0x002f280000300a00 */
[----:B------:R-:W4:Y:S04]  /*ef40*/  LDL.LU.64 R244, [R1+0x38] ;  /* 0x0000380001f47983 */ /* 0x000f280000300a00 */
[----:B------:R-:W4:Y:S04]  /*ef50*/  LDL.LU.64 R250, [R1+0x18] ;  /* 0x0000180001fa7983 */ /* 0x000f280000300a00 */
[----:B------:R-:W-:Y:S04]  /*ef60*/  LDGSTS.E [R3+0x41900], desc[UR16][R76.64], P4 ;  /* 0x419000004c037fae */ /* 0x000fe8000a121850 */
[----:B------:R2:W-:Y:S04]  /*ef70*/  LDGSTS.E [R3+0x41d00], desc[UR16][R66.64], P4 ;  /* 0x41d0000042037fae */ /* 0x0005e8000a121850 */
[----:B------:R-:W-:Y:S04]  /*ef80*/  LDGSTS.E [R3+0x42100], desc[UR16][R72.64], P4 ;  /* 0x4210000048037fae */ /* 0x000fe8000a121850 */
[----:B------:R3:W-:Y:S01]  /*ef90*/  LDGSTS.E [R3+0x42500], desc[UR16][R70.64], P4 ;  /* 0x4250000046037fae */ /* 0x0007e2000a121850 */
[----:B------:R-:W-:-:S03]  /*efa0*/  IMAD.WIDE R64, R4, 0x4, R186 ;  /* 0x0000000404407825 */ /* 0x000fc600078e02ba */
[----:B------:R4:W-:Y:S01]  /*efb0*/  LDGSTS.E [R3+0x42900], desc[UR16][R68.64], P4 ;  /* 0x4290000044037fae */ /* 0x0009e2000a121850 */
[----:B--2---:R-:W-:-:S03]  /*efc0*/  IMAD.WIDE R66, R4, 0x4, R228 ;  /* 0x0000000404427825 */ /* 0x004fc600078e02e4 */
[----:B------:R1:W-:Y:S01]  /*efd0*/  LDGSTS.E [R3+0x42d00], desc[UR16][R58.64], P4 ;  /* 0x42d000003a037fae */ /* 0x0003e2000a121850 */
[----:B---3--:R-:W-:-:S03]  /*efe0*/  IMAD.WIDE R70, R4, 0x4, R122 ;  /* 0x0000000404467825 */ /* 0x008fc600078e027a */
[----:B------:R2:W-:Y:S01]  /*eff0*/  LDGSTS.E [R3+0x43100], desc[UR16][R56.64], P4 ;  /* 0x4310000038037fae */ /* 0x0005e2000a121850 */
[----:B----4-:R-:W-:-:S03]  /*f000*/  IMAD.WIDE R68, R4, 0x4, R116 ;  /* 0x0000000404447825 */ /* 0x010fc600078e0274 */
[----:B------:R3:W-:Y:S01]  /*f010*/  LDGSTS.E [R3+0x43500], desc[UR16][R54.64], P4 ;  /* 0x4350000036037fae */ /* 0x0007e2000a121850 */
[----:B------:R-:W-:-:S03]  /*f020*/  IMAD.WIDE R62, R4, 0x4, R120 ;  /* 0x00000004043e7825 */ /* 0x000fc600078e0278 */
[----:B------:R4:W-:Y:S01]  /*f030*/  LDGSTS.E [R3+0x43900], desc[UR16][R52.64], P4 ;  /* 0x4390000034037fae */ /* 0x0009e2000a121850 */
[----:B------:R-:W-:-:S03]  /*f040*/  IMAD.WIDE R32, R4, 0x4, R32 ;  /* 0x0000000404207825 */ /* 0x000fc600078e0220 */
[----:B------:R4:W-:Y:S01]  /*f050*/  LDGSTS.E [R3+0x43d00], desc[UR16][R50.64], P4 ;  /* 0x43d0000032037fae */ /* 0x0009e2000a121850 */
[----:B-1----:R-:W-:-:S03]  /*f060*/  IMAD.WIDE R58, R4, 0x4, R156 ;  /* 0x00000004043a7825 */ /* 0x002fc600078e029c */
        /* <DEDUP_REMOVED lines=23> */
[----:B------:R-:W-:-:S03]  /*f1e0*/  IMAD.WIDE R16, R4, 0x4, R16 ;  /* 0x0000000404107825 */ /* 0x000fc600078e0210 */
[----:B------:R2:W-:Y:S01]  /*f1f0*/  LDGSTS.E [R3+0x47100], desc[UR16][R22.64], P4 ;  /* 0x4710000016037fae */ /* 0x0005e2000a121850 */
[----:B---3--:R-:W-:-:S03]  /*f200*/  IMAD.WIDE R34, R4, 0x4, R202 ;  /* 0x0000000404227825 */ /* 0x008fc600078e02ca */
[----:B------:R3:W-:Y:S01]  /*f210*/  LDGSTS.E [R3+0x47500], desc[UR16][R20.64], P4 ;  /* 0x4750000014037fae */ /* 0x0007e2000a121850 */
[----:B----4-:R-:W-:-:S03]  /*f220*/  IMAD.WIDE R30, R4, 0x4, R150 ;  /* 0x00000004041e7825 */ /* 0x010fc600078e0296 */
[----:B------:R4:W-:Y:S01]  /*f230*/  LDGSTS.E [R3+0x47900], desc[UR16][R12.64], P4 ;  /* 0x479000000c037fae */ /* 0x0009e2000a121850 */
[----:B------:R-:W-:-:S03]  /*f240*/  IMAD.WIDE R28, R4, 0x4, R180 ;  /* 0x00000004041c7825 */ /* 0x000fc600078e02b4 */
[----:B------:R4:W-:Y:S01]  /*f250*/  LDGSTS.E [R3+0x47d00], desc[UR16][R10.64], P4 ;  /* 0x47d000000a037fae */ /* 0x0009e2000a121850 */
[----:B-1----:R-:W-:-:S04]  /*f260*/  IMAD.WIDE R26, R4, 0x4, R154 ;  /* 0x00000004041a7825 */ /* 0x002fc800078e029a */
[----:B--2---:R-:W-:-:S04]  /*f270*/  IMAD.WIDE R24, R4, 0x4, R184 ;  /* 0x0000000404187825 */ /* 0x004fc800078e02b8 */
[----:B------:R-:W-:-:S04]  /*f280*/  IMAD.WIDE R22, R4, 0x4, R158 ;  /* 0x0000000404167825 */ /* 0x000fc800078e029e */
[----:B---3--:R-:W-:-:S04]  /*f290*/  IMAD.WIDE R20, R4, 0x4, R216 ;  /* 0x0000000404147825 */ /* 0x008fc800078e02d8 */
[----:B----4-:R-:W-:-:S04]  /*f2a0*/  IMAD.WIDE R12, R4, 0x4, R162 ;  /* 0x00000004040c7825 */ /* 0x010fc800078e02a2 */
[----:B------:R-:W-:-:S04]  /*f2b0*/  IMAD.WIDE R10, R4, 0x4, R166 ;  /* 0x00000004040a7825 */ /* 0x000fc800078e02a6 */
[----:B------:R-:W-:-:S04]  /*f2c0*/  IMAD.WIDE R76, R4, 0x4, R60 ;  /* 0x00000004044c7825 */ /* 0x000fc800078e023c */
[C---:B------:R-:W-:Y:S01]  /*f2d0*/  IMAD.WIDE R74, R4.reuse, 0x4, R244 ;  /* 0x00000004044a7825 */ /* 0x040fe200078e02f4 */
[----:B------:R-:W-:Y:S03]  /*f2e0*/  STL.64 [R1+0x9f8], R76 ;  /* 0x0009f84c01007387 */ /* 0x000fe60000100a00 */
[C---:B------:R-:W-:Y:S01]  /*f2f0*/  IMAD.WIDE R72, R4.reuse, 0x4, R250 ;  /* 0x0000000404487825 */ /* 0x040fe200078e02fa */
[----:B------:R-:W-:Y:S04]  /*f300*/  STL.64 [R1+0xa08], R74 ;  /* 0x000a084a01007387 */ /* 0x000fe80000100a00 */
[----:B------:R-:W-:Y:S01]  /*f310*/  STL.64 [R1+0xa18], R72 ;  /* 0x000a184801007387 */ /* 0x000fe20000100a00 */
[----:B------:R-:W-:-:S03]  /*f320*/  IMAD.WIDE R60, R4, 0x4, R124 ;  /* 0x00000004043c7825 */ /* 0x000fc600078e027c */
        /* <DEDUP_REMOVED lines=29> */
[----:B------:R-:W4:Y:S04]  /*f500*/  LDL.LU.64 R244, [R1+0x50] ;  /* 0x0000500001f47983 */ /* 0x000f280000300a00 */
[----:B------:R-:W4:Y:S04]  /*f510*/  LDL.LU.64 R250, [R1+0x30] ;  /* 0x0000300001fa7983 */ /* 0x000f280000300a00 */
        /* <DEDUP_REMOVED lines=36> */
[----:B------:R-:W-:-:S04]  /*f760*/  IMAD.WIDE R44, R4, 0x4, R198 ;  /* 0x00000004042c7825 */ /* 0x000fc800078e02c6 */
[----:B------:R-:W-:-:S04]  /*f770*/  IMAD.WIDE R42, R4, 0x4, R208 ;  /* 0x00000004042a7825 */ /* 0x000fc800078e02d0 */
[C---:B-1----:R-:W-:Y:S01]  /*f780*/  IMAD.WIDE R26, R4.reuse, 0x4, R170 ;  /* 0x00000004041a7825 */ /* 0x042fe200078e02aa */
[----:B------:R-:W-:Y:S01]  /*f790*/  MOV R214, R32 ;  /* 0x0000002000d67202 */ /* 0x000fe20000000f00 */
[----:B------:R1:W-:Y:S02]  /*f7a0*/  LDGSTS.E [R5+0x47e00], desc[UR16][R10.64], P4 ;  /* 0x47e000000a057fae */ /* 0x0003e4000a121850 */
[----:B------:R-:W-:Y:S02]  /*f7b0*/  IMAD.MOV.U32 R208, RZ, RZ, R30 ;  /* 0x000000ffffd07224 */ /* 0x000fe400078e001e */
[----:B------:R-:W-:Y:S02]  /*f7c0*/  IMAD.MOV.U32 R209, RZ, RZ, R31 ;  /* 0x000000ffffd17224 */ /* 0x000fe400078e001f */
[----:B------:R-:W-:-:S04]  /*f7d0*/  IMAD.WIDE R40, R4, 0x4, R192 ;  /* 0x0000000404287825 */ /* 0x000fc800078e02c0 */
[----:B------:R-:W-:Y:S01]  /*f7e0*/  IMAD.WIDE R30, R4, 0x4, R210 ;  /* 0x00000004041e7825 */ /* 0x000fe200078e02d2 */
[----:B------:R-:W-:-:S03]  /*f7f0*/  MOV R211, R29 ;  /* 0x0000001d00d37202 */ /* 0x000fc60000000f00 */
[----:B--2---:R-:W-:-:S04]  /*f800*/  IMAD.WIDE R24, R4, 0x4, R182 ;  /* 0x0000000404187825 */ /* 0x004fc800078e02b6 */
[----:B------:R-:W-:-:S04]  /*f810*/  IMAD.WIDE R38, R4, 0x4, R194 ;  /* 0x0000000404267825 */ /* 0x000fc800078e02c2 */
[----:B------:R-:W-:Y:S02]  /*f820*/  IMAD.MOV.U32 R210, RZ, RZ, R28 ;  /* 0x000000ffffd27224 */ /* 0x000fe400078e001c */
[----:B---3--:R-:W-:-:S04]  /*f830*/  IMAD.WIDE R22, R4, 0x4, R212 ;  /* 0x0000000404167825 */ /* 0x008fc800078e02d4 */
[----:B------:R-:W-:-:S04]  /*f840*/  IMAD.WIDE R36, R4, 0x4, R218 ;  /* 0x0000000404247825 */ /* 0x000fc800078e02da */
[----:B------:R-:W-:-:S04]  /*f850*/  IMAD.WIDE R28, R4, 0x4, R234 ;  /* 0x00000004041c7825 */ /* 0x000fc800078e02ea */
[----:B------:R-:W-:Y:S02]  /*f860*/  IMAD.MOV.U32 R215, RZ, RZ, R33 ;  /* 0x000000ffffd77224 */ /* 0x000fe400078e0021 */
[----:B------:R-:W-:-:S04]  /*f870*/  IMAD.WIDE R34, R4, 0x4, R206 ;  /* 0x0000000404227825 */ /* 0x000fc800078e02ce */
[----:B------:R-:W-:Y:S02]  /*f880*/  IMAD.MOV.U32 R234, RZ, RZ, R26 ;  /* 0x000000ffffea7224 */ /* 0x000fe400078e001a */
[----:B------:R-:W-:Y:S02]  /*f890*/  IMAD.MOV.U32 R235, RZ, RZ, R27 ;  /* 0x000000ffffeb7224 */ /* 0x000fe400078e001b */
[----:B------:R-:W-:-:S04]  /*f8a0*/  IMAD.WIDE R32, R4, 0x4, R196 ;  /* 0x0000000404207825 */ /* 0x000fc800078e02c4 */
[----:B------:R-:W-:-:S04]  /*f8b0*/  IMAD.WIDE R26, R4, 0x4, R224 ;  /* 0x00000004041a7825 */ /* 0x000fc800078e02e0 */
[----:B----4-:R-:W-:-:S04]  /*f8c0*/  IMAD.WIDE R20, R4, 0x4, R200 ;  /* 0x0000000404147825 */ /* 0x010fc800078e02c8 */
[----:B------:R-:W-:Y:S02]  /*f8d0*/  IMAD.MOV.U32 R224, RZ, RZ, R24 ;  /* 0x000000ffffe07224 */ /* 0x000fe400078e0018 */
[----:B------:R-:W-:Y:S02]  /*f8e0*/  IMAD.MOV.U32 R225, RZ, RZ, R25 ;  /* 0x000000ffffe17224 */ /* 0x000fe400078e0019 */
[----:B------:R-:W-:-:S04]  /*f8f0*/  IMAD.WIDE R18, R4, 0x4, R18 ;  /* 0x0000000404127825 */ /* 0x000fc800078e0212 */
[----:B------:R-:W-:-:S04]  /*f900*/  IMAD.WIDE R16, R4, 0x4, R174 ;  /* 0x0000000404107825 */ /* 0x000fc800078e02ae */
[----:B------:R-:W-:Y:S01]  /*f910*/  IMAD.WIDE R24, R4, 0x4, R238 ;  /* 0x0000000404187825 */ /* 0x000fe200078e02ee */
[----:B------:R-:W-:-:S03]  /*f920*/  MOV R238, R22 ;  /* 0x0000001600ee7202 */ /* 0x000fc60000000f00 */
[----:B------:R-:W-:Y:S02]  /*f930*/  IMAD.MOV.U32 R239, RZ, RZ, R23 ;  /* 0x000000ffffef7224 */ /* 0x000fe400078e0017 */
[----:B------:R-:W-:-:S04]  /*f940*/  IMAD.WIDE R22, R4, 0x4, R220 ;  /* 0x0000000404167825 */ /* 0x000fc800078e02dc */
[----:B------:R-:W-:Y:S02]  /*f950*/  IMAD.MOV.U32 R220, RZ, RZ, R20 ;  /* 0x000000ffffdc7224 */ /* 0x000fe400078e0014 */
[----:B------:R-:W-:Y:S02]  /*f960*/  IMAD.MOV.U32 R221, RZ, RZ, R21 ;  /* 0x000000ffffdd7224 */ /* 0x000fe400078e0015 */
[----:B------:R-:W-:Y:S01]  /*f970*/  IMAD.WIDE R20, R4, 0x4, R232 ;  /* 0x0000000404147825 */ /* 0x000fe200078e02e8 */
[----:B------:R-:W-:-:S03]  /*f980*/  MOV R233, R17 ;  /* 0x0000001100e97202 */ /* 0x000fc60000000f00 */
[----:B------:R-:W-:Y:S02]  /*f990*/  IMAD.MOV.U32 R232, RZ, RZ, R16 ;  /* 0x000000ffffe87224 */ /* 0x000fe400078e0010 */
[----:B------:R-:W-:-:S04]  /*f9a0*/  IMAD.WIDE R16, R4, 0x4, R230 ;  /* 0x0000000404107825 */ /* 0x000fc800078e02e6 */
[----:B------:R-:W-:-:S04]  /*f9b0*/  IMAD.WIDE R12, R4, 0x4, R250 ;  /* 0x00000004040c7825 */ /* 0x000fc800078e02fa */
[C---:B------:R-:W-:Y:S02]  /*f9c0*/  IMAD.WIDE R250, R4.reuse, 0x4, R6 ;  /* 0x0000000404fa7825 */ /* 0x040fe400078e0206 */
[----:B------:R-:W5:Y:S04]  /*f9d0*/  LDL.LU.64 R6, [R1+0xde0] ;  /* 0x000de00001067983 */ /* 0x000f680000300a00 */
[----:B------:R-:W-:Y:S04]  /*f9e0*/  STL.64 [R1+0xae8], R48 ;  /* 0x000ae83001007387 */ /* 0x000fe80000100a00 */
[----:B------:R-:W-:Y:S04]  /*f9f0*/  STL.64 [R1+0xb08], R46 ;  /* 0x000b082e01007387 */ /* 0x000fe80000100a00 */
[----:B------:R-:W-:Y:S04]  /*fa00*/  STL.64 [R1+0xb28], R44 ;  /* 0x000b282c01007387 */ /* 0x000fe80000100a00 */
[----:B------:R-:W-:Y:S01]  /*fa10*/  STL.64 [R1+0xb48], R42 ;  /* 0x000b482a01007387 */ /* 0x000fe20000100a00 */
[----:B-1----:R-:W-:-:S03]  /*fa20*/  IMAD.WIDE R10, R4, 0x4, R244 ;  /* 0x00000004040a7825 */ /* 0x002fc600078e02f4 */
[----:B------:R-:W-:Y:S01]  /*fa30*/  STL.64 [R1+0xb68], R40 ;  /* 0x000b682801007387 */ /* 0x000fe20000100a00 */
[----:B------:R-:W-:-:S03]  /*fa40*/  IMAD.WIDE R244, R4, 0x4, R226 ;  /* 0x0000000404f47825 */ /* 0x000fc600078e02e2 */
[----:B------:R-:W-:Y:S01]  /*fa50*/  STL.64 [R1+0xb88], R38 ;  /* 0x000b882601007387 */ /* 0x000fe20000100a00 */
[----:B------:R-:W-:-:S03]  /*fa60*/  IMAD.MOV.U32 R226, RZ, RZ, R18 ;  /* 0x000000ffffe27224 */ /* 0x000fc600078e0012 */
[----:B------:R-:W-:Y:S01]  /*fa70*/  STL.64 [R1+0xba8], R36 ;  /* 0x000ba82401007387 */ /* 0x000fe20000100a00 */
[----:B------:R-:W-:-:S03]  /*fa80*/  IMAD.MOV.U32 R227, RZ, RZ, R19 ;  /* 0x000000ffffe37224 */ /* 0x000fc600078e0013 */
[----:B------:R-:W-:Y:S01]  /*fa90*/  STL.64 [R1+0xbc8], R34 ;  /* 0x000bc82201007387 */ /* 0x000fe20000100a00 */
[----:B------:R-:W-:-:S03]  /*faa0*/  IMAD.WIDE R18, R4, 0x4, R222 ;  /* 0x0000000404127825 */ /* 0x000fc600078e02de */
        /* <DEDUP_REMOVED lines=9> */
[----:B------:R2:W-:Y:S04]  /*fb40*/  STL [R1+0x408], RZ ;  /* 0x000408ff01007387 */ /* 0x0005e80000100800 */
        /* <DEDUP_REMOVED lines=253> */
[----:B------:R2:W-:Y:S04]  /*10b20*/  STL [R1], RZ ;  /* 0x000000ff01007387 */ /* 0x0005e80000100800 */
        /* <DEDUP_REMOVED lines=127> */
[----:B------:R-:W3:Y:S01]  /*11320*/  LDL R14, [R1+0xc4c] ;  /* 0x000c4c00010e7983 */ /* 0x000ee20000100800 */
[----:B------:R-:W-:-:S03]  /*11330*/  IMAD.WIDE R50, R4, 0x4, R236 ;  /* 0x0000000404327825 */ /* 0x000fc600078e02ec */
[----:B------:R-:W-:Y:S04]  /*11340*/  LDGSTS.E [R9+0x40300], desc[UR16][R10.64], P4 ;  /* 0x403000000a097fae */ /* 0x000fe8000a121850 */
[----:B------:R-:W-:Y:S04]  /*11350*/  LDGSTS.E [R9+0x40700], desc[UR16][R12.64], P4 ;  /* 0x407000000c097fae */ /* 0x000fe8000a121850 */
[----:B------:R-:W-:Y:S04]  /*11360*/  LDGSTS.E [R9+0x40b00], desc[UR16][R250.64], P4 ;  /* 0x40b00000fa097fae */ /* 0x000fe8000a121850 */
[----:B------:R-:W-:Y:S01]  /*11370*/  LDGSTS.E [R9+0x40f00], desc[UR16][R214.64], P4 ;  /* 0x40f00000d6097fae */ /* 0x000fe2000a121850 */
[----:B------:R-:W-:-:S03]  /*11380*/  IMAD.MOV.U32 R230, RZ, RZ, R50 ;  /* 0x000000ffffe67224 */ /* 0x000fc600078e0032 */
[----:B------:R-:W-:Y:S01]  /*11390*/  LDGSTS.E [R9+0x41300], desc[UR16][R234.64], P4 ;  /* 0x41300000ea097fae */ /* 0x000fe2000a121850 */
[----:B------:R-:W-:-:S03]  /*113a0*/  IMAD.MOV.U32 R231, RZ, RZ, R51 ;  /* 0x000000ffffe77224 */ /* 0x000fc600078e0033 */
[----:B------:R-:W-:Y:S01]  /*113b0*/  LDGSTS.E [R9+0x41700], desc[UR16][R226.64], P4 ;  /* 0x41700000e2097fae */ /* 0x000fe2000a121850 */
[----:B------:R-:W-:-:S03]  /*113c0*/  IMAD.WIDE R186, R4, 0x4, R204 ;  /* 0x0000000404ba7825 */ /* 0x000fc600078e02cc */
        /* <DEDUP_REMOVED lines=23> */
[----:B------:R2:W-:Y:S04]  /*11540*/  LDGSTS.E [R9+0x47700], desc[UR16][R20.64], P4 ;  /* 0x4770000014097fae */ /* 0x0005e8000a121850 */
[----:B------:R2:W-:Y:S04]  /*11550*/  LDGSTS.E [R9+0x47b00], desc[UR16][R18.64], P4 ;  /* 0x47b0000012097fae */ /* 0x0005e8000a121850 */
[----:B------:R2:W-:Y:S04]  /*11560*/  LDGSTS.E [R9+0x47f00], desc[UR16][R16.64], P4 ;  /* 0x47f0000010097fae */ /* 0x0005e8000a121850 */
[----:B------:R-:W0:Y:S01]  /*11570*/  LDGDEPBAR ;  /* 0x00000000000079af */ /* 0x000e220000000000 */
[----:B-1----:R-:W-:-:S02]  /*11580*/  CS2R R24, SRZ ;  /* 0x0000000000187805 */ /* 0x002fc4000001ff00 */
[----:B------:R-:W-:Y:S02]  /*11590*/  CS2R R26, SRZ ;  /* 0x00000000001a7805 */ /* 0x000fe4000001ff00 */
[----:B------:R-:W-:Y:S02]  /*115a0*/  CS2R R28, SRZ ;  /* 0x00000000001c7805 */ /* 0x000fe4000001ff00 */
[----:B------:R-:W-:Y:S02]  /*115b0*/  CS2R R30, SRZ ;  /* 0x00000000001e7805 */ /* 0x000fe4000001ff00 */
[----:B------:R-:W-:Y:S02]  /*115c0*/  CS2R R32, SRZ ;  /* 0x0000000000207805 */ /* 0x000fe4000001ff00 */
[----:B------:R-:W-:Y:S02]  /*115d0*/  CS2R R34, SRZ ;  /* 0x0000000000227805 */ /* 0x000fe4000001ff00 */
[----:B------:R-:W-:-:S02]  /*115e0*/  CS2R R36, SRZ ;  /* 0x0000000000247805 */ /* 0x000fc4000001ff00 */
        /* <DEDUP_REMOVED lines=26> */
[----:B------:R-:W-:Y:S01]  /*11790*/  CS2R R90, SRZ ;  /* 0x00000000005a7805 */ /* 0x000fe2000001ff00 */
[----:B------:R-:W-:Y:S01]  /*117a0*/  IMAD.MOV.U32 R92, RZ, RZ, RZ ;  /* 0x000000ffff5c7224 */ /* 0x000fe200078e00ff */
[----:B---3--:R-:W-:Y:S01]  /*117b0*/  ISETP.GE.AND P0, PT, R14, 0x40, PT ;  /* 0x000000400e00780c */ /* 0x008fe20003f06270 */
[----:B------:R-:W-:Y:S01]  /*117c0*/  IMAD.MOV.U32 R93, RZ, RZ, RZ ;  /* 0x000000ffff5d7224 */ /* 0x000fe200078e00ff */
        /* <DEDUP_REMOVED lines=29> */
[----:B--2---:R-:W-:Y:S06]  /*119a0*/  @!P0 BRA `(.L_x_0) ;  /* 0x0000012400588947 */ /* 0x004fec0003800000 */
[----:B------:R-:W2:Y:S04]  /*119b0*/  LDL.LU.64 R228, [R1+0x9d0] ;  /* 0x0009d00001e47983 */ /* 0x000ea80000300a00 */
[----:B------:R-:W3:Y:S04]  /*119c0*/  LDL.LU.64 R20, [R1+0x9d8] ;  /* 0x0009d80001147983 */ /* 0x000ee80000300a00 */
[----:B------:R-:W4:Y:S04]  /*119d0*/  LDL.LU.64 R22, [R1+0x750] ;  /* 0x0007500001167983 */ /* 0x000f280000300a00 */
[----:B------:R-:W4:Y:S04]  /*119e0*/  LDL.LU.64 R152, [R1+0x778] ;  /* 0x0007780001987983 */ /* 0x000f280000300a00 */
[----:B------:R-:W4:Y:S04]  /*119f0*/  LDL.LU.64 R202, [R1+0x798] ;  /* 0x0007980001ca7983 */ /* 0x000f280000300a00 */
[----:B------:R-:W4:Y:S04]  /*11a00*/  LDL.LU.64 R156, [R1+0x7b0] ;  /* 0x0007b000019c7983 */ /* 0x000f280000300a00 */
[----:B------:R-:W4:Y:S04]  /*11a10*/  LDL.LU.64 R180, [R1+0x7c0] ;  /* 0x0007c00001b47983 */ /* 0x000f280000300a00 */
[----:B------:R-:W4:Y:S04]  /*11a20*/  LDL.LU.64 R160, [R1+0x7c8] ;  /* 0x0007c80001a07983 */ /* 0x000f280000300a00 */
[----:B------:R-:W4:Y:S04]  /*11a30*/  LDL.LU.64 R168, [R1+0x6c8] ;  /* 0x0006c80001a87983 */ /* 0x000f280000300a00 */
[----:B------:R-:W4:Y:S04]  /*11a40*/  LDL.LU.64 R164, [R1+0x6f0] ;  /* 0x0006f00001a47983 */ /* 0x000f280000300a00 */
[----:B------:R-:W4:Y:S01]  /*11a50*/  LDL.LU.64 R188, [R1+0x720] ;  /* 0x0007200001bc7983 */ /* 0x000f220000300a00 */
[----:B--2---:R-:W-:Y:S01]  /*11a60*/  MOV R17, R228 ;  /* 0x000000e400117202 */ /* 0x004fe20000000f00 */
[----:B------:R-:W-:-:S02]  /*11a70*/  IMAD.MOV.U32 R16, RZ, RZ, R229 ;  /* 0x000000ffff107224 */ /* 0x000fc400078e00e5 */
[----:B------:R-:W2:Y:S01]  /*11a80*/  LDL.LU.64 R228, [R1+0x748] ;  /* 0x0007480001e47983 */ /* 0x000ea20000300a00 */
[----:B---3--:R-:W-:Y:S02]  /*11a90*/  IMAD.MOV.U32 R19, RZ, RZ, R20 ;  /* 0x000000ffff137224 */ /* 0x008fe400078e0014 */
[----:B------:R-:W-:Y:S01]  /*11aa0*/  IMAD.MOV.U32 R18, RZ, RZ, R21 ;  /* 0x000000ffff127224 */ /* 0x000fe200078e0015 */
[----:B------:R-:W3:Y:S01]  /*11ab0*/  LDL.LU.64 R170, [R1+0x770] ;  /* 0x0007700001aa7983 */ /* 0x000ee20000300a00 */
[----:B----4-:R-:W-:Y:S01]  /*11ac0*/  IMAD.MOV.U32 R21, RZ, RZ, R22 ;  /* 0x000000ffff157224 */ /* 0x010fe200078e0016 */
[----:B------:R-:W-:Y:S02]  /*11ad0*/  MOV R20, R23 ;  /* 0x0000001700147202 */ /* 0x000fe40000000f00 */
[----:B------:R-:W4:Y:S01]  /*11ae0*/  LDL.LU.64 R172, [R1+0x790] ;  /* 0x0007900001ac7983 */ /* 0x000f220000300a00 */
[----:B------:R-:W-:Y:S02]  /*11af0*/  IMAD.MOV.U32 R23, RZ, RZ, R152 ;  /* 0x000000ffff177224 */ /* 0x000fe400078e0098 */
[----:B------:R-:W-:Y:S01]  /*11b00*/  IMAD.MOV.U32 R22, RZ, RZ, R153 ;  /* 0x000000ffff167224 */ /* 0x000fe200078e0099 */
[----:B------:R-:W4:Y:S01]  /*11b10*/  LDL.LU.64 R216, [R1+0x7a8] ;  /* 0x0007a80001d87983 */ /* 0x000f220000300a00 */
[----:B------:R-:W-:-:S02]  /*11b20*/  IMAD.MOV.U32 R153, RZ, RZ, R202 ;  /* 0x000000ffff997224 */ /* 0x000fc400078e00ca */
[----:B------:R-:W-:Y:S01]  /*11b30*/  IMAD.MOV.U32 R152, RZ, RZ, R203 ;  /* 0x000000ffff987224 */ /* 0x000fe200078e00cb */
[----:B------:R-:W4:Y:S01]  /*11b40*/  LDL.LU.64 R176, [R1+0x7b8] ;  /* 0x0007b80001b07983 */ /* 0x000f220000300a00 */
[----:B------:R-:W-:Y:S01]  /*11b50*/  MOV R155, R156 ;  /* 0x0000009c009b7202 */ /* 0x000fe20000000f00 */
[----:B------:R-:W-:Y:S02]  /*11b60*/  IMAD.MOV.U32 R154, RZ, RZ, R157 ;  /* 0x000000ffff9a7224 */ /* 0x000fe400078e009d */
[----:B------:R-:W4:Y:S01]  /*11b70*/  LDL.LU.64 R202, [R1+0x698] ;  /* 0x0006980001ca7983 */ /* 0x000f220000300a00 */
[----:B------:R-:W-:Y:S02]  /*11b80*/  IMAD.MOV.U32 R157, RZ, RZ, R180 ;  /* 0x000000ffff9d7224 */ /* 0x000fe400078e00b4 */
[----:B------:R-:W-:Y:S02]  /*11b90*/  IMAD.MOV.U32 R156, RZ, RZ, R181 ;  /* 0x000000ffff9c7224 */ /* 0x000fe400078e00b5 */
[----:B------:R-:W4:Y:S01]  /*11ba0*/  LDL.LU.64 R180, [R1+0x6c0] ;  /* 0x0006c00001b47983 */ /* 0x000f220000300a00 */
[----:B------:R-:W-:Y:S01]  /*11bb0*/  IMAD.MOV.U32 R159, RZ, RZ, R160 ;  /* 0x000000ffff9f7224 */ /* 0x000fe200078e00a0 */
[----:B------:R-:W-:-:S02]  /*11bc0*/  MOV R158, R161 ;  /* 0x000000a1009e7202 */ /* 0x000fc40000000f00 */
[----:B------:R-:W4:Y:S01]  /*11bd0*/  LDL.LU.64 R182, [R1+0x6e8] ;  /* 0x0006e80001b67983 */ /* 0x000f220000300a00 */
[----:B------:R-:W-:Y:S02]  /*11be0*/  IMAD.MOV.U32 R161, RZ, RZ, R168 ;  /* 0x000000ffffa17224 */ /* 0x000fe400078e00a8 */
[----:B------:R-:W-:Y:S01]  /*11bf0*/  IMAD.MOV.U32 R160, RZ, RZ, R169 ;  /* 0x000000ffffa07224 */ /* 0x000fe200078e00a9 */
[----:B------:R-:W4:Y:S01]  /*11c00*/  LDL.LU.64 R184, [R1+0x718] ;  /* 0x0007180001b87983 */ /* 0x000f220000300a00 */
[----:B------:R-:W-:Y:S02]  /*11c10*/  IMAD.MOV.U32 R163, RZ, RZ, R164 ;  /* 0x000000ffffa37224 */ /* 0x000fe400078e00a4 */
[----:B------:R-:W-:Y:S01]  /*11c20*/  IMAD.MOV.U32 R162, RZ, RZ, R165 ;  /* 0x000000ffffa27224 */ /* 0x000fe200078e00a5 */
[----:B------:R-:W4:Y:S01]  /*11c30*/  LDL.LU.64 R190, [R1+0x740] ;  /* 0x0007400001be7983 */ /* 0x000f220000300a00 */
[----:B------:R-:W-:Y:S01]  /*11c40*/  MOV R165, R188 ;  /* 0x000000bc00a57202 */ /* 0x000fe20000000f00 */
[----:B------:R-:W-:-:S02]  /*11c50*/  IMAD.MOV.U32 R164, RZ, RZ, R189 ;  /* 0x000000ffffa47224 */ /* 0x000fc400078e00bd */
[----:B------:R-:W4:Y:S04]  /*11c60*/  LDL.LU.64 R188, [R1+0x768] ;  /* 0x0007680001bc7983 */ /* 0x000f280000300a00 */
[----:B------:R-:W4:Y:S01]  /*11c70*/  LDL.LU.64 R212, [R1+0x788] ;  /* 0x0007880001d47983 */ /* 0x000f220000300a00 */
[----:B--2---:R-:W-:Y:S02]  /*11c80*/  IMAD.MOV.U32 R167, RZ, RZ, R228 ;  /* 0x000000ffffa77224 */ /* 0x004fe400078e00e4 */
[----:B------:R-:W-:Y:S02]  /*11c90*/  IMAD.MOV.U32 R166, RZ, RZ, R229 ;  /* 0x000000ffffa67224 */ /* 0x000fe400078e00e5 */
[----:B------:R-:W2:Y:S04]  /*11ca0*/  LDL.LU.64 R228, [R1+0x7a0] ;  /* 0x0007a00001e47983 */ /* 0x000ea80000300a00 */
[----:B------:R-:W2:Y:S04]  /*11cb0*/  LDL.LU.64 R198, [R1+0x670] ;  /* 0x0006700001c67983 */ /* 0x000ea80000300a00 */
[----:B------:R-:W2:Y:S01]  /*11cc0*/  LDL.LU.64 R236, [R1+0x690] ;  /* 0x0006900001ec7983 */ /* 0x000ea20000300a00 */
[----:B---3--:R-:W-:Y:S01]  /*11cd0*/  IMAD.MOV.U32 R169, RZ, RZ, R170 ;  /* 0x000000ffffa97224 */ /* 0x008fe200078e00aa */
[----:B------:R-:W-:Y:S01]  /*11ce0*/  MOV R168, R171 ;  /* 0x000000ab00a87202 */ /* 0x000fe20000000f00 */
[----:B----4-:R-:W-:-:S02]  /*11cf0*/  IMAD.MOV.U32 R171, RZ, RZ, R172 ;  /* 0x000000ffffab7224 */ /* 0x010fc400078e00ac */
[----:B------:R-:W-:Y:S01]  /*11d00*/  IMAD.MOV.U32 R170, RZ, RZ, R173 ;  /* 0x000000ffffaa7224 */ /* 0x000fe200078e00ad */
[----:B------:R-:W-:Y:S01]  /*11d10*/  MOV R175, R176 ;  /* 0x000000b000af7202 */ /* 0x000fe20000000f00 */
[----:B------:R-:W-:Y:S02]  /*11d20*/  IMAD.MOV.U32 R173, RZ, RZ, R216 ;  /* 0x000000ffffad7224 */ /* 0x000fe400078e00d8 */
[----:B------:R-:W-:Y:S02]  /*11d30*/  IMAD.MOV.U32 R172, RZ, RZ, R217 ;  /* 0x000000ffffac7224 */ /* 0x000fe400078e00d9 */
[----:B------:R-:W3:Y:S01]  /*11d40*/  LDL.LU.64 R216, [R1+0x6b8] ;  /* 0x0006b80001d87983 */ /* 0x000ee20000300a00 */
[----:B------:R-:W-:Y:S01]  /*11d50*/  IMAD.MOV.U32 R174, RZ, RZ, R177 ;  /* 0x000000ffffae7224 */ /* 0x000fe200078e00b1 */
[----:B------:R-:W-:Y:S01]  /*11d60*/  MOV R178, R181 ;  /* 0x000000b500b27202 */ /* 0x000fe20000000f00 */
[----:B------:R-:W-:Y:S01]  /*11d70*/  IMAD.MOV.U32 R177, RZ, RZ, R202 ;  /* 0x000000ffffb17224 */ /* 0x000fe200078e00ca */
[----:B------:R-:W4:Y:S01]  /*11d80*/  LDL.LU.64 R200, [R1+0x6e0] ;  /* 0x0006e00001c87983 */ /* 0x000f220000300a00 */
[----:B------:R-:W-:-:S02]  /*11d90*/  IMAD.MOV.U32 R176, RZ, RZ, R203 ;  /* 0x000000ffffb07224 */ /* 0x000fc400078e00cb */
[----:B------:R-:W-:Y:S01]  /*11da0*/  IMAD.MOV.U32 R179, RZ, RZ, R180 ;  /* 0x000000ffffb37224 */ /* 0x000fe200078e00b4 */
[----:B------:R-:W4:Y:S01]  /*11db0*/  LDL.LU.64 R202, [R1+0x710] ;  /* 0x0007100001ca7983 */ /* 0x000f220000300a00 */
[----:B------:R-:W-:Y:S02]  /*11dc0*/  IMAD.MOV.U32 R181, RZ, RZ, R182 ;  /* 0x000000ffffb57224 */ /* 0x000fe400078e00b6 */
[----:B------:R-:W-:Y:S01]  /*11dd0*/  IMAD.MOV.U32 R180, RZ, RZ, R183 ;  /* 0x000000ffffb47224 */ /* 0x000fe200078e00b7 */
[----:B------:R-:W4:Y:S01]  /*11de0*/  LDL.LU.64 R204, [R1+0x738] ;  /* 0x0007380001cc7983 */ /* 0x000f220000300a00 */
[----:B------:R-:W-:Y:S02]  /*11df0*/  IMAD.MOV.U32 R148, RZ, RZ, R186 ;  /* 0x000000ffff947224 */ /* 0x000fe400078e00ba */
[----:B------:R-:W-:Y:S01]  /*11e00*/  IMAD.MOV.U32 R149, RZ, RZ, R187 ;  /* 0x000000ffff957224 */ /* 0x000fe200078e00bb */
[----:B------:R-:W4:Y:S01]  /*11e10*/  LDL.LU.64 R206, [R1+0x760] ;  /* 0x0007600001ce7983 */ /* 0x000f220000300a00 */
[----:B------:R-:W-:Y:S01]  /*11e20*/  IMAD.MOV.U32 R183, RZ, RZ, R184 ;  /* 0x000000ffffb77224 */ /* 0x000fe200078e00b8 */
[----:B------:R-:W-:Y:S01]  /*11e30*/  MOV R186, R189 ;  /* 0x000000bd00ba7202 */ /* 0x000fe20000000f00 */
[----:B------:R-:W-:Y:S01]  /*11e40*/  IMAD.MOV.U32 R182, RZ, RZ, R185 ;  /* 0x000000ffffb67224 */ /* 0x000fe200078e00b9 */
[----:B------:R-:W4:Y:S01]  /*11e50*/  LDL.LU.64 R146, [R1+0x780] ;  /* 0x0007800001927983 */ /* 0x000f220000300a00 */
[----:B------:R-:W-:Y:S01]  /*11e60*/  IMAD.MOV.U32 R187, RZ, RZ, R188 ;  /* 0x000000ffffbb7224 */ /* 0x000fe200078e00bc */
[----:B------:R-:W-:Y:S01]  /*11e70*/  MOV R185, R190 ;  /* 0x000000be00b97202 */ /* 0x000fe20000000f00 */
[----:B------:R-:W-:-:S02]  /*11e80*/  IMAD.MOV.U32 R184, RZ, RZ, R191 ;  /* 0x000000ffffb87224 */ /* 0x000fc400078e00bf */
[----:B------:R-:W-:Y:S02]  /*11e90*/  IMAD.MOV.U32 R189, RZ, RZ, R212 ;  /* 0x000000ffffbd7224 */ /* 0x000fe400078e00d4 */
[----:B------:R-:W-:Y:S02]  /*11ea0*/  IMAD.MOV.U32 R188, RZ, RZ, R213 ;  /* 0x000000ffffbc7224 */ /* 0x000fe400078e00d5 */
[----:B------:R-:W4:Y:S01]  /*11eb0*/  LDL.LU.64 R212, [R1+0x640] ;  /* 0x0006400001d47983 */ /* 0x000f220000300a00 */
[----:B--2---:R-:W-:Y:S02]  /*11ec0*/  IMAD.MOV.U32 R191, RZ, RZ, R228 ;  /* 0x000000ffffbf7224 */ /* 0x004fe400078e00e4 */
[----:B------:R-:W-:Y:S02]  /*11ed0*/  IMAD.MOV.U32 R190, RZ, RZ, R229 ;  /* 0x000000ffffbe7224 */ /* 0x000fe400078e00e5 */
[----:B------:R-:W2:Y:S01]  /*11ee0*/  LDL.LU.64 R228, [R1+0x668] ;  /* 0x0006680001e47983 */ /* 0x000ea20000300a00 */
[----:B------:R-:W-:-:S02]  /*11ef0*/  IMAD.MOV.U32 R195, RZ, RZ, R236 ;  /* 0x000000ffffc37224 */ /* 0x000fc400078e00ec */
[----:B------:R-:W-:Y:S02]  /*11f00*/  IMAD.MOV.U32 R194, RZ, RZ, R237 ;  /* 0x000000ffffc27224 */ /* 0x000fe400078e00ed */
[----:B------:R-:W2:Y:S01]  /*11f10*/  LDL.LU.64 R236, [R1+0x688] ;  /* 0x0006880001ec7983 */ /* 0x000ea20000300a00 */
[----:B------:R-:W-:Y:S01]  /*11f20*/  IMAD.MOV.U32 R136, RZ, RZ, R210 ;  /* 0x000000ffff887224 */ /* 0x000fe200078e00d2 */
[----:B------:R-:W-:Y:S01]  /*11f30*/  MOV R193, R198 ;  /* 0x000000c600c17202 */ /* 0x000fe20000000f00 */
[----:B------:R-:W-:Y:S02]  /*11f40*/  IMAD.MOV.U32 R137, RZ, RZ, R211 ;  /* 0x000000ffff897224 */ /* 0x000fe400078e00d3 */
[----:B---3--:R-:W-:Y:S01]  /*11f50*/  IMAD.MOV.U32 R197, RZ, RZ, R216 ;  /* 0x000000ffffc57224 */ /* 0x008fe200078e00d8 */
[----:B------:R-:W-:Y:S02]  /*11f60*/  MOV R196, R217 ;  /* 0x000000d900c47202 */ /* 0x000fe40000000f00 */
[----:B------:R-:W3:Y:S01]  /*11f70*/  LDL.LU.64 R216, [R1+0x6b0] ;  /* 0x0006b00001d87983 */ /* 0x000ee20000300a00 */
[----:B------:R-:W-:-:S03]  /*11f80*/  IMAD.MOV.U32 R192, RZ, RZ, R199 ;  /* 0x000000ffffc07224 */ /* 0x000fc600078e00c7 */
[----:B------:R-:W3:Y:S01]  /*11f90*/  LDL.LU.64 R218, [R1+0x6d8] ;  /* 0x0006d80001da7983 */ /* 0x000ee20000300a00 */
[----:B----4-:R-:W-:-:S03]  /*11fa0*/  IMAD.MOV.U32 R199, RZ, RZ, R200 ;  /* 0x000000ffffc77224 */ /* 0x010fc600078e00c8 */
[----:B------:R-:W4:Y:S01]  /*11fb0*/  LDL.LU.64 R150, [R1+0x708] ;  /* 0x0007080001967983 */ /* 0x000f220000300a00 */
[----:B------:R-:W-:-:S03]  /*11fc0*/  IMAD.MOV.U32 R198, RZ, RZ, R201 ;  /* 0x000000ffffc67224 */ /* 0x000fc600078e00c9 */
[----:B------:R-:W4:Y:S01]  /*11fd0*/  LDL.LU.64 R222, [R1+0x730] ;  /* 0x0007300001de7983 */ /* 0x000f220000300a00 */
[----:B------:R-:W-:Y:S01]  /*11fe0*/  IMAD.MOV.U32 R142, RZ, RZ, R230 ;  /* 0x000000ffff8e7224 */ /* 0x000fe200078e00e6 */
[----:B------:R-:W-:Y:S01]  /*11ff0*/  MOV R141, R209 ;  /* 0x000000d1008d7202 */ /* 0x000fe20000000f00 */
[----:B------:R-:W-:Y:S01]  /*12000*/  IMAD.MOV.U32 R143, RZ, RZ, R231 ;  /* 0x000000ffff8f7224 */ /* 0x000fe200078e00e7 */
[----:B------:R-:W4:Y:S01]  /*12010*/  LDL.LU.64 R132, [R1+0x758] ;  /* 0x0007580001847983 */ /* 0x000f220000300a00 */
[----:B------:R-:W-:Y:S01]  /*12020*/  IMAD.MOV.U32 R201, RZ, RZ, R202 ;  /* 0x000000ffffc97224 */ /* 0x000fe200078e00ca */
[----:B------:R-:W-:Y:S01]  /*12030*/  MOV R138, R234 ;  /* 0x000000ea008a7202 */ /* 0x000fe20000000f00 */
[----:B------:R-:W-:Y:S01]  /*12040*/  IMAD.MOV.U32 R200, RZ, RZ, R203 ;  /* 0x000000ffffc87224 */ /* 0x000fe200078e00cb */
[----:B------:R-:W-:Y:S01]  /*12050*/  MOV R203, R204 ;  /* 0x000000cc00cb7202 */ /* 0x000fe20000000f00 */
[----:B------:R-:W-:Y:S02]  /*12060*/  IMAD.MOV.U32 R134, RZ, RZ, R232 ;  /* 0x000000ffff867224 */ /* 0x000fe400078e00e8 */
[----:B------:R-:W-:-:S02]  /*12070*/  IMAD.MOV.U32 R135, RZ, RZ, R233 ;  /* 0x000000ffff877224 */ /* 0x000fc400078e00e9 */
[----:B------:R-:W-:Y:S02]  /*12080*/  IMAD.MOV.U32 R140, RZ, RZ, R208 ;  /* 0x000000ffff8c7224 */ /* 0x000fe400078e00d0 */
[----:B------:R-:W-:Y:S02]  /*12090*/  IMAD.MOV.U32 R202, RZ, RZ, R205 ;  /* 0x000000ffffca7224 */ /* 0x000fe400078e00cd */
[----:B------:R-:W-:Y:S02]  /*120a0*/  IMAD.MOV.U32 R139, RZ, RZ, R235 ;  /* 0x000000ffff8b7224 */ /* 0x000fe400078e00eb */
[----:B------:R-:W-:Y:S02]  /*120b0*/  IMAD.MOV.U32 R209, RZ, RZ, R212 ;  /* 0x000000ffffd17224 */ /* 0x000fe400078e00d4 */
[----:B------:R-:W-:Y:S02]  /*120c0*/  IMAD.MOV.U32 R208, RZ, RZ, R213 ;  /* 0x000000ffffd07224 */ /* 0x000fe400078e00d5 */
[----:B------:R-:W-:Y:S01]  /*120d0*/  IMAD.MOV.U32 R205, RZ, RZ, R206 ;  /* 0x000000ffffcd7224 */ /* 0x000fe200078e00ce */
[----:B------:R-:W-:Y:S01]  /*120e0*/  MOV R206, R147 ;  /* 0x0000009300ce7202 */ /* 0x000fe20000000f00 */
[----:B------:R-:W-:-:S02]  /*120f0*/  IMAD.MOV.U32 R204, RZ, RZ, R207 ;  /* 0x000000ffffcc7224 */ /* 0x000fc400078e00cf */
[----:B------:R-:W-:Y:S01]  /*12100*/  IMAD.MOV.U32 R207, RZ, RZ, R146 ;  /* 0x000000ffffcf7224 */ /* 0x000fe200078e0092 */
[----:B--2---:R-:W-:Y:S01]  /*12110*/  MOV R211, R228 ;  /* 0x000000e400d37202 */ /* 0x004fe20000000f00 */
[----:B------:R-:W-:Y:S02]  /*12120*/  IMAD.MOV.U32 R210, RZ, RZ, R229 ;  /* 0x000000ffffd27224 */ /* 0x000fe400078e00e5 */
[----:B------:R-:W2:Y:S04]  /*12130*/  LDL.LU.64 R228, [R1+0x608] ;  /* 0x0006080001e47983 */ /* 0x000ea80000300a00 */
[----:B------:R-:W2:Y:S01]  /*12140*/  LDL.LU.64 R230, [R1+0x660] ;  /* 0x0006600001e67983 */ /* 0x000ea20000300a00 */
[----:B------:R-:W-:Y:S02]  /*12150*/  IMAD.MOV.U32 R213, RZ, RZ, R236 ;  /* 0x000000ffffd57224 */ /* 0x000fe400078e00ec */
[----:B------:R-:W-:Y:S01]  /*12160*/  IMAD.MOV.U32 R212, RZ, RZ, R237 ;  /* 0x000000ffffd47224 */ /* 0x000fe200078e00ed */
[----:B------:R-:W2:Y:S04]  /*12170*/  LDL.LU.64 R232, [R1+0x680] ;  /* 0x0006800001e87983 */ /* 0x000ea80000300a00 */
        /* <DEDUP_REMOVED lines=9> */
[----:B------:R-:W2:Y:S01]  /*12210*/  LDL.LU.64 R122, [R1+0x610] ;  /* 0x00061000017a7983 */ /* 0x000ea20000300a00 */
[----:B------:R-:W-:Y:S01]  /*12220*/  IMAD.MOV.U32 R144, RZ, RZ, R214 ;  /* 0x000000ffff907224 */ /* 0x000fe200078e00d6 */
[----:B---3--:R-:W-:Y:S01]  /*12230*/  MOV R214, R217 ;  /* 0x000000d900d67202 */ /* 0x008fe20000000f00 */
[----:B------:R-:W-:Y:S01]  /*12240*/  IMAD.MOV.U32 R145, RZ, RZ, R215 ;  /* 0x000000ffff917224 */ /* 0x000fe200078e00d7 */
[----:B------:R-:W3:Y:S01]  /*12250*/  LDL.LU.64 R118, [R1+0x618] ;  /* 0x0006180001767983 */ /* 0x000ee20000300a00 */
[----:B------:R-:W-:-:S02]  /*12260*/  IMAD.MOV.U32 R215, RZ, RZ, R216 ;  /* 0x000000ffffd77224 */ /* 0x000fc400078e00d8 */
[----:B------:R-:W-:Y:S02]  /*12270*/  IMAD.MOV.U32 R217, RZ, RZ, R218 ;  /* 0x000000ffffd97224 */ /* 0x000fe400078e00da */
[----:B------:R-:W-:Y:S02]  /*12280*/  IMAD.MOV.U32 R216, RZ, RZ, R219 ;  /* 0x000000ffffd87224 */ /* 0x000fe400078e00db */
[----:B----4-:R-:W-:Y:S01]  /*12290*/  IMAD.MOV.U32 R219, RZ, RZ, R150 ;  /* 0x000000ffffdb7224 */ /* 0x010fe200078e0096 */
[----:B------:R-:W-:Y:S01]  /*122a0*/  MOV R150, R220 ;  /* 0x000000dc00967202 */ /* 0x000fe20000000f00 */
[----:B------:R-:W-:Y:S02]  /*122b0*/  IMAD.MOV.U32 R218, RZ, RZ, R151 ;  /* 0x000000ffffda7224 */ /* 0x000fe400078e0097 */
[----:B------:R-:W-:Y:S02]  /*122c0*/  IMAD.MOV.U32 R151, RZ, RZ, R221 ;  /* 0x000000ffff977224 */ /* 0x000fe400078e00dd */
[----:B------:R-:W-:Y:S01]  /*122d0*/  IMAD.MOV.U32 R221, RZ, RZ, R222 ;  /* 0x000000ffffdd7224 */ /* 0x000fe200078e00de */
[----:B------:R-:W-:Y:S01]  /*122e0*/  MOV R222, R133 ;  /* 0x0000008500de7202 */ /* 0x000fe20000000f00 */
[----:B------:R-:W-:-:S02]  /*122f0*/  IMAD.MOV.U32 R220, RZ, RZ, R223 ;  /* 0x000000ffffdc7224 */ /* 0x000fc400078e00df */
[----:B------:R-:W-:Y:S02]  /*12300*/  IMAD.MOV.U32 R223, RZ, RZ, R132 ;  /* 0x000000ffffdf7224 */ /* 0x000fe400078e0084 */
[----:B------:R-:W-:Y:S02]  /*12310*/  IMAD.MOV.U32 R132, RZ, RZ, R136 ;  /* 0x000000ffff847224 */ /* 0x000fe400078e0088 */
[----:B------:R-:W-:Y:S02]  /*12320*/  IMAD.MOV.U32 R133, RZ, RZ, R137 ;  /* 0x000000ffff857224 */ /* 0x000fe400078e0089 */
[----:B------:R-:W-:Y:S02]  /*12330*/  IMAD.MOV.U32 R136, RZ, RZ, R224 ;  /* 0x000000ffff887224 */ /* 0x000fe400078e00e0 */
[----:B------:R-:W-:Y:S02]  /*12340*/  IMAD.MOV.U32 R137, RZ, RZ, R225 ;  /* 0x000000ffff897224 */ /* 0x000fe400078e00e1 */
[----:B------:R-:W-:-:S02]  /*12350*/  IMAD.MOV.U32 R225, RZ, RZ, R240 ;  /* 0x000000ffffe17224 */ /* 0x000fc400078e00f0 */
[----:B------:R-:W-:Y:S02]  /*12360*/  IMAD.MOV.U32 R224, RZ, RZ, R241 ;  /* 0x000000ffffe07224 */ /* 0x000fe400078e00f1 */
[----:B------:R-:W-:Y:S02]  /*12370*/  IMAD.MOV.U32 R241, RZ, RZ, R242 ;  /* 0x000000fffff17224 */ /* 0x000fe400078e00f2 */
[----:B------:R-:W-:Y:S01]  /*12380*/  IMAD.MOV.U32 R240, RZ, RZ, R243 ;  /* 0x000000fffff07224 */ /* 0x000fe200078e00f3 */
[----:B------:R-:W-:Y:S01]  /*12390*/  MOV R243, R246 ;  /* 0x000000f600f37202 */ /* 0x000fe20000000f00 */
[----:B------:R-:W-:Y:S01]  /*123a0*/  IMAD.MOV.U32 R242, RZ, RZ, R247 ;  /* 0x000000fffff27224 */ /* 0x000fe200078e00f7 */
[----:B--2---:R-:W-:Y:S01]  /*123b0*/  MOV R247, R120 ;  /* 0x0000007800f77202 */ /* 0x004fe20000000f00 */
[----:B------:R-:W-:Y:S02]  /*123c0*/  IMAD.MOV.U32 R246, RZ, RZ, R121 ;  /* 0x000000fffff67224 */ /* 0x000fe400078e0079 */
[----:B------:R-:W2:Y:S04]  /*123d0*/  LDL.LU.64 R120, [R1+0x620] ;  /* 0x0006200001787983 */ /* 0x000ea80000300a00 */
[----:B------:R-:W4:Y:S04]  /*123e0*/  LDL.LU.64 R110, [R1+0x628] ;  /* 0x00062800016e7983 */ /* 0x000f280000300a00 */
[----:B------:R-:W4:Y:S01]  /*123f0*/  LDL.LU.64 R114, [R1+0x630] ;  /* 0x0006300001727983 */ /* 0x000f220000300a00 */
[----:B------:R-:W-:Y:S01]  /*12400*/  IMAD.MOV.U32 R130, RZ, RZ, R134 ;  /* 0x000000ffff827224 */ /* 0x000fe200078e0086 */
[----:B------:R-:W-:Y:S01]  /*12410*/  MOV R134, R144 ;  /* 0x0000009000867202 */ /* 0x000fe20000000f00 */
[----:B------:R-:W-:-:S02]  /*12420*/  IMAD.MOV.U32 R131, RZ, RZ, R135 ;  /* 0x000000ffff837224 */ /* 0x000fc400078e0087 */
[----:B------:R-:W-:Y:S01]  /*12430*/  IMAD.MOV.U32 R135, RZ, RZ, R145 ;  /* 0x000000ffff877224 */ /* 0x000fe200078e0091 */
[----:B------:R-:W-:Y:S01]  /*12440*/  MOV R145, R227 ;  /* 0x000000e300917202 */ /* 0x000fe20000000f00 */
[----:B------:R-:W-:Y:S02]  /*12450*/  IMAD.MOV.U32 R144, RZ, RZ, R226 ;  /* 0x000000ffff907224 */ /* 0x000fe400078e00e2 */
[----:B------:R-:W-:Y:S02]  /*12460*/  IMAD.MOV.U32 R227, RZ, RZ, R228 ;  /* 0x000000ffffe37224 */ /* 0x000fe400078e00e4 */
[----:B------:R-:W-:Y:S01]  /*12470*/  IMAD.MOV.U32 R226, RZ, RZ, R229 ;  /* 0x000000ffffe27224 */ /* 0x000fe200078e00e5 */
[----:B------:R-:W-:Y:S01]  /*12480*/  MOV R229, R230 ;  /* 0x000000e600e57202 */ /* 0x000fe20000000f00 */
[----:B------:R-:W-:Y:S02]  /*12490*/  IMAD.MOV.U32 R228, RZ, RZ, R231 ;  /* 0x000000ffffe47224 */ /* 0x000fe400078e00e7 */
[----:B------:R-:W-:Y:S01]  /*124a0*/  IMAD.MOV.U32 R231, RZ, RZ, R232 ;  /* 0x000000ffffe77224 */ /* 0x000fe200078e00e8 */
[----:B------:R-:W-:Y:S01]  /*124b0*/  MOV R232, R235 ;  /* 0x000000eb00e87202 */ /* 0x000fe20000000f00 */
[----:B------:R-:W-:-:S02]  /*124c0*/  IMAD.MOV.U32 R230, RZ, RZ, R233 ;  /* 0x000000ffffe67224 */ /* 0x000fc400078e00e9 */
[----:B------:R-:W-:Y:S02]  /*124d0*/  IMAD.MOV.U32 R233, RZ, RZ, R234 ;  /* 0x000000ffffe97224 */ /* 0x000fe400078e00ea */
[----:B------:R-:W-:Y:S02]  /*124e0*/  IMAD.MOV.U32 R235, RZ, RZ, R236 ;  /* 0x000000ffffeb7224 */ /* 0x000fe400078e00ec */
[----:B------:R-:W-:Y:S02]  /*124f0*/  IMAD.MOV.U32 R234, RZ, RZ, R237 ;  /* 0x000000ffffea7224 */ /* 0x000fe400078e00ed */
[----:B------:R-:W-:Y:S01]  /*12500*/  IMAD.MOV.U32 R237, RZ, RZ, R146 ;  /* 0x000000ffffed7224 */ /* 0x000fe200078e0092 */
[----:B------:R-:W-:Y:S01]  /*12510*/  MOV R146, R238 ;  /* 0x000000ee00927202 */ /* 0x000fe20000000f00 */
[----:B------:R-:W-:Y:S02]  /*12520*/  IMAD.MOV.U32 R236, RZ, RZ, R147 ;  /* 0x000000ffffec7224 */ /* 0x000fe400078e0093 */
[----:B------:R-:W-:-:S02]  /*12530*/  IMAD.MOV.U32 R147, RZ, RZ, R239 ;  /* 0x000000ffff937224 */ /* 0x000fc400078e00ef */
[----:B------:R-:W-:Y:S01]  /*12540*/  IMAD.MOV.U32 R239, RZ, RZ, R128 ;  /* 0x000000ffffef7224 */ /* 0x000fe200078e0080 */
[----:B------:R-:W-:Y:S01]  /*12550*/  MOV R128, R130 ;  /* 0x0000008200807202 */ /* 0x000fe20000000f00 */
[----:B------:R-:W-:Y:S02]  /*12560*/  IMAD.MOV.U32 R238, RZ, RZ, R129 ;  /* 0x000000ffffee7224 */ /* 0x000fe400078e0081 */
[----:B------:R-:W-:Y:S01]  /*12570*/  IMAD.MOV.U32 R129, RZ, RZ, R131 ;  /* 0x000000ffff817224 */ /* 0x000fe200078e0083 */
[----:B------:R1:W-:Y:S01]  /*12580*/  STL [R1+0x600], R124 ;  /* 0x0006007c01007387 */ /* 0x0003e20000100800 */
[----:B------:R-:W-:Y:S01]  /*12590*/  IMAD.MOV.U32 R130, RZ, RZ, R140 ;  /* 0x000000ffff827224 */ /* 0x000fe200078e008c */
[----:B------:R-:W-:Y:S01]  /*125a0*/  MOV R140, R244 ;  /* 0x000000f4008c7202 */ /* 0x000fe20000000f00 */
[----:B------:R-:W-:Y:S01]  /*125b0*/  IMAD.MOV.U32 R131, RZ, RZ, R141 ;  /* 0x000000ffff837224 */ /* 0x000fe200078e008d */
[----:B------:R-:W-:Y:S01]  /*125c0*/  MOV R252, R125 ;  /* 0x0000007d00fc7202 */ /* 0x000fe20000000f00 */
[----:B------:R-:W-:-:S02]  /*125d0*/  IMAD.MOV.U32 R141, RZ, RZ, R245 ;  /* 0x000000ffff8d7224 */ /* 0x000fc400078e00f5 */
[----:B------:R-:W-:Y:S02]  /*125e0*/  IMAD.MOV.U32 R245, RZ, RZ, R248 ;  /* 0x000000fffff57224 */ /* 0x000fe400078e00f8 */
[----:B------:R-:W-:Y:S02]  /*125f0*/  IMAD.MOV.U32 R244, RZ, RZ, R249 ;  /* 0x000000fffff47224 */ /* 0x000fe400078e00f9 */
[----:B------:R-:W-:Y:S01]  /*12600*/  IMAD.MOV.U32 R249, RZ, RZ, R126 ;  /* 0x000000fffff97224 */ /* 0x000fe200078e007e */
[----:B-1----:R-:W4:Y:S01]  /*12610*/  LDL.LU.64 R124, [R1+0x638] ;  /* 0x00063800017c7983 */ /* 0x002f220000300a00 */
[----:B------:R-:W-:Y:S01]  /*12620*/  IMAD.MOV.U32 R248, RZ, RZ, R127 ;  /* 0x000000fffff87224 */ /* 0x000fe200078e007f */
[----:B------:R-:W-:Y:S01]  /*12630*/  MOV R126, R250 ;  /* 0x000000fa007e7202 */ /* 0x000fe20000000f00 */
[----:B------:R-:W-:Y:S01]  /*12640*/  IMAD.MOV.U32 R127, RZ, RZ, R251 ;  /* 0x000000ffff7f7224 */ /* 0x000fe200078e00fb */
[----:B------:R-:W-:Y:S01]  /*12650*/  STL [R1+0x608], R112 ;  /* 0x0006087001007387 */ /* 0x000fe20000100800 */
[----:B------:R-:W-:-:S02]  /*12660*/  IMAD.MOV.U32 R251, RZ, RZ, R116 ;  /* 0x000000fffffb7224 */ /* 0x000fc400078e0074 */
[----:B------:R-:W-:Y:S02]  /*12670*/  IMAD.MOV.U32 R250, RZ, RZ, R117 ;  /* 0x000000fffffa7224 */ /* 0x000fe400078e0075 */
[----:B------:R-:W4:Y:S01]  /*12680*/  LDL.LU.64 R116, [R1+0x6a0] ;  /* 0x0006a00001747983 */ /* 0x000f220000300a00 */
[----:B------:R-:W-:-:S05]  /*12690*/  IMAD.MOV.U32 R0, RZ, RZ, R113 ;  /* 0x000000ffff007224 */ /* 0x000fca00078e0071 */
[----:B------:R1:W-:Y:S04]  /*126a0*/  STL [R1+0x604], R0 ;  /* 0x0006040001007387 */ /* 0x0003e80000100800 */
[----:B------:R3:W-:Y:S01]  /*126b0*/  STL [R1+0x610], R122 ;  /* 0x0006107a01007387 */ /* 0x0007e20000100800 */
[----:B-1----:R-:W-:-:S05]  /*126c0*/  IMAD.MOV.U32 R0, RZ, RZ, R123 ;  /* 0x000000ffff007224 */ /* 0x002fca00078e007b */
[----:B------:R1:W-:Y:S04]  /*126d0*/  STL [R1+0x60c], R0 ;  /* 0x00060c0001007387 */ /* 0x0003e80000100800 */
[----:B---3--:R-:W3:Y:S04]  /*126e0*/  LDL.LU.64 R122, [R1+0x648] ;  /* 0x00064800017a7983 */ /* 0x008ee80000300a00 */
[----:B------:R1:W-:Y:S04]  /*126f0*/  STL [R1+0x618], R118 ;  /* 0x0006187601007387 */ /* 0x0003e80000100800 */
[----:B------:R-:W3:Y:S01]  /*12700*/  LDL.LU.64 R112, [R1+0x8d0] ;  /* 0x0008d00001707983 */ /* 0x000ee20000300a00 */
[----:B-1----:R-:W-:-:S03]  /*12710*/  IMAD.MOV.U32 R0, RZ, RZ, R119 ;  /* 0x000000ffff007224 */ /* 0x002fc600078e0077 */
[----:B------:R-:W3:Y:S04]  /*12720*/  LDL.LU.64 R118, [R1+0x908] ;  /* 0x0009080001767983 */ /* 0x000ee80000300a00 */
[----:B------:R2:W-:Y:S02]  /*12730*/  STL [R1+0x614], R0 ;  /* 0x0006140001007387 */ /* 0x0005e40000100800 */
[----:B--2---:R-:W-:Y:S02]  /*12740*/  MOV R0, R121 ;  /* 0x0000007900007202 */ /* 0x004fe40000000f00 */
[----:B------:R1:W-:Y:S04]  /*12750*/  STL [R1+0x620], R120 ;  /* 0x0006207801007387 */ /* 0x0003e80000100800 */
[----:B----4-:R-:W-:Y:S04]  /*12760*/  STL [R1+0x628], R110 ;  /* 0x0006286e01007387 */ /* 0x010fe80000100800 */
[----:B------:R2:W-:Y:S04]  /*12770*/  STL [R1+0x61c], R0 ;  /* 0x00061c0001007387 */ /* 0x0005e80000100800 */
[----:B-1----:R-:W4:Y:S01]  /*12780*/  LDL.LU.64 R120, [R1+0x940] ;  /* 0x0009400001787983 */ /* 0x002f220000300a00 */
[----:B--2---:R-:W-:-:S05]  /*12790*/  IMAD.MOV.U32 R0, RZ, RZ, R111 ;  /* 0x000000ffff007224 */ /* 0x004fca00078e006f */
[----:B------:R1:W-:Y:S04]  /*127a0*/  STL [R1+0x624], R0 ;  /* 0x0006240001007387 */ /* 0x0003e80000100800 */
[----:B------:R2:W-:Y:S01]  /*127b0*/  STL [R1+0x630], R114 ;  /* 0x0006307201007387 */ /* 0x0005e20000100800 */
[----:B-1----:R-:W-:-:S03]  /*127c0*/  IMAD.MOV.U32 R0, RZ, RZ, R115 ;  /* 0x000000ffff007224 */ /* 0x002fc600078e0073 */
[----:B--2---:R-:W2:Y:S04]  /*127d0*/  LDL.LU.64 R114, [R1+0x970] ;  /* 0x0009700001727983 */ /* 0x004ea80000300a00 */
[----:B------:R1:W-:Y:S02]  /*127e0*/  STL [R1+0x62c], R0 ;  /* 0x00062c0001007387 */ /* 0x0003e40000100800 */
[----:B-1----:R-:W-:Y:S02]  /*127f0*/  IMAD.MOV.U32 R0, RZ, RZ, R125 ;  /* 0x000000ffff007224 */ /* 0x002fe400078e007d */
[----:B------:R1:W-:Y:S04]  /*12800*/  STL [R1+0x638], R124 ;  /* 0x0006387c01007387 */ /* 0x0003e80000100800 */
[----:B------:R-:W-:Y:S04]  /*12810*/  STL [R1+0x640], R116 ;  /* 0x0006407401007387 */ /* 0x000fe80000100800 */
[----:B------:R1:W-:Y:S04]  /*12820*/  STL [R1+0x634], R0 ;  /* 0x0006340001007387 */ /* 0x0003e80000100800 */
[----:B-1----:R-:W2:Y:S01]  /*12830*/  LDL.LU.64 R124, [R1+0x990] ;  /* 0x00099000017c7983 */ /* 0x002ea20000300a00 */
[----:B------:R-:W-:-:S05]  /*12840*/  MOV R0, R117 ;  /* 0x0000007500007202 */ /* 0x000fca0000000f00 */
[----:B------:R3:W-:Y:S04]  /*12850*/  STL [R1+0x63c], R0 ;  /* 0x00063c0001007387 */ /* 0x0007e80000100800 */
[----:B------:R-:W2:Y:S01]  /*12860*/  LDL.LU.64 R116, [R1+0x9b0] ;  /* 0x0009b00001747983 */ /* 0x000ea20000300a00 */
[----:B---3--:R-:W-:-:S03]  /*12870*/  IMAD.MOV.U32 R0, RZ, RZ, R123 ;  /* 0x000000ffff007224 */ /* 0x008fc600078e007b */
[----:B------:R1:W-:Y:S04]  /*12880*/  STL [R1+0x648], R122 ;  /* 0x0006487a01007387 */ /* 0x0003e80000100800 */
[----:B------:R-:W3:Y:S04]  /*12890*/  LDL.LU.64 R110, [R1+0x9c8] ;  /* 0x0009c800016e7983 */ /* 0x000ee80000300a00 */
[----:B------:R1:W-:Y:S04]  /*128a0*/  STL [R1+0x644], R0 ;  /* 0x0006440001007387 */ /* 0x0003e80000100800 */
[----:B------:R1:W-:Y:S04]  /*128b0*/  STL [R1+0x650], R112 ;  /* 0x0006507001007387 */ /* 0x0003e80000100800 */
[----:B-1----:R-:W3:Y:S01]  /*128c0*/  LDL.LU.64 R122, [R1+0x9c0] ;  /* 0x0009c000017a7983 */ /* 0x002ee20000300a00 */
[----:B------:R-:W-:-:S03]  /*128d0*/  IMAD.MOV.U32 R0, RZ, RZ, R113 ;  /* 0x000000ffff007224 */ /* 0x000fc600078e0071 */
[----:B------:R-:W-:Y:S04]  /*128e0*/  STL [R1+0x658], R118 ;  /* 0x0006587601007387 */ /* 0x000fe80000100800 */
[----:B------:R1:W-:Y:S04]  /*128f0*/  STL [R1+0x64c], R0 ;  /* 0x00064c0001007387 */ /* 0x0003e80000100800 */
[----:B------:R-:W3:Y:S01]  /*12900*/  LDL.LU.64 R112, [R1+0x898] ;  /* 0x0008980001707983 */ /* 0x000ee20000300a00 */
[----:B-1----:R-:W-:-:S05]  /*12910*/  IMAD.MOV.U32 R0, RZ, RZ, R119 ;  /* 0x000000ffff007224 */ /* 0x002fca00078e0077 */
[----:B------:R4:W-:Y:S02]  /*12920*/  STL [R1+0x654], R0 ;  /* 0x0006540001007387 */ /* 0x0009e40000100800 */
[----:B----4-:R-:W-:Y:S02]  /*12930*/  MOV R0, R121 ;  /* 0x0000007900007202 */ /* 0x010fe40000000f00 */
[----:B------:R1:W-:Y:S04]  /*12940*/  STL [R1+0x660], R120 ;  /* 0x0006607801007387 */ /* 0x0003e80000100800 */
[----:B-1----:R-:W4:Y:S04]  /*12950*/  LDL.LU.64 R120, [R1+0x8c8] ;  /* 0x0008c80001787983 */ /* 0x002f280000300a00 */
[----:B------:R1:W-:Y:S04]  /*12960*/  STL [R1+0x65c], R0 ;  /* 0x00065c0001007387 */ /* 0x0003e80000100800 */
[----:B--2---:R-:W-:Y:S04]  /*12970*/  STL [R1+0x668], R114 ;  /* 0x0006687201007387 */ /* 0x004fe80000100800 */
[----:B------:R-:W2:Y:S01]  /*12980*/  LDL.LU.64 R118, [R1+0x900] ;  /* 0x0009000001767983 */ /* 0x000ea20000300a00 */
[----:B-1----:R-:W-:-:S05]  /*12990*/  IMAD.MOV.U32 R0, RZ, RZ, R115 ;  /* 0x000000ffff007224 */ /* 0x002fca00078e0073 */
[----:B------:R1:W-:Y:S02]  /*129a0*/  STL [R1+0x664], R0 ;  /* 0x0006640001007387 */ /* 0x0003e40000100800 */
[----:B-1----:R-:W-:Y:S02]  /*129b0*/  IMAD.MOV.U32 R0, RZ, RZ, R125 ;  /* 0x000000ffff007224 */ /* 0x002fe400078e007d */
[----:B------:R1:W-:Y:S04]  /*129c0*/  STL [R1+0x670], R124 ;  /* 0x0006707c01007387 */ /* 0x0003e80000100800 */
[----:B------:R1:W-:Y:S04]  /*129d0*/  STL [R1+0x66c], R0 ;  /* 0x00066c0001007387 */ /* 0x0003e80000100800 */
[----:B-1----:R-:W2:Y:S04]  /*129e0*/  LDL.LU.64 R124, [R1+0x938] ;  /* 0x00093800017c7983 */ /* 0x002ea80000300a00 */
[----:B------:R1:W-:Y:S04]  /*129f0*/  STL [R1+0x678], R116 ;  /* 0x0006787401007387 */ /* 0x0003e80000100800 */
[----:B------:R-:W2:Y:S01]  /*12a00*/  LDL.LU.64 R114, [R1+0x968] ;  /* 0x0009680001727983 */ /* 0x000ea20000300a00 */
[----:B------:R-:W-:-:S03]  /*12a10*/  IMAD.MOV.U32 R0, RZ, RZ, R117 ;  /* 0x000000ffff007224 */ /* 0x000fc600078e0075 */
[----:B-1----:R-:W2:Y:S04]  /*12a20*/  LDL.LU.64 R116, [R1+0x988] ;  /* 0x0009880001747983 */ /* 0x002ea80000300a00 */
[----:B------:R1:W-:Y:S04]  /*12a30*/  STL [R1+0x674], R0 ;  /* 0x0006740001007387 */ /* 0x0003e80000100800 */
[----:B---3--:R3:W-:Y:S01]  /*12a40*/  STL [R1+0x680], R122 ;  /* 0x0006807a01007387 */ /* 0x0087e20000100800 */
[----:B-1----:R-:W-:-:S03]  /*12a50*/  MOV R0, R123 ;  /* 0x0000007b00007202 */ /* 0x002fc60000000f00 */
[----:B------:R-:W-:Y:S04]  /*12a60*/  STL [R1+0x688], R110 ;  /* 0x0006886e01007387 */ /* 0x000fe80000100800 */
[----:B------:R1:W-:Y:S04]  /*12a70*/  STL [R1+0x67c], R0 ;  /* 0x00067c0001007387 */ /* 0x0003e80000100800 */
[----:B---3--:R-:W3:Y:S01]  /*12a80*/  LDL.LU.64 R122, [R1+0x9a8] ;  /* 0x0009a800017a7983 */ /* 0x008ee20000300a00 */
[----:B-1----:R-:W-:-:S05]  /*12a90*/  IMAD.MOV.U32 R0, RZ, RZ, R111 ;  /* 0x000000ffff007224 */ /* 0x002fca00078e006f */
[----:B------:R1:W-:Y:S04]  /*12aa0*/  STL [R1+0x684], R0 ;  /* 0x0006840001007387 */ /* 0x0003e80000100800 */
[----:B------:R1:W-:Y:S02]  /*12ab0*/  STL [R1+0x690], R112 ;  /* 0x0006907001007387 */ /* 0x0003e40000100800 */
[----:B-1----:R-:W-:Y:S02]  /*12ac0*/  IMAD.MOV.U32 R0, RZ, RZ, R113 ;  /* 0x000000ffff007224 */ /* 0x002fe400078e0071 */
[----:B------:R-:W3:Y:S04]  /*12ad0*/  LDL.LU.64 R112, [R1+0x9b8] ;  /* 0x0009b80001707983 */ /* 0x000ee80000300a00 */
[----:B------:R4:W-:Y:S02]  /*12ae0*/  STL [R1+0x68c], R0 ;  /* 0x00068c0001007387 */ /* 0x0009e40000100800 */
[----:B----4-:R-:W-:-:S02]  /*12af0*/  IMAD.MOV.U32 R0, RZ, RZ, R121 ;  /* 0x000000ffff007224 */ /* 0x010fc400078e0079 */
[----:B------:R1:W-:Y:S04]  /*12b00*/  STL [R1+0x698], R120 ;  /* 0x0006987801007387 */ /* 0x0003e80000100800 */
[----:B--2---:R-:W-:Y:S04]  /*12b10*/  STL [R1+0x6a0], R118 ;  /* 0x0006a07601007387 */ /* 0x004fe80000100800 */
[----:B------:R2:W-:Y:S04]  /*12b20*/  STL [R1+0x694], R0 ;  /* 0x0006940001007387 */ /* 0x0005e80000100800 */
[----:B-1----:R-:W4:Y:S01]  /*12b30*/  LDL.LU.64 R120, [R1+0x860] ;  /* 0x0008600001787983 */ /* 0x002f220000300a00 */
[----:B--2---:R-:W-:-:S05]  /*12b40*/  MOV R0, R119 ;  /* 0x0000007700007202 */ /* 0x004fca0000000f00 */
[----:B------:R1:W-:Y:S04]  /*12b50*/  STL [R1+0x69c], R0 ;  /* 0x00069c0001007387 */ /* 0x0003e80000100800 */
[----:B------:R-:W2:Y:S01]  /*12b60*/  LDL.LU.64 R118, [R1+0x890] ;  /* 0x0008900001767983 */ /* 0x000ea20000300a00 */
[----:B-1----:R-:W-:-:S03]  /*12b70*/  IMAD.MOV.U32 R0, RZ, RZ, R125 ;  /* 0x000000ffff007224 */ /* 0x002fc600078e007d */
[----:B------:R1:W-:Y:S04]  /*12b80*/  STL [R1+0x6a8], R124 ;  /* 0x0006a87c01007387 */ /* 0x0003e80000100800 */
[----:B------:R-:W2:Y:S04]  /*12b90*/  LDL.LU.64 R110, [R1+0x8f8] ;  /* 0x0008f800016e7983 */ /* 0x000ea80000300a00 */
[----:B------:R1:W-:Y:S04]  /*12ba0*/  STL [R1+0x6a4], R0 ;  /* 0x0006a40001007387 */ /* 0x0003e80000100800 */
[----:B------:R1:W-:Y:S04]  /*12bb0*/  STL [R1+0x6b0], R114 ;  /* 0x0006b07201007387 */ /* 0x0003e80000100800 */
[----:B-1----:R-:W2:Y:S01]  /*12bc0*/  LDL.LU.64 R124, [R1+0x8c0] ;  /* 0x0008c000017c7983 */ /* 0x002ea20000300a00 */
[----:B------:R-:W-:-:S03]  /*12bd0*/  IMAD.MOV.U32 R0, RZ, RZ, R115 ;  /* 0x000000ffff007224 */ /* 0x000fc600078e0073 */
[----:B------:R-:W-:Y:S04]  /*12be0*/  STL [R1+0x6b8], R116 ;  /* 0x0006b87401007387 */ /* 0x000fe80000100800 */
[----:B------:R1:W-:Y:S04]  /*12bf0*/  STL [R1+0x6ac], R0 ;  /* 0x0006ac0001007387 */ /* 0x0003e80000100800 */
[----:B------:R-:W2:Y:S01]  /*12c00*/  LDL.LU.64 R114, [R1+0x930] ;  /* 0x0009300001727983 */ /* 0x000ea20000300a00 */
[----:B-1----:R-:W-:-:S05]  /*12c10*/  IMAD.MOV.U32 R0, RZ, RZ, R117 ;  /* 0x000000ffff007224 */ /* 0x002fca00078e0075 */
[----:B------:R1:W-:Y:S04]  /*12c20*/  STL [R1+0x6b4], R0 ;  /* 0x0006b40001007387 */ /* 0x0003e80000100800 */
[----:B---3--:R3:W-:Y:S01]  /*12c30*/  STL [R1+0x6c0], R122 ;  /* 0x0006c07a01007387 */ /* 0x0087e20000100800 */
[----:B-1----:R-:W-:-:S03]  /*12c40*/  MOV R0, R123 ;  /* 0x0000007b00007202 */ /* 0x002fc60000000f00 */
[----:B---3--:R-:W3:Y:S04]  /*12c50*/  LDL.LU.64 R122, [R1+0x960] ;  /* 0x00096000017a7983 */ /* 0x008ee80000300a00 */
[----:B------:R1:W-:Y:S04]  /*12c60*/  STL [R1+0x6bc], R0 ;  /* 0x0006bc0001007387 */ /* 0x0003e80000100800 */
[----:B------:R-:W-:Y:S04]  /*12c70*/  STL [R1+0x6c8], R112 ;  /* 0x0006c87001007387 */ /* 0x000fe80000100800 */
[----:B------:R-:W3:Y:S01]  /*12c80*/  LDL.LU.64 R116, [R1+0x980] ;  /* 0x0009800001747983 */ /* 0x000ee20000300a00 */
[----:B-1----:R-:W-:-:S05]  /*12c90*/  IMAD.MOV.U32 R0, RZ, RZ, R113 ;  /* 0x000000ffff007224 */ /* 0x002fca00078e0071 */
[----:B------:R4:W-:Y:S02]  /*12ca0*/  STL [R1+0x6c4], R0 ;  /* 0x0006c40001007387 */ /* 0x0009e40000100800 */
[----:B----4-:R-:W-:Y:S02]  /*12cb0*/  IMAD.MOV.U32 R0, RZ, RZ, R121 ;  /* 0x000000ffff007224 */ /* 0x010fe400078e0079 */
[----:B------:R1:W-:Y:S04]  /*12cc0*/  STL [R1+0x6d0], R120 ;  /* 0x0006d07801007387 */ /* 0x0003e80000100800 */
[----:B------:R4:W-:Y:S04]  /*12cd0*/  STL [R1+0x6cc], R0 ;  /* 0x0006cc0001007387 */ /* 0x0009e80000100800 */
[----:B-1----:R-:W3:Y:S04]  /*12ce0*/  LDL.LU.64 R120, [R1+0x9a0] ;  /* 0x0009a00001787983 */ /* 0x002ee80000300a00 */
[----:B--2---:R1:W-:Y:S04]  /*12cf0*/  STL [R1+0x6d8], R118 ;  /* 0x0006d87601007387 */ /* 0x0043e80000100800 */
[----:B------:R-:W2:Y:S01]  /*12d00*/  LDL.LU.64 R112, [R1+0x830] ;  /* 0x0008300001707983 */ /* 0x000ea20000300a00 */
[----:B----4-:R-:W-:-:S03]  /*12d10*/  IMAD.MOV.U32 R0, RZ, RZ, R119 ;  /* 0x000000ffff007224 */ /* 0x010fc600078e0077 */
[----:B-1----:R-:W4:Y:S04]  /*12d20*/  LDL.LU.64 R118, [R1+0x858] ;  /* 0x0008580001767983 */ /* 0x002f280000300a00 */
[----:B------:R1:W-:Y:S02]  /*12d30*/  STL [R1+0x6d4], R0 ;  /* 0x0006d40001007387 */ /* 0x0003e40000100800 */
[----:B-1----:R-:W-:Y:S02]  /*12d40*/  MOV R0, R125 ;  /* 0x0000007d00007202 */ /* 0x002fe40000000f00 */
[----:B------:R1:W-:Y:S04]  /*12d50*/  STL [R1+0x6e0], R124 ;  /* 0x0006e07c01007387 */ /* 0x0003e80000100800 */
[----:B------:R-:W-:Y:S04]  /*12d60*/  STL [R1+0x6e8], R110 ;  /* 0x0006e86e01007387 */ /* 0x000fe80000100800 */
[----:B------:R1:W-:Y:S04]  /*12d70*/  STL [R1+0x6dc], R0 ;  /* 0x0006dc0001007387 */ /* 0x0003e80000100800 */
[----:B-1----:R-:W4:Y:S01]  /*12d80*/  LDL.LU.64 R124, [R1+0x888] ;  /* 0x00088800017c7983 */ /* 0x002f220000300a00 */
[----:B------:R-:W-:-:S05]  /*12d90*/  IMAD.MOV.U32 R0, RZ, RZ, R111 ;  /* 0x000000ffff007224 */ /* 0x000fca00078e006f */
[----:B------:R1:W-:Y:S04]  /*12da0*/  STL [R1+0x6e4], R0 ;  /* 0x0006e40001007387 */ /* 0x0003e80000100800 */
[----:B------:R1:W-:Y:S02]  /*12db0*/  STL [R1+0x6f0], R114 ;  /* 0x0006f07201007387 */ /* 0x0003e40000100800 */
[----:B-1----:R-:W-:Y:S02]  /*12dc0*/  IMAD.MOV.U32 R0, RZ, RZ, R115 ;  /* 0x000000ffff007224 */ /* 0x002fe400078e0073 */
[----:B------:R-:W4:Y:S04]  /*12dd0*/  LDL.LU.64 R114, [R1+0x8b8] ;  /* 0x0008b80001727983 */ /* 0x000f280000300a00 */
[----:B------:R1:W-:Y:S04]  /*12de0*/  STL [R1+0x6ec], R0 ;  /* 0x0006ec0001007387 */ /* 0x0003e80000100800 */
[----:B---3--:R3:W-:Y:S01]  /*12df0*/  STL [R1+0x6f8], R122 ;  /* 0x0006f87a01007387 */ /* 0x0087e20000100800 */
[----:B-1----:R-:W-:-:S03]  /*12e00*/  IMAD.MOV.U32 R0, RZ, RZ, R123 ;  /* 0x000000ffff007224 */ /* 0x002fc600078e007b */
[----:B------:R-:W-:Y:S04]  /*12e10*/  STL [R1+0x700], R116 ;  /* 0x0007007401007387 */ /* 0x000fe80000100800 */
[----:B------:R1:W-:Y:S04]  /*12e20*/  STL [R1+0x6f4], R0 ;  /* 0x0006f40001007387 */ /* 0x0003e80000100800 */
[----:B---3--:R-:W3:Y:S01]  /*12e30*/  LDL.LU.64 R122, [R1+0x8f0] ;  /* 0x0008f000017a7983 */ /* 0x008ee20000300a00 */
[----:B-1----:R-:W-:-:S05]  /*12e40*/  MOV R0, R117 ;  /* 0x0000007500007202 */ /* 0x002fca0000000f00 */
[----:B------:R1:W-:Y:S04]  /*12e50*/  STL [R1+0x6fc], R0 ;  /* 0x0006fc0001007387 */ /* 0x0003e80000100800 */
[----:B------:R-:W3:Y:S01]  /*12e60*/  LDL.LU.64 R116, [R1+0x928] ;  /* 0x0009280001747983 */ /* 0x000ee20000300a00 */
[----:B-1----:R-:W-:-:S03]  /*12e70*/  IMAD.MOV.U32 R0, RZ, RZ, R121 ;  /* 0x000000ffff007224 */ /* 0x002fc600078e0079 */
[----:B------:R1:W-:Y:S04]  /*12e80*/  STL [R1+0x708], R120 ;  /* 0x0007087801007387 */ /* 0x0003e80000100800 */
[----:B------:R-:W3:Y:S04]  /*12e90*/  LDL.LU.64 R110, [R1+0x978] ;  /* 0x00097800016e7983 */ /* 0x000ee80000300a00 */
[----:B------:R1:W-:Y:S04]  /*12ea0*/  STL [R1+0x704], R0 ;  /* 0x0007040001007387 */ /* 0x0003e80000100800 */
[----:B--2---:R2:W-:Y:S04]  /*12eb0*/  STL [R1+0x710], R112 ;  /* 0x0007107001007387 */ /* 0x0045e80000100800 */
[----:B-1----:R-:W3:Y:S01]  /*12ec0*/  LDL.LU.64 R120, [R1+0x958] ;  /* 0x0009580001787983 */ /* 0x002ee20000300a00 */
[----:B------:R-:W-:-:S03]  /*12ed0*/  IMAD.MOV.U32 R0, RZ, RZ, R113 ;  /* 0x000000ffff007224 */ /* 0x000fc600078e0071 */
[----:B----4-:R-:W-:Y:S04]  /*12ee0*/  STL [R1+0x718], R118 ;  /* 0x0007187601007387 */ /* 0x010fe80000100800 */
[----:B------:R1:W-:Y:S04]  /*12ef0*/  STL [R1+0x70c], R0 ;  /* 0x00070c0001007387 */ /* 0x0003e80000100800 */
[----:B--2---:R-:W2:Y:S01]  /*12f00*/  LDL.LU.64 R112, [R1+0x7f8] ;  /* 0x0007f80001707983 */ /* 0x004ea20000300a00 */
[----:B-1----:R-:W-:-:S05]  /*12f10*/  IMAD.MOV.U32 R0, RZ, RZ, R119 ;  /* 0x000000ffff007224 */ /* 0x002fca00078e0077 */
[----:B------:R1:W-:Y:S02]  /*12f20*/  STL [R1+0x714], R0 ;  /* 0x0007140001007387 */ /* 0x0003e40000100800 */
[----:B-1----:R-:W-:Y:S02]  /*12f30*/  MOV R0, R125 ;  /* 0x0000007d00007202 */ /* 0x002fe40000000f00 */
[----:B------:R1:W-:Y:S04]  /*12f40*/  STL [R1+0x720], R124 ;  /* 0x0007207c01007387 */ /* 0x0003e80000100800 */
[----:B-1----:R-:W4:Y:S04]  /*12f50*/  LDL.LU.64 R124, [R1+0x808] ;  /* 0x00080800017c7983 */ /* 0x002f280000300a00 */
[----:B------:R1:W-:Y:S04]  /*12f60*/  STL [R1+0x71c], R0 ;  /* 0x00071c0001007387 */ /* 0x0003e80000100800 */
[----:B------:R-:W-:Y:S04]  /*12f70*/  STL [R1+0x728], R114 ;  /* 0x0007287201007387 */ /* 0x000fe80000100800 */
[----:B------:R-:W4:Y:S01]  /*12f80*/  LDL.LU.64 R118, [R1+0x850] ;  /* 0x0008500001767983 */ /* 0x000f220000300a00 */
[----:B-1----:R-:W-:-:S05]  /*12f90*/  IMAD.MOV.U32 R0, RZ, RZ, R115 ;  /* 0x000000ffff007224 */ /* 0x002fca00078e0073 */
[----:B------:R3:W-:Y:S02]  /*12fa0*/  STL [R1+0x724], R0 ;  /* 0x0007240001007387 */ /* 0x0007e40000100800 */
[----:B---3--:R-:W-:Y:S02]  /*12fb0*/  IMAD.MOV.U32 R0, RZ, RZ, R123 ;  /* 0x000000ffff007224 */ /* 0x008fe400078e007b */
[----:B------:R1:W-:Y:S04]  /*12fc0*/  STL [R1+0x730], R122 ;  /* 0x0007307a01007387 */ /* 0x0003e80000100800 */
[----:B------:R3:W-:Y:S04]  /*12fd0*/  STL [R1+0x72c], R0 ;  /* 0x00072c0001007387 */ /* 0x0007e80000100800 */
[----:B-1----:R-:W4:Y:S04]  /*12fe0*/  LDL.LU.64 R122, [R1+0x880] ;  /* 0x00088000017a7983 */ /* 0x002f280000300a00 */
[----:B------:R1:W-:Y:S01]  /*12ff0*/  STL [R1+0x738], R116 ;  /* 0x0007387401007387 */ /* 0x0003e20000100800 */
[----:B---3--:R-:W-:-:S03]  /*13000*/  IMAD.MOV.U32 R0, RZ, RZ, R117 ;  /* 0x000000ffff007224 */ /* 0x008fc600078e0075 */
[----:B------:R-:W3:Y:S04]  /*13010*/  LDL.LU.64 R114, [R1+0x8b0] ;  /* 0x0008b00001727983 */ /* 0x000ee80000300a00 */
[----:B-1----:R-:W3:Y:S04]  /*13020*/  LDL.LU.64 R116, [R1+0x8e8] ;  /* 0x0008e80001747983 */ /* 0x002ee80000300a00 */
[----:B------:R1:W-:Y:S02]  /*13030*/  STL [R1+0x734], R0 ;  /* 0x0007340001007387 */ /* 0x0003e40000100800 */
[----:B-1----:R-:W-:-:S02]  /*13040*/  MOV R0, R121 ;  /* 0x0000007900007202 */ /* 0x002fc40000000f00 */
[----:B------:R1:W-:Y:S04]  /*13050*/  STL [R1+0x740], R120 ;  /* 0x0007407801007387 */ /* 0x0003e80000100800 */
[----:B------:R-:W-:Y:S04]  /*13060*/  STL [R1+0x748], R110 ;  /* 0x0007486e01007387 */ /* 0x000fe80000100800 */
[----:B------:R2:W-:Y:S04]  /*13070*/  STL [R1+0x73c], R0 ;  /* 0x00073c0001007387 */ /* 0x0005e80000100800 */
[----:B-1----:R-:W3:Y:S01]  /*13080*/  LDL.LU.64 R120, [R1+0x920] ;  /* 0x0009200001787983 */ /* 0x002ee20000300a00 */
[----:B--2---:R-:W-:-:S05]  /*13090*/  IMAD.MOV.U32 R0, RZ, RZ, R111 ;  /* 0x000000ffff007224 */ /* 0x004fca00078e006f */
[----:B------:R1:W-:Y:S04]  /*130a0*/  STL [R1+0x744], R0 ;  /* 0x0007440001007387 */ /* 0x0003e80000100800 */
[----:B------:R-:W-:Y:S04]  /*130b0*/  STL [R1+0x750], R112 ;  /* 0x0007507001007387 */ /* 0x000fe80000100800 */
[----:B------:R-:W2:Y:S01]  /*130c0*/  LDL.LU.64 R110, [R1+0x950] ;  /* 0x00095000016e7983 */ /* 0x000ea20000300a00 */
[----:B-1----:R-:W-:-:S05]  /*130d0*/  IMAD.MOV.U32 R0, RZ, RZ, R113 ;  /* 0x000000ffff007224 */ /* 0x002fca00078e0071 */
[----:B------:R4:W-:Y:S02]  /*130e0*/  STL [R1+0x74c], R0 ;  /* 0x00074c0001007387 */ /* 0x0009e40000100800 */
[----:B----4-:R-:W-:Y:S02]  /*130f0*/  IMAD.MOV.U32 R0, RZ, RZ, R125 ;  /* 0x000000ffff007224 */ /* 0x010fe400078e007d */
[----:B------:R1:W-:Y:S04]  /*13100*/  STL [R1+0x758], R124 ;  /* 0x0007587c01007387 */ /* 0x0003e80000100800 */
[----:B------:R-:W-:Y:S04]  /*13110*/  STL [R1+0x760], R118 ;  /* 0x0007607601007387 */ /* 0x000fe80000100800 */
[----:B------:R4:W-:Y:S04]  /*13120*/  STL [R1+0x754], R0 ;  /* 0x0007540001007387 */ /* 0x0009e80000100800 */
[----:B-1----:R-:W2:Y:S01]  /*13130*/  LDL.LU.64 R124, [R1+0x7d0] ;  /* 0x0007d000017c7983 */ /* 0x002ea20000300a00 */
[----:B----4-:R-:W-:-:S05]  /*13140*/  MOV R0, R119 ;  /* 0x0000007700007202 */ /* 0x010fca0000000f00 */
[----:B------:R1:W-:Y:S04]  /*13150*/  STL [R1+0x75c], R0 ;  /* 0x00075c0001007387 */ /* 0x0003e80000100800 */
[----:B------:R-:W4:Y:S01]  /*13160*/  LDL.LU.64 R118, [R1+0x7f0] ;  /* 0x0007f00001767983 */ /* 0x000f220000300a00 */
[----:B-1----:R-:W-:-:S03]  /*13170*/  IMAD.MOV.U32 R0, RZ, RZ, R123 ;  /* 0x000000ffff007224 */ /* 0x002fc600078e007b */
[----:B------:R1:W-:Y:S04]  /*13180*/  STL [R1+0x768], R122 ;  /* 0x0007687a01007387 */ /* 0x0003e80000100800 */
[----:B------:R-:W4:Y:S04]  /*13190*/  LDL.LU.64 R112, [R1+0x848] ;  /* 0x0008480001707983 */ /* 0x000f280000300a00 */
[----:B------:R1:W-:Y:S04]  /*131a0*/  STL [R1+0x764], R0 ;  /* 0x0007640001007387 */ /* 0x0003e80000100800 */
[----:B---3--:R3:W-:Y:S04]  /*131b0*/  STL [R1+0x770], R114 ;  /* 0x0007707201007387 */ /* 0x0087e80000100800 */
[----:B-1----:R-:W4:Y:S01]  /*131c0*/  LDL.LU.64 R122, [R1+0x800] ;  /* 0x00080000017a7983 */ /* 0x002f220000300a00 */
[----:B------:R-:W-:-:S03]  /*131d0*/  IMAD.MOV.U32 R0, RZ, RZ, R115 ;  /* 0x000000ffff007224 */ /* 0x000fc600078e0073 */
[----:B------:R-:W-:Y:S04]  /*131e0*/  STL [R1+0x778], R116 ;  /* 0x0007787401007387 */ /* 0x000fe80000100800 */
[----:B------:R1:W-:Y:S04]  /*131f0*/  STL [R1+0x76c], R0 ;  /* 0x00076c0001007387 */ /* 0x0003e80000100800 */
[----:B---3--:R-:W3:Y:S01]  /*13200*/  LDL.LU.64 R114, [R1+0x878] ;  /* 0x0008780001727983 */ /* 0x008ee20000300a00 */
[----:B-1----:R-:W-:-:S05]  /*13210*/  IMAD.MOV.U32 R0, RZ, RZ, R117 ;  /* 0x000000ffff007224 */ /* 0x002fca00078e0075 */
[----:B------:R1:W-:Y:S02]  /*13220*/  STL [R1+0x774], R0 ;  /* 0x0007740001007387 */ /* 0x0003e40000100800 */
[----:B-1----:R-:W-:Y:S02]  /*13230*/  MOV R0, R121 ;  /* 0x0000007900007202 */ /* 0x002fe40000000f00 */
[----:B------:R1:W-:Y:S04]  /*13240*/  STL [R1+0x780], R120 ;  /* 0x0007807801007387 */ /* 0x0003e80000100800 */
[----:B------:R-:W3:Y:S04]  /*13250*/  LDL.LU.64 R116, [R1+0x8a8] ;  /* 0x0008a80001747983 */ /* 0x000ee80000300a00 */
[----:B------:R1:W-:Y:S04]  /*13260*/  STL [R1+0x77c], R0 ;  /* 0x00077c0001007387 */ /* 0x0003e80000100800 */
[----:B--2---:R-:W-:Y:S04]  /*13270*/  STL [R1+0x788], R110 ;  /* 0x0007886e01007387 */ /* 0x004fe80000100800 */
[----:B-1----:R-:W2:Y:S01]  /*13280*/  LDL.LU.64 R120, [R1+0x8e0] ;  /* 0x0008e00001787983 */ /* 0x002ea20000300a00 */
[----:B------:R-:W-:-:S05]  /*13290*/  IMAD.MOV.U32 R0, RZ, RZ, R111 ;  /* 0x000000ffff007224 */ /* 0x000fca00078e006f */
[----:B------:R1:W-:Y:S02]  /*132a0*/  STL [R1+0x784], R0 ;  /* 0x0007840001007387 */ /* 0x0003e40000100800 */
[----:B-1----:R-:W-:Y:S02]  /*132b0*/  IMAD.MOV.U32 R0, RZ, RZ, R125 ;  /* 0x000000ffff007224 */ /* 0x002fe400078e007d */
[----:B------:R1:W-:Y:S04]  /*132c0*/  STL [R1+0x790], R124 ;  /* 0x0007907c01007387 */ /* 0x0003e80000100800 */
[----:B------:R4:W-:Y:S04]  /*132d0*/  STL [R1+0x78c], R0 ;  /* 0x00078c0001007387 */ /* 0x0009e80000100800 */
[----:B-1----:R-:W2:Y:S01]  /*132e0*/  LDL.LU.64 R124, [R1+0x918] ;  /* 0x00091800017c7983 */ /* 0x002ea20000300a00 */
[----:B----4-:R-:W-:-:S03]  /*132f0*/  IMAD.MOV.U32 R0, RZ, RZ, R119 ;  /* 0x000000ffff007224 */ /* 0x010fc600078e0077 */
[----:B------:R1:W-:Y:S04]  /*13300*/  STL [R1+0x798], R118 ;  /* 0x0007987601007387 */ /* 0x0003e80000100800 */
[----:B-1----:R-:W4:Y:S04]  /*13310*/  LDL.LU.64 R118, [R1+0x7e0] ;  /* 0x0007e00001767983 */ /* 0x002f280000300a00 */
[----:B------:R-:W4:Y:S04]  /*13320*/  LDL.LU.64 R110, [R1+0x7d8] ;  /* 0x0007d800016e7983 */ /* 0x000f280000300a00 */
[----:B------:R1:W-:Y:S04]  /*13330*/  STL [R1+0x794], R0 ;  /* 0x0007940001007387 */ /* 0x0003e80000100800 */
[----:B------:R1:W-:Y:S02]  /*13340*/  STL [R1+0x7a0], R122 ;  /* 0x0007a07a01007387 */ /* 0x0003e40000100800 */
[----:B-1----:R-:W-:-:S02]  /*13350*/  MOV R0, R123 ;  /* 0x0000007b00007202 */ /* 0x002fc40000000f00 */
[----:B------:R-:W-:Y:S04]  /*13360*/  STL [R1+0x7a8], R112 ;  /* 0x0007a87001007387 */ /* 0x000fe80000100800 */
[----:B------:R1:W-:Y:S04]  /*13370*/  STL [R1+0x79c], R0 ;  /* 0x00079c0001007387 */ /* 0x0003e80000100800 */
[----:B------:R-:W4:Y:S01]  /*13380*/  LDL.LU.64 R122, [R1+0x870] ;  /* 0x00087000017a7983 */ /* 0x000f220000300a00 */
[----:B-1----:R-:W-:-:S05]  /*13390*/  IMAD.MOV.U32 R0, RZ, RZ, R113 ;  /* 0x000000ffff007224 */ /* 0x002fca00078e0071 */
[----:B------:R1:W-:Y:S04]  /*133a0*/  STL [R1+0x7a4], R0 ;  /* 0x0007a40001007387 */ /* 0x0003e80000100800 */
[----:B---3--:R-:W-:Y:S04]  /*133b0*/  STL [R1+0x7b0], R114 ;  /* 0x0007b07201007387 */ /* 0x008fe80000100800 */
[----:B------:R-:W3:Y:S01]  /*133c0*/  LDL.LU.64 R112, [R1+0x7e8] ;  /* 0x0007e80001707983 */ /* 0x000ee20000300a00 */
[----:B-1----:R-:W-:-:S05]  /*133d0*/  IMAD.MOV.U32 R0, RZ, RZ, R115 ;  /* 0x000000ffff007224 */ /* 0x002fca00078e0073 */
[----:B------:R1:W-:Y:S02]  /*133e0*/  STL [R1+0x7ac], R0 ;  /* 0x0007ac0001007387 */ /* 0x0003e40000100800 */
[----:B-1----:R-:W-:Y:S02]  /*133f0*/  IMAD.MOV.U32 R0, RZ, RZ, R117 ;  /* 0x000000ffff007224 */ /* 0x002fe400078e0075 */
[----:B------:R-:W-:Y:S04]  /*13400*/  STL [R1+0x7b8], R116 ;  /* 0x0007b87401007387 */ /* 0x000fe80000100800 */
[----:B--2---:R-:W-:Y:S04]  /*13410*/  STL [R1+0x7c0], R120 ;  /* 0x0007c07801007387 */ /* 0x004fe80000100800 */
[----:B------:R1:W-:Y:S04]  /*13420*/  STL [R1+0x7b4], R0 ;  /* 0x0007b40001007387 */ /* 0x0003e80000100800 */
[----:B------:R-:W2:Y:S01]  /*13430*/  LDL.LU.64 R114, [R1+0x910] ;  /* 0x0009100001727983 */ /* 0x000ea20000300a00 */
[----:B-1----:R-:W-:-:S05]  /*13440*/  MOV R0, R121 ;  /* 0x0000007900007202 */ /* 0x002fca0000000f00 */
[----:B------:R1:W-:Y:S04]  /*13450*/  STL [R1+0x7bc], R0 ;  /* 0x0007bc0001007387 */ /* 0x0003e80000100800 */
[----:B------:R-:W2:Y:S01]  /*13460*/  LDL.LU.64 R116, [R1+0x840] ;  /* 0x0008400001747983 */ /* 0x000ea20000300a00 */
[----:B-1----:R-:W-:-:S03]  /*13470*/  IMAD.MOV.U32 R0, RZ, RZ, R125 ;  /* 0x000000ffff007224 */ /* 0x002fc600078e007d */
[----:B------:R1:W-:Y:S04]  /*13480*/  STL [R1+0x7c8], R124 ;  /* 0x0007c87c01007387 */ /* 0x0003e80000100800 */
[----:B------:R-:W2:Y:S04]  /*13490*/  LDL.LU.64 R120, [R1+0x8d8] ;  /* 0x0008d80001787983 */ /* 0x000ea80000300a00 */
[----:B------:R1:W-:Y:S04]  /*134a0*/  STL [R1+0x7c4], R0 ;  /* 0x0007c40001007387 */ /* 0x0003e80000100800 */
[----:B----4-:R4:W-:Y:S04]  /*134b0*/  STL [R1+0x7d0], R118 ;  /* 0x0007d07601007387 */ /* 0x0109e80000100800 */
[----:B-1----:R-:W2:Y:S01]  /*134c0*/  LDL.LU.64 R124, [R1+0x998] ;  /* 0x00099800017c7983 */ /* 0x002ea20000300a00 */
[----:B------:R-:W-:-:S03]  /*134d0*/  IMAD.MOV.U32 R0, RZ, RZ, R119 ;  /* 0x000000ffff007224 */ /* 0x000fc600078e0077 */
[----:B------:R-:W-:Y:S04]  /*134e0*/  STL [R1+0x7d8], R110 ;  /* 0x0007d86e01007387 */ /* 0x000fe80000100800 */
[----:B------:R1:W-:Y:S04]  /*134f0*/  STL [R1+0x7cc], R0 ;  /* 0x0007cc0001007387 */ /* 0x0003e80000100800 */
[----:B----4-:R-:W4:Y:S01]  /*13500*/  LDL.LU.64 R118, [R1+0x810] ;  /* 0x0008100001767983 */ /* 0x010f220000300a00 */
[----:B-1----:R-:W-:-:S05]  /*13510*/  IMAD.MOV.U32 R0, RZ, RZ, R111 ;  /* 0x000000ffff007224 */ /* 0x002fca00078e006f */
[----:B------:R1:W-:Y:S04]  /*13520*/  STL [R1+0x7d4], R0 ;  /* 0x0007d40001007387 */ /* 0x0003e80000100800 */
[----:B------:R1:W-:Y:S02]  /*13530*/  STL [R1+0x7e0], R122 ;  /* 0x0007e07a01007387 */ /* 0x0003e40000100800 */
[----:B-1----:R-:W-:Y:S02]  /*13540*/  MOV R0, R123 ;  /* 0x0000007b00007202 */ /* 0x002fe40000000f00 */
[----:B------:R-:W4:Y:S04]  /*13550*/  LDL.LU.64 R122, [R1+0x820] ;  /* 0x00082000017a7983 */ /* 0x000f280000300a00 */
[----:B------:R1:W-:Y:S04]  /*13560*/  STL [R1+0x7dc], R0 ;  /* 0x0007dc0001007387 */ /* 0x0003e80000100800 */
[----:B---3--:R-:W-:Y:S04]  /*13570*/  STL [R1+0x7e8], R112 ;  /* 0x0007e87001007387 */ /* 0x008fe80000100800 */
[----:B------:R-:W3:Y:S01]  /*13580*/  LDL.LU.64 R108, [R1+0x818] ;  /* 0x00081800016c7983 */ /* 0x000ee20000300a00 */
[----:B-1----:R-:W-:-:S05]  /*13590*/  IMAD.MOV.U32 R0, RZ, RZ, R113 ;  /* 0x000000ffff007224 */ /* 0x002fca00078e0071 */
[----:B------:R2:W-:Y:S02]  /*135a0*/  STL [R1+0x7e4], R0 ;  /* 0x0007e40001007387 */ /* 0x0005e40000100800 */
[----:B--2---:R-:W-:Y:S02]  /*135b0*/  IMAD.MOV.U32 R0, RZ, RZ, R115 ;  /* 0x000000ffff007224 */ /* 0x004fe400078e0073 */
[----:B------:R1:W-:Y:S04]  /*135c0*/  STL [R1+0x7f0], R114 ;  /* 0x0007f07201007387 */ /* 0x0003e80000100800 */
[----:B------:R2:W-:Y:S04]  /*135d0*/  STL [R1+0x7ec], R0 ;  /* 0x0007ec0001007387 */ /* 0x0005e80000100800 */
[----:B-1----:R-:W3:Y:S01]  /*135e0*/  LDL.LU.64 R114, [R1+0x828] ;  /* 0x0008280001727983 */ /* 0x002ee20000300a00 */
[----:B--2---:R-:W-:-:S03]  /*135f0*/  IMAD.MOV.U32 R0, RZ, RZ, R117 ;  /* 0x000000ffff007224 */ /* 0x004fc600078e0075 */
[----:B------:R1:W-:Y:S04]  /*13600*/  STL [R1+0x7f8], R116 ;  /* 0x0007f87401007387 */ /* 0x0003e80000100800 */
[----:B-1----:R-:W2:Y:S04]  /*13610*/  LDL.LU.64 R116, [R1+0x8a0] ;  /* 0x0008a00001747983 */ /* 0x002ea80000300a00 */
[----:B------:R-:W2:Y:S04]  /*13620*/  LDL.LU.64 R110, [R1+0x838] ;  /* 0x00083800016e7983 */ /* 0x000ea80000300a00 */
[----:B------:R1:W-:Y:S02]  /*13630*/  STL [R1+0x7f4], R0 ;  /* 0x0007f40001007387 */ /* 0x0003e40000100800 */
[----:B-1----:R-:W-:-:S02]  /*13640*/  MOV R0, R125 ;  /* 0x0000007d00007202 */ /* 0x002fc40000000f00 */
[----:B------:R1:W-:Y:S04]  /*13650*/  STL [R1+0x800], R124 ;  /* 0x0008007c01007387 */ /* 0x0003e80000100800 */
[----:B------:R-:W-:Y:S04]  /*13660*/  STL [R1+0x808], R120 ;  /* 0x0008087801007387 */ /* 0x000fe80000100800 */
[----:B------:R1:W-:Y:S02]  /*13670*/  STL [R1+0x7fc], R0 ;  /* 0x0007fc0001007387 */ /* 0x0003e40000100800 */
[----:B-1----:R-:W-:-:S02]  /*13680*/  IMAD.MOV.U32 R124, RZ, RZ, R126 ;  /* 0x000000ffff7c7224 */ /* 0x002fc400078e007e */
[----:B------:R-:W-:Y:S02]  /*13690*/  IMAD.MOV.U32 R125, RZ, RZ, R127 ;  /* 0x000000ffff7d7224 */ /* 0x000fe400078e007f */
[----:B------:R-:W2:Y:S01]  /*136a0*/  LDL.LU.64 R126, [R1+0x948] ;  /* 0x00094800017e7983 */ /* 0x000ea20000300a00 */
[----:B------:R-:W-:-:S05]  /*136b0*/  IMAD.MOV.U32 R0, RZ, RZ, R121 ;  /* 0x000000ffff007224 */ /* 0x000fca00078e0079 */
[----:B------:R1:W-:Y:S04]  /*136c0*/  STL [R1+0x804], R0 ;  /* 0x0008040001007387 */ /* 0x0003e80000100800 */
[----:B----4-:R4:W-:Y:S04]  /*136d0*/  STL [R1+0x810], R118 ;  /* 0x0008107601007387 */ /* 0x0109e80000100800 */
[----:B------:R-:W2:Y:S01]  /*136e0*/  LDL.LU.64 R112, [R1+0x868] ;  /* 0x0008680001707983 */ /* 0x000ea20000300a00 */
[----:B-1----:R-:W-:-:S03]  /*136f0*/  MOV R0, R119 ;  /* 0x0000007700007202 */ /* 0x002fc60000000f00 */
[----:B------:R-:W2:Y:S04]  /*13700*/  LDL.LU.64 R120, [R1+0xa40] ;  /* 0x000a400001787983 */ /* 0x000ea80000300a00 */
[----:B----4-:R-:W4:Y:S04]  /*13710*/  LDL.LU.64 R118, [R1+0xab0] ;  /* 0x000ab00001767983 */ /* 0x010f280000300a00 */
[----:B------:R1:W-:Y:S04]  /*13720*/  STL [R1+0x80c], R0 ;  /* 0x00080c0001007387 */ /* 0x0003e80000100800 */
[----:B---3--:R-:W-:Y:S01]  /*13730*/  STL [R1+0x818], R108 ;  /* 0x0008186c01007387 */ /* 0x008fe20000100800 */
[----:B-1----:R-:W-:-:S03]  /*13740*/  IMAD.MOV.U32 R0, RZ, RZ, R109 ;  /* 0x000000ffff007224 */ /* 0x002fc600078e006d */
[----:B------:R-:W-:Y:S04]  /*13750*/  STL [R1+0x820], R122 ;  /* 0x0008207a01007387 */ /* 0x000fe80000100800 */
[----:B------:R1:W-:Y:S02]  /*13760*/  STL [R1+0x814], R0 ;  /* 0x0008140001007387 */ /* 0x0003e40000100800 */
[----:B-1----:R-:W-:Y:S02]  /*13770*/  IMAD.MOV.U32 R0, RZ, RZ, R123 ;  /* 0x000000ffff007224 */ /* 0x002fe400078e007b */
[----:B------:R-:W-:Y:S04]  /*13780*/  STL [R1+0x828], R114 ;  /* 0x0008287201007387 */ /* 0x000fe80000100800 */
[----:B------:R1:W-:Y:S04]  /*13790*/  STL [R1+0x81c], R0 ;  /* 0x00081c0001007387 */ /* 0x0003e80000100800 */
[----:B------:R-:W3:Y:S01]  /*137a0*/  LDL.LU.64 R122, [R1+0x9f8] ;  /* 0x0009f800017a7983 */ /* 0x000ee20000300a00 */
[----:B-1----:R-:W-:-:S03]  /*137b0*/  IMAD.MOV.U32 R0, RZ, RZ, R115 ;  /* 0x000000ffff007224 */ /* 0x002fc600078e0073 */
[----:B--2---:R-:W-:Y:S04]  /*137c0*/  STL [R1+0x830], R116 ;  /* 0x0008307401007387 */ /* 0x004fe80000100800 */
[----:B------:R1:W-:Y:S02]  /*137d0*/  STL [R1+0x824], R0 ;  /* 0x0008240001007387 */ /* 0x0003e40000100800 */
[----:B-1----:R-:W-:Y:S02]  /*137e0*/  MOV R0, R117 ;  /* 0x0000007500007202 */ /* 0x002fe40000000f00 */
[----:B------:R-:W2:Y:S04]  /*137f0*/  LDL.LU.64 R116, [R1+0xad0] ;  /* 0x000ad00001747983 */ /* 0x000ea80000300a00 */
[----:B------:R1:W-:Y:S04]  /*13800*/  STL [R1+0x82c], R0 ;  /* 0x00082c0001007387 */ /* 0x0003e80000100800 */
[----:B------:R-:W-:Y:S04]  /*13810*/  STL [R1+0x838], R110 ;  /* 0x0008386e01007387 */ /* 0x000fe80000100800 */
[----:B------:R-:W2:Y:S01]  /*13820*/  LDL.LU.64 R114, [R1+0xa58] ;  /* 0x000a580001727983 */ /* 0x000ea20000300a00 */
[----:B-1----:R-:W-:-:S05]  /*13830*/  IMAD.MOV.U32 R0, RZ, RZ, R111 ;  /* 0x000000ffff007224 */ /* 0x002fca00078e006f */
[----:B------:R1:W-:Y:S04]  /*13840*/  STL [R1+0x834], R0 ;  /* 0x0008340001007387 */ /* 0x0003e80000100800 */
[----:B------:R1:W-:Y:S02]  /*13850*/  STL [R1+0x840], R126 ;  /* 0x0008407e01007387 */ /* 0x0003e40000100800 */
[----:B-1----:R-:W-:Y:S02]  /*13860*/  IMAD.MOV.U32 R0, RZ, RZ, R127 ;  /* 0x000000ffff007224 */ /* 0x002fe400078e007f */
[----:B------:R-:W2:Y:S04]  /*13870*/  LDL.LU.64 R126, [R1+0xa08] ;  /* 0x000a0800017e7983 */ /* 0x000ea80000300a00 */
[----:B------:R1:W-:Y:S04]  /*13880*/  STL [R1+0x83c], R0 ;  /* 0x00083c0001007387 */ /* 0x0003e80000100800 */
[----:B------:R-:W-:Y:S01]  /*13890*/  STL [R1+0x848], R112 ;  /* 0x0008487001007387 */ /* 0x000fe20000100800 */
[----:B-1----:R-:W-:-:S03]  /*138a0*/  IMAD.MOV.U32 R0, RZ, RZ, R113 ;  /* 0x000000ffff007224 */ /* 0x002fc600078e0071 */
[----:B----4-:R-:W-:Y:S04]  /*138b0*/  STL [R1+0x850], R118 ;  /* 0x0008507601007387 */ /* 0x010fe80000100800 */
[----:B------:R1:W-:Y:S04]  /*138c0*/  STL [R1+0x844], R0 ;  /* 0x0008440001007387 */ /* 0x0003e80000100800 */
[----:B------:R-:W-:Y:S01]  /*138d0*/  STL [R1+0x858], R120 ;  /* 0x0008587801007387 */ /* 0x000fe20000100800 */
[----:B-1----:R-:W-:-:S05]  /*138e0*/  MOV R0, R119 ;  /* 0x0000007700007202 */ /* 0x002fca0000000f00 */
[----:B------:R1:W-:Y:S04]  /*138f0*/  STL [R1+0x84c], R0 ;  /* 0x00084c0001007387 */ /* 0x0003e80000100800 */
[----:B------:R-:W4:Y:S01]  /*13900*/  LDL.LU.64 R118, [R1+0xaf0] ;  /* 0x000af00001767983 */ /* 0x000f220000300a00 */
[----:B-1----:R-:W-:-:S05]  /*13910*/  IMAD.MOV.U32 R0, RZ, RZ, R121 ;  /* 0x000000ffff007224 */ /* 0x002fca00078e0079 */
[----:B------:R1:W-:Y:S04]  /*13920*/  STL [R1+0x854], R0 ;  /* 0x0008540001007387 */ /* 0x0003e80000100800 */
[----:B---3--:R3:W-:Y:S01]  /*13930*/  STL [R1+0x860], R122 ;  /* 0x0008607a01007387 */ /* 0x0087e20000100800 */
[----:B-1----:R-:W-:-:S03]  /*13940*/  IMAD.MOV.U32 R0, RZ, RZ, R123 ;  /* 0x000000ffff007224 */ /* 0x002fc600078e007b */
[----:B---3--:R-:W3:Y:S04]  /*13950*/  LDL.LU.64 R122, [R1+0xa70] ;  /* 0x000a7000017a7983 */ /* 0x008ee80000300a00 */
[----:B------:R2:W-:Y:S04]  /*13960*/  STL [R1+0x85c], R0 ;  /* 0x00085c0001007387 */ /* 0x0005e80000100800 */
[----:B------:R-:W-:Y:S04]  /*13970*/  STL [R1+0x868], R10 ;  /* 0x0008680a01007387 */ /* 0x000fe80000100800 */
[----:B------:R-:W3:Y:S01]  /*13980*/  LDL.LU.64 R120, [R1+0xa18] ;  /* 0x000a180001787983 */ /* 0x000ee20000300a00 */
[----:B--2---:R-:W-:-:S03]  /*13990*/  IMAD.MOV.U32 R0, RZ, RZ, R117 ;  /* 0x000000ffff007224 */ /* 0x004fc600078e0075 */
[----:B------:R-:W-:Y:S04]  /*139a0*/  STL [R1+0x864], R11 ;  /* 0x0008640b01007387 */ /* 0x000fe80000100800 */
[----:B------:R1:W-:Y:S04]  /*139b0*/  STL [R1+0x870], R116 ;  /* 0x0008707401007387 */ /* 0x0003e80000100800 */
[----:B------:R2:W-:Y:S04]  /*139c0*/  STL [R1+0x86c], R0 ;  /* 0x00086c0001007387 */ /* 0x0005e80000100800 */
[----:B------:R-:W-:Y:S04]  /*139d0*/  STL [R1+0x878], R114 ;  /* 0x0008787201007387 */ /* 0x000fe80000100800 */
[----:B-1----:R-:W3:Y:S01]  /*139e0*/  LDL.LU.64 R116, [R1+0xb10] ;  /* 0x000b100001747983 */ /* 0x002ee20000300a00 */
[----:B--2---:R-:W-:-:S03]  /*139f0*/  MOV R0, R115 ;  /* 0x0000007300007202 */ /* 0x004fc60000000f00 */
[----:B------:R-:W-:Y:S04]  /*13a00*/  STL [R1+0x880], R126 ;  /* 0x0008807e01007387 */ /* 0x000fe80000100800 */
[----:B------:R1:W-:Y:S02]  /*13a10*/  STL [R1+0x874], R0 ;  /* 0x0008740001007387 */ /* 0x0003e40000100800 */
[----:B-1----:R-:W-:Y:S02]  /*13a20*/  IMAD.MOV.U32 R0, RZ, RZ, R127 ;  /* 0x000000ffff007224 */ /* 0x002fe400078e007f */
[----:B------:R-:W2:Y:S04]  /*13a30*/  LDL.LU.64 R126, [R1+0xa88] ;  /* 0x000a8800017e7983 */ /* 0x000ea80000300a00 */
[----:B------:R1:W-:Y:S04]  /*13a40*/  STL [R1+0x87c], R0 ;  /* 0x00087c0001007387 */ /* 0x0003e80000100800 */
[----:B------:R-:W2:Y:S04]  /*13a50*/  LDL.LU.64 R114, [R1+0xa28] ;  /* 0x000a280001727983 */ /* 0x000ea80000300a00 */
[----:B------:R-:W-:Y:S04]  /*13a60*/  STL [R1+0x888], R12 ;  /* 0x0008880c01007387 */ /* 0x000fe80000100800 */
[----:B------:R-:W-:Y:S04]  /*13a70*/  STL [R1+0x884], R13 ;  /* 0x0008840d01007387 */ /* 0x000fe80000100800 */
[----:B----4-:R4:W-:Y:S01]  /*13a80*/  STL [R1+0x890], R118 ;  /* 0x0008907601007387 */ /* 0x0109e20000100800 */
[----:B-1----:R-:W-:-:S03]  /*13a90*/  IMAD.MOV.U32 R0, RZ, RZ, R119 ;  /* 0x000000ffff007224 */ /* 0x002fc600078e0077 */
[----:B----4-:R-:W4:Y:S04]  /*13aa0*/  LDL.LU.64 R118, [R1+0xb30] ;  /* 0x000b300001767983 */ /* 0x010f280000300a00 */
[----:B------:R1:W-:Y:S04]  /*13ab0*/  STL [R1+0x88c], R0 ;  /* 0x00088c0001007387 */ /* 0x0003e80000100800 */
[----:B---3--:R3:W-:Y:S01]  /*13ac0*/  STL [R1+0x898], R122 ;  /* 0x0008987a01007387 */ /* 0x0087e20000100800 */
[----:B-1----:R-:W-:-:S03]  /*13ad0*/  IMAD.MOV.U32 R0, RZ, RZ, R123 ;  /* 0x000000ffff007224 */ /* 0x002fc600078e007b */
[----:B---3--:R-:W3:Y:S04]  /*13ae0*/  LDL.LU.64 R122, [R1+0xaa0] ;  /* 0x000aa000017a7983 */ /* 0x008ee80000300a00 */
[----:B------:R1:W-:Y:S04]  /*13af0*/  STL [R1+0x894], R0 ;  /* 0x0008940001007387 */ /* 0x0003e80000100800 */
[----:B------:R1:W-:Y:S02]  /*13b00*/  STL [R1+0x8a0], R120 ;  /* 0x0008a07801007387 */ /* 0x0003e40000100800 */
[----:B-1----:R-:W-:-:S02]  /*13b10*/  MOV R0, R121 ;  /* 0x0000007900007202 */ /* 0x002fc40000000f00 */
[----:B------:R-:W3:Y:S04]  /*13b20*/  LDL.LU.64 R120, [R1+0xa38] ;  /* 0x000a380001787983 */ /* 0x000ee80000300a00 */
[----:B------:R1:W-:Y:S04]  /*13b30*/  STL [R1+0x89c], R0 ;  /* 0x00089c0001007387 */ /* 0x0003e80000100800 */
[----:B------:R1:W-:Y:S02]  /*13b40*/  STL [R1+0x8a8], R124 ;  /* 0x0008a87c01007387 */ /* 0x0003e40000100800 */
[----:B-1----:R-:W-:-:S05]  /*13b50*/  IMAD.MOV.U32 R0, RZ, RZ, R125 ;  /* 0x000000ffff007224 */ /* 0x002fca00078e007d */
[----:B------:R1:W-:Y:S04]  /*13b60*/  STL [R1+0x8a4], R0 ;  /* 0x0008a40001007387 */ /* 0x0003e80000100800 */
[----:B------:R1:W-:Y:S04]  /*13b70*/  STL [R1+0x8b0], R116 ;  /* 0x0008b07401007387 */ /* 0x0003e80000100800 */
[----:B------:R-:W3:Y:S01]  /*13b80*/  LDL.LU.64 R124, [R1+0xb50] ;  /* 0x000b5000017c7983 */ /* 0x000ee20000300a00 */
[----:B-1----:R-:W-:-:S03]  /*13b90*/  IMAD.MOV.U32 R0, RZ, RZ, R117 ;  /* 0x000000ffff007224 */ /* 0x002fc600078e0075 */
[----:B------:R-:W3:Y:S04]  /*13ba0*/  LDL.LU.64 R116, [R1+0xac0] ;  /* 0x000ac00001747983 */ /* 0x000ee80000300a00 */
[----:B------:R1:W-:Y:S04]  /*13bb0*/  STL [R1+0x8ac], R0 ;  /* 0x0008ac0001007387 */ /* 0x0003e80000100800 */
[----:B--2---:R2:W-:Y:S01]  /*13bc0*/  STL [R1+0x8b8], R126 ;  /* 0x0008b87e01007387 */ /* 0x0045e20000100800 */
[----:B-1----:R-:W-:-:S05]  /*13bd0*/  IMAD.MOV.U32 R0, RZ, RZ, R127 ;  /* 0x000000ffff007224 */ /* 0x002fca00078e007f */
[----:B------:R1:W-:Y:S04]  /*13be0*/  STL [R1+0x8b4], R0 ;  /* 0x0008b40001007387 */ /* 0x0003e80000100800 */
[----:B------:R-:W-:Y:S04]  /*13bf0*/  STL [R1+0x8c0], R114 ;  /* 0x0008c07201007387 */ /* 0x000fe80000100800 */
[----:B--2---:R-:W2:Y:S01]  /*13c00*/  LDL.LU.64 R126, [R1+0xa50] ;  /* 0x000a5000017e7983 */ /* 0x004ea20000300a00 */
[----:B-1----:R-:W-:-:S05]  /*13c10*/  MOV R0, R115 ;  /* 0x0000007300007202 */ /* 0x002fca0000000f00 */
[----:B------:R1:W-:Y:S04]  /*13c20*/  STL [R1+0x8bc], R0 ;  /* 0x0008bc0001007387 */ /* 0x0003e80000100800 */
[----:B------:R4:W-:Y:S01]  /*13c30*/  STL [R1+0x8c8], R134 ;  /* 0x0008c88601007387 */ /* 0x0009e20000100800 */
[----:B-1----:R-:W-:-:S03]  /*13c40*/  IMAD.MOV.U32 R0, RZ, RZ, R135 ;  /* 0x000000ffff007224 */ /* 0x002fc600078e0087 */
[----:B----4-:R-:W-:Y:S04]  /*13c50*/  STL [R1+0x8d0], R118 ;  /* 0x0008d07601007387 */ /* 0x010fe80000100800 */
[----:B------:R1:W-:Y:S04]  /*13c60*/  STL [R1+0x8c4], R0 ;  /* 0x0008c40001007387 */ /* 0x0003e80000100800 */
[----:B------:R-:W4:Y:S01]  /*13c70*/  LDL.LU.64 R134, [R1+0xb70] ;  /* 0x000b700001867983 */ /* 0x000f220000300a00 */
[----:B-1----:R-:W-:-:S03]  /*13c80*/  IMAD.MOV.U32 R0, RZ, RZ, R119 ;  /* 0x000000ffff007224 */ /* 0x002fc600078e0077 */
[----:B------:R-:W4:Y:S04]  /*13c90*/  LDL.LU.64 R118, [R1+0xae0] ;  /* 0x000ae00001767983 */ /* 0x000f280000300a00 */
[----:B------:R1:W-:Y:S04]  /*13ca0*/  STL [R1+0x8cc], R0 ;  /* 0x0008cc0001007387 */ /* 0x0003e80000100800 */
[----:B---3--:R3:W-:Y:S01]  /*13cb0*/  STL [R1+0x8d8], R122 ;  /* 0x0008d87a01007387 */ /* 0x0087e20000100800 */
[----:B-1----:R-:W-:-:S03]  /*13cc0*/  IMAD.MOV.U32 R0, RZ, RZ, R123 ;  /* 0x000000ffff007224 */ /* 0x002fc600078e007b */
[----:B---3--:R-:W3:Y:S04]  /*13cd0*/  LDL.LU.64 R122, [R1+0xa68] ;  /* 0x000a6800017a7983 */ /* 0x008ee80000300a00 */
[----:B------:R1:W-:Y:S04]  /*13ce0*/  STL [R1+0x8d4], R0 ;  /* 0x0008d40001007387 */ /* 0x0003e80000100800 */
[----:B------:R-:W-:Y:S01]  /*13cf0*/  STL [R1+0x8e0], R120 ;  /* 0x0008e07801007387 */ /* 0x000fe20000100800 */
[----:B-1----:R-:W-:-:S05]  /*13d00*/  MOV R0, R121 ;  /* 0x0000007900007202 */ /* 0x002fca0000000f00 */
[----:B------:R1:W-:Y:S04]  /*13d10*/  STL [R1+0x8dc], R0 ;  /* 0x0008dc0001007387 */ /* 0x0003e80000100800 */
[----:B------:R1:W-:Y:S02]  /*13d20*/  STL [R1+0x8e8], R138 ;  /* 0x0008e88a01007387 */ /* 0x0003e40000100800 */
[----:B-1----:R-:W-:Y:S02]  /*13d30*/  IMAD.MOV.U32 R0, RZ, RZ, R139 ;  /* 0x000000ffff007224 */ /* 0x002fe400078e008b */
[----:B------:R-:W3:Y:S04]  /*13d40*/  LDL.LU.64 R138, [R1+0xb90] ;  /* 0x000b9000018a7983 */ /* 0x000ee80000300a00 */
[----:B------:R1:W-:Y:S04]  /*13d50*/  STL [R1+0x8e4], R0 ;  /* 0x0008e40001007387 */ /* 0x0003e80000100800 */
[----:B------:R1:W-:Y:S02]  /*13d60*/  STL [R1+0x8f0], R124 ;  /* 0x0008f07c01007387 */ /* 0x0003e40000100800 */
[----:B-1----:R-:W-:-:S02]  /*13d70*/  IMAD.MOV.U32 R0, RZ, RZ, R125 ;  /* 0x000000ffff007224 */ /* 0x002fc400078e007d */
[----:B------:R-:W-:Y:S04]  /*13d80*/  STL [R1+0x8f8], R116 ;  /* 0x0008f87401007387 */ /* 0x000fe80000100800 */
[----:B------:R1:W-:Y:S04]  /*13d90*/  STL [R1+0x8ec], R0 ;  /* 0x0008ec0001007387 */ /* 0x0003e80000100800 */
[----:B------:R-:W3:Y:S04]  /*13da0*/  LDL.LU.64 R120, [R1+0xb00] ;  /* 0x000b000001787983 */ /* 0x000ee80000300a00 */
[----:B------:R-:W3:Y:S01]  /*13db0*/  LDL.LU.64 R124, [R1+0xa80] ;  /* 0x000a8000017c7983 */ /* 0x000ee20000300a00 */
[----:B-1----:R-:W-:-:S05]  /*13dc0*/  IMAD.MOV.U32 R0, RZ, RZ, R117 ;  /* 0x000000ffff007224 */ /* 0x002fca00078e0075 */
[----:B------:R1:W-:Y:S04]  /*13dd0*/  STL [R1+0x8f4], R0 ;  /* 0x0008f40001007387 */ /* 0x0003e80000100800 */
[----:B--2---:R-:W-:Y:S01]  /*13de0*/  STL [R1+0x900], R126 ;  /* 0x0009007e01007387 */ /* 0x004fe20000100800 */
[----:B-1----:R-:W-:-:S03]  /*13df0*/  MOV R0, R127 ;  /* 0x0000007f00007202 */ /* 0x002fc60000000f00 */
[----:B------:R-:W-:Y:S04]  /*13e00*/  STL [R1+0x908], R144 ;  /* 0x0009089001007387 */ /* 0x000fe80000100800 */
[----:B------:R1:W-:Y:S02]  /*13e10*/  STL [R1+0x8fc], R0 ;  /* 0x0008fc0001007387 */ /* 0x0003e40000100800 */
[----:B-1----:R-:W-:Y:S02]  /*13e20*/  IMAD.MOV.U32 R0, RZ, RZ, R145 ;  /* 0x000000ffff007224 */ /* 0x002fe400078e0091 */
[----:B------:R-:W2:Y:S04]  /*13e30*/  LDL.LU.64 R144, [R1+0xbb0] ;  /* 0x000bb00001907983 */ /* 0x000ea80000300a00 */
[----:B------:R1:W-:Y:S04]  /*13e40*/  STL [R1+0x904], R0 ;  /* 0x0009040001007387 */ /* 0x0003e80000100800 */
[----:B----4-:R4:W-:Y:S04]  /*13e50*/  STL [R1+0x910], R134 ;  /* 0x0009108601007387 */ /* 0x0109e80000100800 */
[----:B------:R-:W2:Y:S01]  /*13e60*/  LDL.LU.64 R126, [R1+0xb20] ;  /* 0x000b2000017e7983 */ /* 0x000ea20000300a00 */
[----:B-1----:R-:W-:-:S05]  /*13e70*/  IMAD.MOV.U32 R0, RZ, RZ, R135 ;  /* 0x000000ffff007224 */ /* 0x002fca00078e0087 */
[----:B------:R1:W-:Y:S04]  /*13e80*/  STL [R1+0x90c], R0 ;  /* 0x00090c0001007387 */ /* 0x0003e80000100800 */
[----:B------:R-:W-:Y:S04]  /*13e90*/  STL [R1+0x918], R118 ;  /* 0x0009187601007387 */ /* 0x000fe80000100800 */
[----:B----4-:R-:W4:Y:S01]  /*13ea0*/  LDL.LU.64 R134, [R1+0xa98] ;  /* 0x000a980001867983 */ /* 0x010f220000300a00 */
[----:B-1----:R-:W-:-:S05]  /*13eb0*/  IMAD.MOV.U32 R0, RZ, RZ, R119 ;  /* 0x000000ffff007224 */ /* 0x002fca00078e0077 */
[----:B------:R3:W-:Y:S02]  /*13ec0*/  STL [R1+0x914], R0 ;  /* 0x0009140001007387 */ /* 0x0007e40000100800 */
[----:B---3--:R-:W-:Y:S02]  /*13ed0*/  MOV R0, R123 ;  /* 0x0000007b00007202 */ /* 0x008fe40000000f00 */
[----:B------:R1:W-:Y:S04]  /*13ee0*/  STL [R1+0x920], R122 ;  /* 0x0009207a01007387 */ /* 0x0003e80000100800 */
[----:B------:R-:W-:Y:S04]  /*13ef0*/  STL [R1+0x928], R128 ;  /* 0x0009288001007387 */ /* 0x000fe80000100800 */
[----:B------:R3:W-:Y:S04]  /*13f00*/  STL [R1+0x91c], R0 ;  /* 0x00091c0001007387 */ /* 0x0007e80000100800 */
[----:B-1----:R-:W4:Y:S01]  /*13f10*/  LDL.LU.64 R122, [R1+0xbd0] ;  /* 0x000bd000017a7983 */ /* 0x002f220000300a00 */
[----:B---3--:R-:W-:-:S03]  /*13f20*/  IMAD.MOV.U32 R0, RZ, RZ, R129 ;  /* 0x000000ffff007224 */ /* 0x008fc600078e0081 */
[----:B------:R-:W3:Y:S04]  /*13f30*/  LDL.LU.64 R128, [R1+0xb40] ;  /* 0x000b400001807983 */ /* 0x000ee80000300a00 */
[----:B------:R1:W-:Y:S04]  /*13f40*/  STL [R1+0x924], R0 ;  /* 0x0009240001007387 */ /* 0x0003e80000100800 */
[----:B------:R1:W-:Y:S02]  /*13f50*/  STL [R1+0x930], R138 ;  /* 0x0009308a01007387 */ /* 0x0003e40000100800 */
[----:B-1----:R-:W-:-:S02]  /*13f60*/  IMAD.MOV.U32 R0, RZ, RZ, R139 ;  /* 0x000000ffff007224 */ /* 0x002fc400078e008b */
[----:B------:R-:W3:Y:S04]  /*13f70*/  LDL.LU.64 R138, [R1+0xab8] ;  /* 0x000ab800018a7983 */ /* 0x000ee80000300a00 */
[----:B------:R1:W-:Y:S02]  /*13f80*/  STL [R1+0x92c], R0 ;  /* 0x00092c0001007387 */ /* 0x0003e40000100800 */
[----:B-1----:R-:W-:Y:S02]  /*13f90*/  IMAD.MOV.U32 R0, RZ, RZ, R121 ;  /* 0x000000ffff007224 */ /* 0x002fe400078e0079 */
[----:B------:R-:W-:Y:S04]  /*13fa0*/  STL [R1+0x938], R120 ;  /* 0x0009387801007387 */ /* 0x000fe80000100800 */
[----:B------:R1:W-:Y:S04]  /*13fb0*/  STL [R1+0x934], R0 ;  /* 0x0009340001007387 */ /* 0x0003e80000100800 */
[----:B------:R1:W-:Y:S02]  /*13fc0*/  STL [R1+0x940], R124 ;  /* 0x0009407c01007387 */ /* 0x0003e40000100800 */
[----:B-1----:R-:W-:-:S02]  /*13fd0*/  MOV R0, R125 ;  /* 0x0000007d00007202 */ /* 0x002fc40000000f00 */
[----:B------:R1:W-:Y:S04]  /*13fe0*/  STL [R1+0x948], R132 ;  /* 0x0009488401007387 */ /* 0x0003e80000100800 */
[----:B------:R1:W-:Y:S04]  /*13ff0*/  STL [R1+0x93c], R0 ;  /* 0x00093c0001007387 */ /* 0x0003e80000100800 */
[----:B------:R-:W3:Y:S01]  /*14000*/  LDL.LU.64 R124, [R1+0xbf0] ;  /* 0x000bf000017c7983 */ /* 0x000ee20000300a00 */
[----:B-1----:R-:W-:Y:S02]  /*14010*/  IMAD.MOV.U32 R132, RZ, RZ, R142 ;  /* 0x000000ffff847224 */ /* 0x002fe400078e008e */
[----:B------:R-:W-:-:S02]  /*14020*/  IMAD.MOV.U32 R0, RZ, RZ, R133 ;  /* 0x000000ffff007224 */ /* 0x000fc400078e0085 */
[----:B------:R-:W-:Y:S02]  /*14030*/  IMAD.MOV.U32 R133, RZ, RZ, R143 ;  /* 0x000000ffff857224 */ /* 0x000fe400078e008f */
[----:B------:R-:W3:Y:S04]  /*14040*/  LDL.LU.64 R142, [R1+0xb60] ;  /* 0x000b6000018e7983 */ /* 0x000ee80000300a00 */
[----:B------:R1:W-:Y:S04]  /*14050*/  STL [R1+0x944], R0 ;  /* 0x0009440001007387 */ /* 0x0003e80000100800 */
[----:B--2---:R2:W-:Y:S01]  /*14060*/  STL [R1+0x950], R144 ;  /* 0x0009509001007387 */ /* 0x0045e20000100800 */
[----:B-1----:R-:W-:-:S03]  /*14070*/  MOV R0, R145 ;  /* 0x0000009100007202 */ /* 0x002fc60000000f00 */
[----:B--2---:R-:W2:Y:S04]  /*14080*/  LDL.LU.64 R144, [R1+0xad8] ;  /* 0x000ad80001907983 */ /* 0x004ea80000300a00 */
[----:B------:R1:W-:Y:S04]  /*14090*/  STL [R1+0x94c], R0 ;  /* 0x00094c0001007387 */ /* 0x0003e80000100800 */
[----:B------:R4:W-:Y:S01]  /*140a0*/  STL [R1+0x958], R126 ;  /* 0x0009587e01007387 */ /* 0x0009e20000100800 */
[----:B-1----:R-:W-:-:S05]  /*140b0*/  IMAD.MOV.U32 R0, RZ, RZ, R127 ;  /* 0x000000ffff007224 */ /* 0x002fca00078e007f */
[----:B------:R1:W-:Y:S04]  /*140c0*/  STL [R1+0x954], R0 ;  /* 0x0009540001007387 */ /* 0x0003e80000100800 */
[----:B----4-:R4:W-:Y:S04]  /*140d0*/  STL [R1+0x960], R134 ;  /* 0x0009608601007387 */ /* 0x0109e80000100800 */
[----:B------:R-:W2:Y:S01]  /*140e0*/  LDL.LU.64 R126, [R1+0xc10] ;  /* 0x000c1000017e7983 */ /* 0x000ea20000300a00 */
[----:B-1----:R-:W-:-:S05]  /*140f0*/  IMAD.MOV.U32 R0, RZ, RZ, R135 ;  /* 0x000000ffff007224 */ /* 0x002fca00078e0087 */
[----:B------:R1:W-:Y:S04]  /*14100*/  STL [R1+0x95c], R0 ;  /* 0x00095c0001007387 */ /* 0x0003e80000100800 */
[----:B------:R1:W-:Y:S04]  /*14110*/  STL [R1+0x968], R150 ;  /* 0x0009689601007387 */ /* 0x0003e80000100800 */
[----:B----4-:R-:W4:Y:S01]  /*14120*/  LDL.LU.64 R134, [R1+0xb80] ;  /* 0x000b800001867983 */ /* 0x010f220000300a00 */
[----:B-1----:R-:W-:-:S03]  /*14130*/  IMAD.MOV.U32 R0, RZ, RZ, R151 ;  /* 0x000000ffff007224 */ /* 0x002fc600078e0097 */
[----:B------:R-:W-:Y:S04]  /*14140*/  STL [R1+0x970], R122 ;  /* 0x0009707a01007387 */ /* 0x000fe80000100800 */
[----:B------:R1:W-:Y:S04]  /*14150*/  STL [R1+0x964], R0 ;  /* 0x0009640001007387 */ /* 0x0003e80000100800 */
[----:B------:R-:W4:Y:S01]  /*14160*/  LDL.LU.64 R150, [R1+0xaf8] ;  /* 0x000af80001967983 */ /* 0x000f220000300a00 */
[----:B-1----:R-:W-:-:S03]  /*14170*/  MOV R0, R123 ;  /* 0x0000007b00007202 */ /* 0x002fc60000000f00 */
[----:B---3--:R-:W-:Y:S04]  /*14180*/  STL [R1+0x978], R128 ;  /* 0x0009788001007387 */ /* 0x008fe80000100800 */
[----:B------:R1:W-:Y:S02]  /*14190*/  STL [R1+0x96c], R0 ;  /* 0x00096c0001007387 */ /* 0x0003e40000100800 */
[----:B-1----:R-:W-:Y:S02]  /*141a0*/  IMAD.MOV.U32 R0, RZ, RZ, R129 ;  /* 0x000000ffff007224 */ /* 0x002fe400078e0081 */
[----:B------:R1:W-:Y:S04]  /*141b0*/  STL [R1+0x980], R138 ;  /* 0x0009808a01007387 */ /* 0x0003e80000100800 */
[----:B------:R3:W-:Y:S04]  /*141c0*/  STL [R1+0x974], R0 ;  /* 0x0009740001007387 */ /* 0x0007e80000100800 */
[----:B------:R-:W4:Y:S01]  /*141d0*/  LDL.LU.64 R128, [R1+0xc30] ;  /* 0x000c300001807983 */ /* 0x000f220000300a00 */
[----:B-1----:R-:W-:-:S02]  /*141e0*/  IMAD.MOV.U32 R138, RZ, RZ, R140 ;  /* 0x000000ffff8a7224 */ /* 0x002fc400078e008c */
[----:B---3--:R-:W-:Y:S01]  /*141f0*/  IMAD.MOV.U32 R0, RZ, RZ, R139 ;  /* 0x000000ffff007224 */ /* 0x008fe200078e008b */
[----:B------:R-:W-:Y:S02]  /*14200*/  MOV R139, R141 ;  /* 0x0000008d008b7202 */ /* 0x000fe40000000f00 */
[----:B------:R-:W3:Y:S04]  /*14210*/  LDL.LU.64 R140, [R1+0xba0] ;  /* 0x000ba000018c7983 */ /* 0x000ee80000300a00 */
[----:B------:R1:W-:Y:S04]  /*14220*/  STL [R1+0x97c], R0 ;  /* 0x00097c0001007387 */ /* 0x0003e80000100800 */
[----:B------:R1:W-:Y:S02]  /*14230*/  STL [R1+0x988], R130 ;  /* 0x0009888201007387 */ /* 0x0003e40000100800 */
[----:B-1----:R-:W-:-:S02]  /*14240*/  IMAD.MOV.U32 R0, RZ, RZ, R131 ;  /* 0x000000ffff007224 */ /* 0x002fc400078e0083 */
[----:B------:R-:W3:Y:S04]  /*14250*/  LDL.LU.64 R130, [R1+0xb18] ;  /* 0x000b180001827983 */ /* 0x000ee80000300a00 */
[----:B------:R1:W-:Y:S04]  /*14260*/  STL [R1+0x984], R0 ;  /* 0x0009840001007387 */ /* 0x0003e80000100800 */
[----:B------:R-:W-:Y:S01]  /*14270*/  STL [R1+0x990], R124 ;  /* 0x0009907c01007387 */ /* 0x000fe20000100800 */
[----:B-1----:R-:W-:-:S05]  /*14280*/  IMAD.MOV.U32 R0, RZ, RZ, R125 ;  /* 0x000000ffff007224 */ /* 0x002fca00078e007d */
[----:B------:R1:W-:Y:S04]  /*14290*/  STL [R1+0x98c], R0 ;  /* 0x00098c0001007387 */ /* 0x0003e80000100800 */
[----:B------:R1:W-:Y:S02]  /*142a0*/  STL [R1+0x998], R142 ;  /* 0x0009988e01007387 */ /* 0x0003e40000100800 */
[----:B-1----:R-:W-:Y:S02]  /*142b0*/  IMAD.MOV.U32 R0, RZ, RZ, R143 ;  /* 0x000000ffff007224 */ /* 0x002fe400078e008f */
[----:B------:R-:W3:Y:S04]  /*142c0*/  LDL.LU.64 R142, [R1+0xc60] ;  /* 0x000c6000018e7983 */ /* 0x000ee80000300a00 */
[----:B------:R1:W-:Y:S04]  /*142d0*/  STL [R1+0x994], R0 ;  /* 0x0009940001007387 */ /* 0x0003e80000100800 */
[----:B--2---:R2:W-:Y:S01]  /*142e0*/  STL [R1+0x9a0], R144 ;  /* 0x0009a09001007387 */ /* 0x0045e20000100800 */
[----:B-1----:R-:W-:-:S03]  /*142f0*/  MOV R0, R145 ;  /* 0x0000009100007202 */ /* 0x002fc60000000f00 */
[----:B--2---:R-:W2:Y:S04]  /*14300*/  LDL.LU.64 R144, [R1+0xbc0] ;  /* 0x000bc00001907983 */ /* 0x004ea80000300a00 */
[----:B------:R1:W-:Y:S04]  /*14310*/  STL [R1+0x99c], R0 ;  /* 0x00099c0001007387 */ /* 0x0003e80000100800 */
[----:B------:R1:W-:Y:S02]  /*14320*/  STL [R1+0x9a8], R146 ;  /* 0x0009a89201007387 */ /* 0x0003e40000100800 */
[----:B-1----:R-:W-:-:S02]  /*14330*/  IMAD.MOV.U32 R0, RZ, RZ, R147 ;  /* 0x000000ffff007224 */ /* 0x002fc400078e0093 */
[----:B------:R-:W2:Y:S04]  /*14340*/  LDL.LU.64 R146, [R1+0xb38] ;  /* 0x000b380001927983 */ /* 0x000ea80000300a00 */
[----:B------:R1:W-:Y:S04]  /*14350*/  STL [R1+0x9a4], R0 ;  /* 0x0009a40001007387 */ /* 0x0003e80000100800 */
[----:B------:R-:W-:Y:S01]  /*14360*/  STL [R1+0x9b0], R126 ;  /* 0x0009b07e01007387 */ /* 0x000fe20000100800 */
[----:B-1----:R-:W-:-:S05]  /*14370*/  IMAD.MOV.U32 R0, RZ, RZ, R127 ;  /* 0x000000ffff007224 */ /* 0x002fca00078e007f */
[----:B------:R1:W-:Y:S04]  /*14380*/  STL [R1+0x9ac], R0 ;  /* 0x0009ac0001007387 */ /* 0x0003e80000100800 */
[----:B----4-:R4:W-:Y:S01]  /*14390*/  STL [R1+0x9b8], R134 ;  /* 0x0009b88601007387 */ /* 0x0109e20000100800 */
[----:B-1----:R-:W-:-:S03]  /*143a0*/  IMAD.MOV.U32 R0, RZ, RZ, R135 ;  /* 0x000000ffff007224 */ /* 0x002fc600078e0087 */
[----:B----4-:R-:W4:Y:S04]  /*143b0*/  LDL.LU.64 R134, [R1+0xc80] ;  /* 0x000c800001867983 */ /* 0x010f280000300a00 */
[----:B------:R1:W-:Y:S04]  /*143c0*/  STL [R1+0x9b4], R0 ;  /* 0x0009b40001007387 */ /* 0x0003e80000100800 */
[----:B------:R1:W-:Y:S02]  /*143d0*/  STL [R1+0x9c0], R150 ;  /* 0x0009c09601007387 */ /* 0x0003e40000100800 */
[----:B-1----:R-:W-:-:S02]  /*143e0*/  MOV R0, R151 ;  /* 0x0000009700007202 */ /* 0x002fc40000000f00 */
[----:B------:R-:W4:Y:S04]  /*143f0*/  LDL.LU.64 R150, [R1+0xbe0] ;  /* 0x000be00001967983 */ /* 0x000f280000300a00 */
[----:B------:R1:W-:Y:S04]  /*14400*/  STL [R1+0x9bc], R0 ;  /* 0x0009bc0001007387 */ /* 0x0003e80000100800 */
[----:B------:R1:W-:Y:S02]  /*14410*/  STL [R1+0x9c8], R136 ;  /* 0x0009c88801007387 */ /* 0x0003e40000100800 */
[----:B-1----:R-:W-:-:S02]  /*14420*/  IMAD.MOV.U32 R0, RZ, RZ, R137 ;  /* 0x000000ffff007224 */ /* 0x002fc400078e0089 */
[----:B------:R-:W4:Y:S04]  /*14430*/  LDL.LU.64 R136, [R1+0xb58] ;  /* 0x000b580001887983 */ /* 0x000f280000300a00 */
[----:B------:R1:W-:Y:S04]  /*14440*/  STL [R1+0x9c4], R0 ;  /* 0x0009c40001007387 */ /* 0x0003e80000100800 */
[----:B------:R-:W-:Y:S01]  /*14450*/  STL [R1+0x9d0], R128 ;  /* 0x0009d08001007387 */ /* 0x000fe20000100800 */
[----:B-1----:R-:W-:-:S05]  /*14460*/  IMAD.MOV.U32 R0, RZ, RZ, R129 ;  /* 0x000000ffff007224 */ /* 0x002fca00078e0081 */
        /* <DEDUP_REMOVED lines=10> */
[----:B-1----:R-:W-:-:S02]  /*14510*/  IMAD.MOV.U32 R0, RZ, RZ, R133 ;  /* 0x000000ffff007224 */ /* 0x002fc400078e0085 */
[----:B------:R-:W3:Y:S04]  /*14520*/  LDL.LU.64 R132, [R1+0xb78] ;  /* 0x000b780001847983 */ /* 0x000ee80000300a00 */
[----:B------:R1:W-:Y:S04]  /*14530*/  STL [R1+0x9e4], R0 ;  /* 0x0009e40001007387 */ /* 0x0003e80000100800 */
[----:B------:R1:W-:Y:S02]  /*14540*/  STL [R1+0x9f0], R142 ;  /* 0x0009f08e01007387 */ /* 0x0003e40000100800 */
[----:B-1----:R-:W-:-:S02]  /*14550*/  IMAD.MOV.U32 R0, RZ, RZ, R143 ;  /* 0x000000ffff007224 */ /* 0x002fc400078e008f */
[----:B------:R-:W3:Y:S04]  /*14560*/  LDL.LU.64 R142, [R1+0xae8] ;  /* 0x000ae800018e7983 */ /* 0x000ee80000300a00 */
[----:B------:R1:W-:Y:S04]  /*14570*/  STL [R1+0x9ec], R0 ;  /* 0x0009ec0001007387 */ /* 0x0003e80000100800 */
[----:B--2---:R2:W-:Y:S01]  /*14580*/  STL [R1+0x9f8], R144 ;  /* 0x0009f89001007387 */ /* 0x0045e20000100800 */
[----:B-1----:R-:W-:-:S03]  /*14590*/  IMAD.MOV.U32 R0, RZ, RZ, R145 ;  /* 0x000000ffff007224 */ /* 0x002fc600078e0091 */
[----:B--2---:R-:W2:Y:S04]  /*145a0*/  LDL.LU.64 R144, [R1+0xcc0] ;  /* 0x000cc00001907983 */ /* 0x004ea80000300a00 */
[----:B------:R1:W-:Y:S04]  /*145b0*/  STL [R1+0x9f4], R0 ;  /* 0x0009f40001007387 */ /* 0x0003e80000100800 */
[----:B------:R1:W-:Y:S02]  /*145c0*/  STL [R1+0xa00], R146 ;  /* 0x000a009201007387 */ /* 0x0003e40000100800 */
[----:B-1----:R-:W-:-:S02]  /*145d0*/  MOV R0, R147 ;  /* 0x0000009300007202 */ /* 0x002fc40000000f00 */
[----:B------:R-:W2:Y:S04]  /*145e0*/  LDL.LU.64 R146, [R1+0xc20] ;  /* 0x000c200001927983 */ /* 0x000ea80000300a00 */
[----:B------:R1:W-:Y:S04]  /*145f0*/  STL [R1+0x9fc], R0 ;  /* 0x0009fc0001007387 */ /* 0x0003e80000100800 */
[----:B------:R1:W-:Y:S02]  /*14600*/  STL [R1+0xa08], R148 ;  /* 0x000a089401007387 */ /* 0x0003e40000100800 */
[----:B-1----:R-:W-:-:S02]  /*14610*/  IMAD.MOV.U32 R0, RZ, RZ, R149 ;  /* 0x000000ffff007224 */ /* 0x002fc400078e0095 */
[----:B------:R-:W2:Y:S04]  /*14620*/  LDL.LU.64 R148, [R1+0xb98] ;  /* 0x000b980001947983 */ /* 0x000ea80000300a00 */
[----:B------:R1:W-:Y:S04]  /*14630*/  STL [R1+0xa04], R0 ;  /* 0x000a040001007387 */ /* 0x0003e80000100800 */
[----:B----4-:R4:W-:Y:S01]  /*14640*/  STL [R1+0xa10], R134 ;  /* 0x000a108601007387 */ /* 0x0109e20000100800 */
[----:B-1----:R-:W-:-:S03]  /*14650*/  IMAD.MOV.U32 R0, RZ, RZ, R135 ;  /* 0x000000ffff007224 */ /* 0x002fc600078e0087 */
[----:B----4-:R-:W4:Y:S04]  /*14660*/  LDL.LU.64 R134, [R1+0xb08] ;  /* 0x000b080001867983 */ /* 0x010f280000300a00 */
[----:B------:R1:W-:Y:S04]  /*14670*/  STL [R1+0xa0c], R0 ;  /* 0x000a0c0001007387 */ /* 0x0003e80000100800 */
[----:B------:R1:W-:Y:S02]  /*14680*/  STL [R1+0xa18], R150 ;  /* 0x000a189601007387 */ /* 0x0003e40000100800 */
[----:B-1----:R-:W-:-:S02]  /*14690*/  IMAD.MOV.U32 R0, RZ, RZ, R151 ;  /* 0x000000ffff007224 */ /* 0x002fc400078e0097 */
[----:B------:R-:W4:Y:S04]  /*146a0*/  LDL.LU.64 R150, [R1+0xce0] ;  /* 0x000ce00001967983 */ /* 0x000f280000300a00 */
        /* <DEDUP_REMOVED lines=9> */
[----:B---3--:R3:W-:Y:S01]  /*14740*/  STL [R1+0xa30], R140 ;  /* 0x000a308c01007387 */ /* 0x0087e20000100800 */
[----:B-1----:R-:W-:-:S03]  /*14750*/  IMAD.MOV.U32 R0, RZ, RZ, R141 ;  /* 0x000000ffff007224 */ /* 0x002fc600078e008d */
[----:B---3--:R-:W3:Y:S04]  /*14760*/  LDL.LU.64 R140, [R1+0xb28] ;  /* 0x000b2800018c7983 */ /* 0x008ee80000300a00 */
[----:B------:R1:W-:Y:S04]  /*14770*/  STL [R1+0xa2c], R0 ;  /* 0x000a2c0001007387 */ /* 0x0003e80000100800 */
[----:B------:R1:W-:Y:S02]  /*14780*/  STL [R1+0xa38], R130 ;  /* 0x000a388201007387 */ /* 0x0003e40000100800 */
[----:B-1----:R-:W-:-:S02]  /*14790*/  IMAD.MOV.U32 R0, RZ, RZ, R131 ;  /* 0x000000ffff007224 */ /* 0x002fc400078e0083 */
[----:B------:R-:W3:Y:S04]  /*147a0*/  LDL.LU.64 R130, [R1+0xd00] ;  /* 0x000d000001827983 */ /* 0x000ee80000300a00 */
[----:B------:R1:W-:Y:S04]  /*147b0*/  STL [R1+0xa34], R0 ;  /* 0x000a340001007387 */ /* 0x0003e80000100800 */
[----:B------:R-:W-:Y:S04]  /*147c0*/  STL [R1+0xa40], R132 ;  /* 0x000a408401007387 */ /* 0x000fe80000100800 */
[----:B------:R-:W3:Y:S01]  /*147d0*/  LDL.LU.64 R128, [R1+0xc70] ;  /* 0x000c700001807983 */ /* 0x000ee20000300a00 */
[----:B-1----:R-:W-:-:S05]  /*147e0*/  MOV R0, R133 ;  /* 0x0000008500007202 */ /* 0x002fca0000000f00 */
[----:B------:R1:W-:Y:S04]  /*147f0*/  STL [R1+0xa3c], R0 ;  /* 0x000a3c0001007387 */ /* 0x0003e80000100800 */
[----:B------:R1:W-:Y:S02]  /*14800*/  STL [R1+0xa48], R142 ;  /* 0x000a488e01007387 */ /* 0x0003e40000100800 */
[----:B-1----:R-:W-:Y:S02]  /*14810*/  IMAD.MOV.U32 R0, RZ, RZ, R143 ;  /* 0x000000ffff007224 */ /* 0x002fe400078e008f */
[----:B------:R-:W3:Y:S04]  /*14820*/  LDL.LU.64 R142, [R1+0xbd8] ;  /* 0x000bd800018e7983 */ /* 0x000ee80000300a00 */
[----:B------:R1:W-:Y:S04]  /*14830*/  STL [R1+0xa44], R0 ;  /* 0x000a440001007387 */ /* 0x0003e80000100800 */
[----:B--2---:R2:W-:Y:S01]  /*14840*/  STL [R1+0xa50], R144 ;  /* 0x000a509001007387 */ /* 0x0045e20000100800 */
[----:B-1----:R-:W-:-:S03]  /*14850*/  IMAD.MOV.U32 R0, RZ, RZ, R145 ;  /* 0x000000ffff007224 */ /* 0x002fc600078e0091 */
[----:B--2---:R-:W2:Y:S04]  /*14860*/  LDL.LU.64 R144, [R1+0xb48] ;  /* 0x000b480001907983 */ /* 0x004ea80000300a00 */
[----:B------:R1:W-:Y:S04]  /*14870*/  STL [R1+0xa4c], R0 ;  /* 0x000a4c0001007387 */ /* 0x0003e80000100800 */
[----:B------:R1:W-:Y:S02]  /*14880*/  STL [R1+0xa58], R146 ;  /* 0x000a589201007387 */ /* 0x0003e40000100800 */
[----:B-1----:R-:W-:-:S02]  /*14890*/  IMAD.MOV.U32 R0, RZ, RZ, R147 ;  /* 0x000000ffff007224 */ /* 0x002fc400078e0093 */
[----:B------:R-:W2:Y:S04]  /*148a0*/  LDL.LU.64 R146, [R1+0xd18] ;  /* 0x000d180001927983 */ /* 0x000ea80000300a00 */
[----:B------:R1:W-:Y:S04]  /*148b0*/  STL [R1+0xa54], R0 ;  /* 0x000a540001007387 */ /* 0x0003e80000100800 */
[----:B------:R1:W-:Y:S02]  /*148c0*/  STL [R1+0xa60], R148 ;  /* 0x000a609401007387 */ /* 0x0003e40000100800 */
[----:B-1----:R-:W-:-:S02]  /*148d0*/  MOV R0, R149 ;  /* 0x0000009500007202 */ /* 0x002fc40000000f00 */
[----:B------:R-:W2:Y:S04]  /*148e0*/  LDL.LU.64 R148, [R1+0xc90] ;  /* 0x000c900001947983 */ /* 0x000ea80000300a00 */
[----:B------:R1:W-:Y:S04]  /*148f0*/  STL [R1+0xa5c], R0 ;  /* 0x000a5c0001007387 */ /* 0x0003e80000100800 */
[----:B----4-:R-:W-:Y:S04]  /*14900*/  STL [R1+0xa68], R134 ;  /* 0x000a688601007387 */ /* 0x010fe80000100800 */
[----:B------:R-:W4:Y:S01]  /*14910*/  LDL.LU.64 R132, [R1+0xbf8] ;  /* 0x000bf80001847983 */ /* 0x000f220000300a00 */
[----:B-1----:R-:W-:-:S05]  /*14920*/  IMAD.MOV.U32 R0, RZ, RZ, R135 ;  /* 0x000000ffff007224 */ /* 0x002fca00078e0087 */
[----:B------:R1:W-:Y:S02]  /*14930*/  STL [R1+0xa64], R0 ;  /* 0x000a640001007387 */ /* 0x0003e40000100800 */
[----:B-1----:R-:W-:Y:S02]  /*14940*/  IMAD.MOV.U32 R0, RZ, RZ, R151 ;  /* 0x000000ffff007224 */ /* 0x002fe400078e0097 */
[----:B------:R1:W-:Y:S04]  /*14950*/  STL [R1+0xa70], R150 ;  /* 0x000a709601007387 */ /* 0x0003e80000100800 */
[----:B-1----:R-:W4:Y:S04]  /*14960*/  LDL.LU.64 R150, [R1+0xb68] ;  /* 0x000b680001967983 */ /* 0x002f280000300a00 */
[----:B------:R1:W-:Y:S04]  /*14970*/  STL [R1+0xa6c], R0 ;  /* 0x000a6c0001007387 */ /* 0x0003e80000100800 */
[----:B------:R1:W-:Y:S04]  /*14980*/  STL [R1+0xa78], R136 ;  /* 0x000a788801007387 */ /* 0x0003e80000100800 */
[----:B------:R-:W4:Y:S01]  /*14990*/  LDL.LU.64 R134, [R1+0xd30] ;  /* 0x000d300001867983 */ /* 0x000f220000300a00 */
[----:B-1----:R-:W-:-:S03]  /*149a0*/  IMAD.MOV.U32 R0, RZ, RZ, R137 ;  /* 0x000000ffff007224 */ /* 0x002fc600078e0089 */
[----:B------:R-:W-:Y:S04]  /*149b0*/  STL [R1+0xa80], R138 ;  /* 0x000a808a01007387 */ /* 0x000fe80000100800 */
[----:B------:R1:W-:Y:S04]  /*149c0*/  STL [R1+0xa74], R0 ;  /* 0x000a740001007387 */ /* 0x0003e80000100800 */
[----:B------:R-:W4:Y:S01]  /*149d0*/  LDL.LU.64 R136, [R1+0xcb0] ;  /* 0x000cb00001887983 */ /* 0x000f220000300a00 */
[----:B-1----:R-:W-:-:S03]  /*149e0*/  MOV R0, R139 ;  /* 0x0000008b00007202 */ /* 0x002fc60000000f00 */
[----:B---3--:R-:W-:Y:S04]  /*149f0*/  STL [R1+0xa88], R140 ;  /* 0x000a888c01007387 */ /* 0x008fe80000100800 */
[----:B------:R1:W-:Y:S04]  /*14a00*/  STL [R1+0xa7c], R0 ;  /* 0x000a7c0001007387 */ /* 0x0003e80000100800 */
[----:B------:R-:W3:Y:S01]  /*14a10*/  LDL.LU.64 R138, [R1+0xc18] ;  /* 0x000c1800018a7983 */ /* 0x000ee20000300a00 */
[----:B-1----:R-:W-:-:S03]  /*14a20*/  IMAD.MOV.U32 R0, RZ, RZ, R141 ;  /* 0x000000ffff007224 */ /* 0x002fc600078e008d */
[----:B------:R-:W-:Y:S04]  /*14a30*/  STL [R1+0xa90], R130 ;  /* 0x000a908201007387 */ /* 0x000fe80000100800 */
        /* <DEDUP_REMOVED lines=8> */
[----:B------:R1:W-:Y:S02]  /*14ac0*/  STL [R1+0xa94], R0 ;  /* 0x000a940001007387 */ /* 0x0003e40000100800 */
[----:B-1----:R-:W-:Y:S02]  /*14ad0*/  MOV R0, R143 ;  /* 0x0000008f00007202 */ /* 0x002fe40000000f00 */
        /* <DEDUP_REMOVED lines=11> */
[----:B-1----:R-:W-:-:S02]  /*14b90*/  IMAD.MOV.U32 R0, RZ, RZ, R149 ;  /* 0x000000ffff007224 */ /* 0x002fc400078e0095 */
[----:B------:R-:W2:Y:S04]  /*14ba0*/  LDL.LU.64 R148, [R1+0xd60] ;  /* 0x000d600001947983 */ /* 0x000ea80000300a00 */
[----:B------:R1:W-:Y:S04]  /*14bb0*/  STL [R1+0xab4], R0 ;  /* 0x000ab40001007387 */ /* 0x0003e80000100800 */
[----:B----4-:R4:W-:Y:S01]  /*14bc0*/  STL [R1+0xac0], R132 ;  /* 0x000ac08401007387 */ /* 0x0109e20000100800 */
[----:B-1----:R-:W-:-:S03]  /*14bd0*/  MOV R0, R133 ;  /* 0x0000008500007202 */ /* 0x002fc60000000f00 */
[----:B----4-:R-:W4:Y:S04]  /*14be0*/  LDL.LU.64 R132, [R1+0xcf0] ;  /* 0x000cf00001847983 */ /* 0x010f280000300a00 */
[----:B------:R1:W-:Y:S02]  /*14bf0*/  STL [R1+0xabc], R0 ;  /* 0x000abc0001007387 */ /* 0x0003e40000100800 */
[----:B-1----:R-:W-:Y:S02]  /*14c00*/  IMAD.MOV.U32 R0, RZ, RZ, R151 ;  /* 0x000000ffff007224 */ /* 0x002fe400078e0097 */
[----:B------:R1:W-:Y:S04]  /*14c10*/  STL [R1+0xac8], R150 ;  /* 0x000ac89601007387 */ /* 0x0003e80000100800 */
[----:B------:R-:W-:Y:S04]  /*14c20*/  STL [R1+0xad0], R134 ;  /* 0x000ad08601007387 */ /* 0x000fe80000100800 */
[----:B------:R1:W-:Y:S04]  /*14c30*/  STL [R1+0xac4], R0 ;  /* 0x000ac40001007387 */ /* 0x0003e80000100800 */
[----:B-1----:R-:W4:Y:S01]  /*14c40*/  LDL.LU.64 R150, [R1+0xc68] ;  /* 0x000c680001967983 */ /* 0x002f220000300a00 */
[----:B------:R-:W-:-:S03]  /*14c50*/  IMAD.MOV.U32 R0, RZ, RZ, R135 ;  /* 0x000000ffff007224 */ /* 0x000fc600078e0087 */
[----:B------:R-:W-:Y:S04]  /*14c60*/  STL [R1+0xad8], R136 ;  /* 0x000ad88801007387 */ /* 0x000fe80000100800 */
[----:B------:R1:W-:Y:S04]  /*14c70*/  STL [R1+0xacc], R0 ;  /* 0x000acc0001007387 */ /* 0x0003e80000100800 */
[----:B------:R-:W4:Y:S01]  /*14c80*/  LDL.LU.64 R134, [R1+0xbc8] ;  /* 0x000bc80001867983 */ /* 0x000f220000300a00 */
[----:B-1----:R-:W-:-:S03]  /*14c90*/  IMAD.MOV.U32 R0, RZ, RZ, R137 ;  /* 0x000000ffff007224 */ /* 0x002fc600078e0089 */
[----:B---3--:R-:W-:Y:S04]  /*14ca0*/  STL [R1+0xae0], R138 ;  /* 0x000ae08a01007387 */ /* 0x008fe80000100800 */
[----:B------:R1:W-:Y:S04]  /*14cb0*/  STL [R1+0xad4], R0 ;  /* 0x000ad40001007387 */ /* 0x0003e80000100800 */
[----:B------:R-:W3:Y:S01]  /*14cc0*/  LDL.LU.64 R136, [R1+0xd78] ;  /* 0x000d780001887983 */ /* 0x000ee20000300a00 */
[----:B-1----:R-:W-:-:S03]  /*14cd0*/  MOV R0, R139 ;  /* 0x0000008b00007202 */ /* 0x002fc60000000f00 */
[----:B------:R-:W-:Y:S04]  /*14ce0*/  STL [R1+0xae8], R140 ;  /* 0x000ae88c01007387 */ /* 0x000fe80000100800 */
[----:B------:R1:W-:Y:S04]  /*14cf0*/  STL [R1+0xadc], R0 ;  /* 0x000adc0001007387 */ /* 0x0003e80000100800 */
[----:B------:R-:W3:Y:S01]  /*14d00*/  LDL.LU.64 R138, [R1+0xd10] ;  /* 0x000d1000018a7983 */ /* 0x000ee20000300a00 */
[----:B-1----:R-:W-:-:S03]  /*14d10*/  IMAD.MOV.U32 R0, RZ, RZ, R141 ;  /* 0x000000ffff007224 */ /* 0x002fc600078e008d */
[----:B------:R-:W-:Y:S04]  /*14d20*/  STL [R1+0xaf0], R130 ;  /* 0x000af08201007387 */ /* 0x000fe80000100800 */
[----:B------:R1:W-:Y:S04]  /*14d30*/  STL [R1+0xae4], R0 ;  /* 0x000ae40001007387 */ /* 0x0003e80000100800 */
[----:B------:R-:W3:Y:S04]  /*14d40*/  LDL.LU.64 R140, [R1+0xc88] ;  /* 0x000c8800018c7983 */ /* 0x000ee80000300a00 */
[----:B------:R-:W3:Y:S01]  /*14d50*/  LDL.LU.64 R128, [R1+0xbe8] ;  /* 0x000be80001807983 */ /* 0x000ee20000300a00 */
        /* <DEDUP_REMOVED lines=10> */
[----:B------:R1:W-:Y:S04]  /*14e00*/  STL [R1+0xb08], R146 ;  /* 0x000b089201007387 */ /* 0x0003e80000100800 */
[----:B------:R-:W2:Y:S01]  /*14e10*/  LDL.LU.64 R130, [R1+0xca8] ;  /* 0x000ca80001827983 */ /* 0x000ea20000300a00 */
[----:B-1----:R-:W-:-:S03]  /*14e20*/  IMAD.MOV.U32 R0, RZ, RZ, R147 ;  /* 0x000000ffff007224 */ /* 0x002fc600078e0093 */
[----:B------:R-:W-:Y:S04]  /*14e30*/  STL [R1+0xb10], R148 ;  /* 0x000b109401007387 */ /* 0x000fe80000100800 */
[----:B------:R1:W-:Y:S04]  /*14e40*/  STL [R1+0xb04], R0 ;  /* 0x000b040001007387 */ /* 0x0003e80000100800 */
[----:B------:R-:W2:Y:S01]  /*14e50*/  LDL.LU.64 R146, [R1+0xc08] ;  /* 0x000c080001927983 */ /* 0x000ea20000300a00 */
[----:B-1----:R-:W-:-:S03]  /*14e60*/  IMAD.MOV.U32 R0, RZ, RZ, R149 ;  /* 0x000000ffff007224 */ /* 0x002fc600078e0095 */
[----:B----4-:R-:W-:Y:S04]  /*14e70*/  STL [R1+0xb18], R132 ;  /* 0x000b188401007387 */ /* 0x010fe80000100800 */
[----:B------:R1:W-:Y:S04]  /*14e80*/  STL [R1+0xb0c], R0 ;  /* 0x000b0c0001007387 */ /* 0x0003e80000100800 */
[----:B------:R-:W4:Y:S01]  /*14e90*/  LDL.LU.64 R148, [R1+0xd98] ;  /* 0x000d980001947983 */ /* 0x000f220000300a00 */
[----:B-1----:R-:W-:-:S03]  /*14ea0*/  IMAD.MOV.U32 R0, RZ, RZ, R133 ;  /* 0x000000ffff007224 */ /* 0x002fc600078e0085 */
        /* <DEDUP_REMOVED lines=18> */
[----:B------:R1:W-:Y:S02]  /*14fd0*/  STL [R1+0xb40], R140 ;  /* 0x000b408c01007387 */ /* 0x0003e40000100800 */
[----:B-1----:R-:W-:-:S02]  /*14fe0*/  MOV R0, R141 ;  /* 0x0000008d00007202 */ /* 0x002fc40000000f00 */
[----:B------:R-:W-:Y:S04]  /*14ff0*/  STL [R1+0xb48], R128 ;  /* 0x000b488001007387 */ /* 0x000fe80000100800 */
[----:B------:R1:W-:Y:S04]  /*15000*/  STL [R1+0xb3c], R0 ;  /* 0x000b3c0001007387 */ /* 0x0003e80000100800 */
[----:B------:R-:W3:Y:S01]  /*15010*/  LDL.LU.64 R140, [R1+0xce8] ;  /* 0x000ce800018c7983 */ /* 0x000ee20000300a00 */
[----:B-1----:R-:W-:-:S03]  /*15020*/  IMAD.MOV.U32 R0, RZ, RZ, R129 ;  /* 0x000000ffff007224 */ /* 0x002fc600078e0081 */
[----:B------:R-:W-:Y:S04]  /*15030*/  STL [R1+0xb50], R142 ;  /* 0x000b508e01007387 */ /* 0x000fe80000100800 */
[----:B------:R1:W-:Y:S02]  /*15040*/  STL [R1+0xb44], R0 ;  /* 0x000b440001007387 */ /* 0x0003e40000100800 */
[----:B-1----:R-:W-:Y:S02]  /*15050*/  IMAD.MOV.U32 R0, RZ, RZ, R143 ;  /* 0x000000ffff007224 */ /* 0x002fe400078e008f */
[----:B------:R-:W3:Y:S04]  /*15060*/  LDL.LU.64 R142, [R1+0xc58] ;  /* 0x000c5800018e7983 */ /* 0x000ee80000300a00 */
[----:B------:R1:W-:Y:S04]  /*15070*/  STL [R1+0xb4c], R0 ;  /* 0x000b4c0001007387 */ /* 0x0003e80000100800 */
[----:B--2---:R2:W-:Y:S01]  /*15080*/  STL [R1+0xb58], R144 ;  /* 0x000b589001007387 */ /* 0x0045e20000100800 */
[----:B-1----:R-:W-:-:S03]  /*15090*/  IMAD.MOV.U32 R0, RZ, RZ, R145 ;  /* 0x000000ffff007224 */ /* 0x002fc600078e0091 */
[----:B------:R-:W-:Y:S04]  /*150a0*/  STL [R1+0xb60], R130 ;  /* 0x000b608201007387 */ /* 0x000fe80000100800 */
[----:B------:R1:W-:Y:S04]  /*150b0*/  STL [R1+0xb54], R0 ;  /* 0x000b540001007387 */ /* 0x0003e80000100800 */
[----:B--2---:R-:W2:Y:S01]  /*150c0*/  LDL.LU.64 R144, [R1+0xdb8] ;  /* 0x000db80001907983 */ /* 0x004ea20000300a00 */
[----:B-1----:R-:W-:-:S03]  /*150d0*/  MOV R0, R131 ;  /* 0x0000008300007202 */ /* 0x002fc60000000f00 */
[----:B------:R-:W-:Y:S04]  /*150e0*/  STL [R1+0xb68], R146 ;  /* 0x000b689201007387 */ /* 0x000fe80000100800 */
[----:B------:R1:W-:Y:S02]  /*150f0*/  STL [R1+0xb5c], R0 ;  /* 0x000b5c0001007387 */ /* 0x0003e40000100800 */
[----:B-1----:R-:W-:Y:S02]  /*15100*/  IMAD.MOV.U32 R0, RZ, RZ, R147 ;  /* 0x000000ffff007224 */ /* 0x002fe400078e0093 */
[----:B------:R-:W2:Y:S04]  /*15110*/  LDL.LU.64 R146, [R1+0xd70] ;  /* 0x000d700001927983 */ /* 0x000ea80000300a00 */
[----:B------:R1:W-:Y:S04]  /*15120*/  STL [R1+0xb64], R0 ;  /* 0x000b640001007387 */ /* 0x0003e80000100800 */
[----:B----4-:R4:W-:Y:S01]  /*15130*/  STL [R1+0xb70], R148 ;  /* 0x000b709401007387 */ /* 0x0109e20000100800 */
[----:B-1----:R-:W-:-:S03]  /*15140*/  IMAD.MOV.U32 R0, RZ, RZ, R149 ;  /* 0x000000ffff007224 */ /* 0x002fc600078e0095 */
[----:B------:R-:W-:Y:S04]  /*15150*/  STL [R1+0xb78], R132 ;  /* 0x000b788401007387 */ /* 0x000fe80000100800 */
[----:B------:R1:W-:Y:S04]  /*15160*/  STL [R1+0xb6c], R0 ;  /* 0x000b6c0001007387 */ /* 0x0003e80000100800 */
[----:B----4-:R-:W4:Y:S01]  /*15170*/  LDL.LU.64 R148, [R1+0xd08] ;  /* 0x000d080001947983 */ /* 0x010f220000300a00 */
[----:B-1----:R-:W-:-:S03]  /*15180*/  IMAD.MOV.U32 R0, RZ, RZ, R133 ;  /* 0x000000ffff007224 */ /* 0x002fc600078e0085 */
[----:B------:R-:W-:Y:S04]  /*15190*/  STL [R1+0xb80], R150 ;  /* 0x000b809601007387 */ /* 0x000fe80000100800 */
[----:B------:R1:W-:Y:S02]  /*151a0*/  STL [R1+0xb74], R0 ;  /* 0x000b740001007387 */ /* 0x0003e40000100800 */
[----:B-1----:R-:W-:Y:S02]  /*151b0*/  MOV R0, R151 ;  /* 0x0000009700007202 */ /* 0x002fe40000000f00 */
[----:B------:R-:W4:Y:S04]  /*151c0*/  LDL.LU.64 R150, [R1+0xc78] ;  /* 0x000c780001967983 */ /* 0x000f280000300a00 */
[----:B------:R1:W-:Y:S04]  /*151d0*/  STL [R1+0xb7c], R0 ;  /* 0x000b7c0001007387 */ /* 0x0003e80000100800 */
[----:B------:R-:W-:Y:S04]  /*151e0*/  STL [R1+0xb88], R134 ;  /* 0x000b888601007387 */ /* 0x000fe80000100800 */
[----:B------:R-:W4:Y:S01]  /*151f0*/  LDL.LU.64 R120, [R1+0xdc0] ;  /* 0x000dc00001787983 */ /* 0x000f220000300a00 */
[----:B-1----:R-:W-:-:S05]  /*15200*/  IMAD.MOV.U32 R0, RZ, RZ, R135 ;  /* 0x000000ffff007224 */ /* 0x002fca00078e0087 */
[----:B------:R1:W-:Y:S04]  /*15210*/  STL [R1+0xb84], R0 ;  /* 0x000b840001007387 */ /* 0x0003e80000100800 */
[----:B---3--:R-:W-:Y:S01]  /*15220*/  STL [R1+0xb90], R136 ;  /* 0x000b908801007387 */ /* 0x008fe20000100800 */
[----:B-1----:R-:W-:-:S03]  /*15230*/  IMAD.MOV.U32 R0, RZ, RZ, R137 ;  /* 0x000000ffff007224 */ /* 0x002fc600078e0089 */
[----:B------:R-:W3:Y:S04]  /*15240*/  LDL.LU.64 R122, [R1+0xd80] ;  /* 0x000d8000017a7983 */ /* 0x000ee80000300a00 */
[----:B------:R1:W-:Y:S04]  /*15250*/  STL [R1+0xb8c], R0 ;  /* 0x000b8c0001007387 */ /* 0x0003e80000100800 */
[----:B------:R-:W-:Y:S04]  /*15260*/  STL [R1+0xb98], R138 ;  /* 0x000b988a01007387 */ /* 0x000fe80000100800 */
[----:B------:R-:W3:Y:S01]  /*15270*/  LDL.LU.64 R124, [R1+0xd20] ;  /* 0x000d2000017c7983 */ /* 0x000ee20000300a00 */
[----:B-1----:R-:W-:-:S03]  /*15280*/  IMAD.MOV.U32 R0, RZ, RZ, R139 ;  /* 0x000000ffff007224 */ /* 0x002fc600078e008b */
[----:B------:R-:W3:Y:S04]  /*15290*/  LDL.LU.64 R126, [R1+0xc98] ;  /* 0x000c9800017e7983 */ /* 0x000ee80000300a00 */
[----:B------:R1:W-:Y:S04]  /*152a0*/  STL [R1+0xb94], R0 ;  /* 0x000b940001007387 */ /* 0x0003e80000100800 */
[----:B------:R-:W-:Y:S04]  /*152b0*/  STL [R1+0xba0], R140 ;  /* 0x000ba08c01007387 */ /* 0x000fe80000100800 */
[----:B------:R-:W3:Y:S01]  /*152c0*/  LDL.LU.64 R128, [R1+0xdc8] ;  /* 0x000dc80001807983 */ /* 0x000ee20000300a00 */
[----:B-1----:R-:W-:-:S03]  /*152d0*/  MOV R0, R141 ;  /* 0x0000008d00007202 */ /* 0x002fc60000000f00 */
[----:B------:R-:W3:Y:S04]  /*152e0*/  LDL.LU.64 R130, [R1+0xd90] ;  /* 0x000d900001827983 */ /* 0x000ee80000300a00 */
[----:B------:R1:W-:Y:S04]  /*152f0*/  STL [R1+0xb9c], R0 ;  /* 0x000b9c0001007387 */ /* 0x0003e80000100800 */
[----:B------:R-:W-:Y:S04]  /*15300*/  STL [R1+0xba8], R142 ;  /* 0x000ba88e01007387 */ /* 0x000fe80000100800 */
[----:B------:R-:W3:Y:S01]  /*15310*/  LDL.LU.64 R132, [R1+0xd38] ;  /* 0x000d380001847983 */ /* 0x000ee20000300a00 */
[----:B-1----:R-:W-:-:S03]  /*15320*/  IMAD.MOV.U32 R0, RZ, RZ, R143 ;  /* 0x000000ffff007224 */ /* 0x002fc600078e008f */
[----:B------:R-:W3:Y:S04]  /*15330*/  LDL.LU.64 R134, [R1+0xcb8] ;  /* 0x000cb80001867983 */ /* 0x000ee80000300a00 */
[----:B------:R1:W-:Y:S04]  /*15340*/  STL [R1+0xba4], R0 ;  /* 0x000ba40001007387 */ /* 0x0003e80000100800 */
[----:B--2---:R-:W-:Y:S04]  /*15350*/  STL [R1+0xbb0], R144 ;  /* 0x000bb09001007387 */ /* 0x004fe80000100800 */
[----:B------:R-:W2:Y:S01]  /*15360*/  LDL.LU.64 R136, [R1+0xdd0] ;  /* 0x000dd00001887983 */ /* 0x000ea20000300a00 */
[----:B-1----:R-:W-:-:S03]  /*15370*/  IMAD.MOV.U32 R0, RZ, RZ, R145 ;  /* 0x000000ffff007224 */ /* 0x002fc600078e0091 */
[----:B------:R-:W2:Y:S04]  /*15380*/  LDL.LU.64 R138, [R1+0xda0] ;  /* 0x000da000018a7983 */ /* 0x000ea80000300a00 */
[----:B------:R1:W-:Y:S04]  /*15390*/  STL [R1+0xbac], R0 ;  /* 0x000bac0001007387 */ /* 0x0003e80000100800 */
[----:B------:R-:W-:Y:S04]  /*153a0*/  STL [R1+0xbb8], R146 ;  /* 0x000bb89201007387 */ /* 0x000fe80000100800 */
[----:B------:R-:W2:Y:S01]  /*153b0*/  LDL.LU.64 R140, [R1+0xd50] ;  /* 0x000d5000018c7983 */ /* 0x000ea20000300a00 */
[----:B-1----:R-:W-:-:S03]  /*153c0*/  IMAD.MOV.U32 R0, RZ, RZ, R147 ;  /* 0x000000ffff007224 */ /* 0x002fc600078e0093 */
[----:B------:R-:W2:Y:S04]  /*153d0*/  LDL.LU.64 R142, [R1+0xcd8] ;  /* 0x000cd800018e7983 */ /* 0x000ea80000300a00 */
[----:B------:R1:W-:Y:S04]  /*153e0*/  STL [R1+0xbb4], R0 ;  /* 0x000bb40001007387 */ /* 0x0003e80000100800 */
[----:B----4-:R-:W-:Y:S04]  /*153f0*/  STL [R1+0xbc0], R148 ;  /* 0x000bc09401007387 */ /* 0x010fe80000100800 */
[----:B------:R-:W4:Y:S01]  /*15400*/  LDL.LU.64 R144, [R1+0xdd8] ;  /* 0x000dd80001907983 */ /* 0x000f220000300a00 */
[----:B-1----:R-:W-:-:S03]  /*15410*/  MOV R0, R149 ;  /* 0x0000009500007202 */ /* 0x002fc60000000f00 */
[----:B------:R-:W4:Y:S04]  /*15420*/  LDL.LU.64 R146, [R1+0xdb0] ;  /* 0x000db00001927983 */ /* 0x000f280000300a00 */
[----:B------:R1:W-:Y:S02]  /*15430*/  STL [R1+0xbbc], R0 ;  /* 0x000bbc0001007387 */ /* 0x0003e40000100800 */
[----:B-1----:R-:W-:Y:S02]  /*15440*/  IMAD.MOV.U32 R0, RZ, RZ, R151 ;  /* 0x000000ffff007224 */ /* 0x002fe400078e0097 */
[----:B------:R1:W-:Y:S04]  /*15450*/  STL [R1+0xbc8], R150 ;  /* 0x000bc89601007387 */ /* 0x0003e80000100800 */
[----:B------:R-:W4:Y:S04]  /*15460*/  LDL.LU.64 R148, [R1+0xd68] ;  /* 0x000d680001947983 */ /* 0x000f280000300a00 */
[----:B------:R-:W-:Y:S04]  /*15470*/  STL [R1+0xbd0], R120 ;  /* 0x000bd07801007387 */ /* 0x000fe80000100800 */
[----:B------:R1:W-:Y:S04]  /*15480*/  STL [R1+0xbc4], R0 ;  /* 0x000bc40001007387 */ /* 0x0003e80000100800 */
[----:B-1----:R-:W4:Y:S01]  /*15490*/  LDL.LU.64 R150, [R1+0xcf8] ;  /* 0x000cf80001967983 */ /* 0x002f220000300a00 */
[----:B------:R-:W-:-:S03]  /*154a0*/  IMAD.MOV.U32 R0, RZ, RZ, R121 ;  /* 0x000000ffff007224 */ /* 0x000fc600078e0079 */
[----:B---3--:R-:W-:Y:S04]  /*154b0*/  STL [R1+0xbd8], R122 ;  /* 0x000bd87a01007387 */ /* 0x008fe80000100800 */
[----:B------:R1:W-:Y:S02]  /*154c0*/  STL [R1+0xbcc], R0 ;  /* 0x000bcc0001007387 */ /* 0x0003e40000100800 */
[----:B-1----:R-:W-:Y:S02]  /*154d0*/  IMAD.MOV.U32 R0, RZ, RZ, R123 ;  /* 0x000000ffff007224 */ /* 0x002fe400078e007b */
[----:B------:R-:W-:Y:S04]  /*154e0*/  STL [R1+0xbe0], R124 ;  /* 0x000be07c01007387 */ /* 0x000fe80000100800 */
[----:B------:R1:W-:Y:S04]  /*154f0*/  STL [R1+0xbd4], R0 ;  /* 0x000bd40001007387 */ /* 0x0003e80000100800 */
[----:B------:R-:W-:Y:S01]  /*15500*/  STL [R1+0xbe8], R126 ;  /* 0x000be87e01007387 */ /* 0x000fe20000100800 */
[----:B-1----:R-:W-:-:S05]  /*15510*/  MOV R0, R125 ;  /* 0x0000007d00007202 */ /* 0x002fca0000000f00 */
[----:B------:R1:W-:Y:S04]  /*15520*/  STL [R1+0xbdc], R0 ;  /* 0x000bdc0001007387 */ /* 0x0003e80000100800 */
[----:B------:R-:W-:Y:S01]  /*15530*/  STL [R1+0xbf0], R128 ;  /* 0x000bf08001007387 */ /* 0x000fe20000100800 */
[----:B-1----:R-:W-:-:S05]  /*15540*/  IMAD.MOV.U32 R0, RZ, RZ, R127 ;  /* 0x000000ffff007224 */ /* 0x002fca00078e007f */
        /* <DEDUP_REMOVED lines=8> */
[----:B-1----:R-:W-:-:S05]  /*155d0*/  MOV R0, R133 ;  /* 0x0000008500007202 */ /* 0x002fca0000000f00 */
[----:B------:R1:W-:Y:S04]  /*155e0*/  STL [R1+0xbfc], R0 ;  /* 0x000bfc0001007387 */ /* 0x0003e80000100800 */
[----:B--2---:R-:W-:Y:S01]  /*155f0*/  STL [R1+0xc10], R136 ;  /* 0x000c108801007387 */ /* 0x004fe20000100800 */
        /* <DEDUP_REMOVED lines=11> */
[----:B----4-:R-:W-:Y:S01]  /*156b0*/  STL [R1+0xc30], R144 ;  /* 0x000c309001007387 */ /* 0x010fe20000100800 */
[----:B-1----:R-:W-:-:S05]  /*156c0*/  IMAD.MOV.U32 R0, RZ, RZ, R143 ;  /* 0x000000ffff007224 */ /* 0x002fca00078e008f */
[----:B------:R1:W-:Y:S04]  /*156d0*/  STL [R1+0xc24], R0 ;  /* 0x000c240001007387 */ /* 0x0003e80000100800 */
[----:B------:R-:W-:Y:S01]  /*156e0*/  STL [R1+0xc38], R146 ;  /* 0x000c389201007387 */ /* 0x000fe20000100800 */
[----:B-1----:R-:W-:-:S05]  /*156f0*/  IMAD.MOV.U32 R0, RZ, RZ, R145 ;  /* 0x000000ffff007224 */ /* 0x002fca00078e0091 */
[----:B------:R1:W-:Y:S02]  /*15700*/  STL [R1+0xc2c], R0 ;  /* 0x000c2c0001007387 */ /* 0x0003e40000100800 */
[----:B-1----:R-:W-:Y:S02]  /*15710*/  IMAD.MOV.U32 R0, RZ, RZ, R147 ;  /* 0x000000ffff007224 */ /* 0x002fe400078e0093 */
[----:B------:R-:W-:Y:S04]  /*15720*/  STL [R1+0xc40], R148 ;  /* 0x000c409401007387 */ /* 0x000fe80000100800 */
[----:B------:R1:W-:Y:S02]  /*15730*/  STL [R1+0xc34], R0 ;  /* 0x000c340001007387 */ /* 0x0003e40000100800 */
[----:B-1----:R-:W-:Y:S01]  /*15740*/  MOV R0, R149 ;  /* 0x0000009500007202 */ /* 0x002fe20000000f00 */
[----:B------:R-:W-:-:S04]  /*15750*/  IMAD.MOV.U32 R3, RZ, RZ, R151 ;  /* 0x000000ffff037224 */ /* 0x000fc800078e0097 */
[----:B------:R1:W-:Y:S04]  /*15760*/  STL [R1+0xc3c], R0 ;  /* 0x000c3c0001007387 */ /* 0x0003e80000100800 */
[----:B------:R-:W-:Y:S04]  /*15770*/  STL [R1+0xc48], R150 ;  /* 0x000c489601007387 */ /* 0x000fe80000100800 */
[----:B------:R2:W-:Y:S04]  /*15780*/  STL [R1+0xc44], R3 ;  /* 0x000c440301007387 */ /* 0x0005e80000100800 */
        /* <DEDUP_REMOVED lines=367> */
[----:B------:R3:W-:Y:S01]  /*16e80*/  STL [R1+0x1bc], RZ ;  /* 0x0001bcff01007387 */ /* 0x0007e20000100800 */
[----:B------:R-:W-:-:S03]  /*16e90*/  SHF.R.S32.HI R5, RZ, 0x1f, R14 ;  /* 0x0000001fff057819 */ /* 0x000fc6000001140e */
[----:B------:R3:W-:Y:S04]  /*16ea0*/  STL [R1+0x1c0], RZ ;  /* 0x0001c0ff01007387 */ /* 0x0007e80000100800 */
[----:B------:R3:W-:Y:S04]  /*16eb0*/  STL [R1+0x1c4], RZ ;  /* 0x0001c4ff01007387 */ /* 0x0007e80000100800 */
[----:B------:R3:W-:Y:S04]  /*16ec0*/  STL [R1+0x1c8], RZ ;  /* 0x0001c8ff01007387 */ /* 0x0007e80000100800 */
[----:B------:R3:W-:Y:S01]  /*16ed0*/  STL [R1+0x1cc], RZ ;  /* 0x0001ccff01007387 */ /* 0x0007e20000100800 */
[----:B------:R-:W-:-:S03]  /*16ee0*/  LEA.HI R5, R5, R14, RZ, 0x6 ;  /* 0x0000000e05057211 */ /* 0x000fc600078f30ff */
        /* <DEDUP_REMOVED lines=13> */
[----:B------:R3:W-:Y:S01]  /*16fc0*/  STL [R1+0xc4c], R5 ;  /* 0x000c4c0501007387 */ /* 0x0007e20000100800 */
[----:B-1----:R-:W-:-:S02]  /*16fd0*/  SHF.R.S32.HI R0, RZ, 0x1f, R2 ;  /* 0x0000001fff007819 */ /* 0x002fc40000011402 */
[----:B--2---:R-:W-:Y:S02]  /*16fe0*/  SHF.R.S32.HI R3, RZ, 0x1f, R4 ;  /* 0x0000001fff037819 */ /* 0x004fe40000011404 */
[----:B------:R-:W-:Y:S02]  /*16ff0*/  CS2R R24, SRZ ;  /* 0x0000000000187805 */ /* 0x000fe4000001ff00 */
[C---:B------:R-:W-:Y:S01]  /*17000*/  SHF.L.U64.HI R0, R2.reuse, 0x2, R0 ;  /* 0x0000000202007819 */ /* 0x040fe20000010200 */
[----:B------:R-:W-:Y:S01]  /*17010*/  IMAD.SHL.U32 R2, R2, 0x4, RZ ;  /* 0x0000000402027824 */ /* 0x000fe200078e00ff */
[C---:B------:R-:W-:Y:S01]  /*17020*/  SHF.L.U64.HI R3, R4.reuse, 0x2, R3 ;  /* 0x0000000204037819 */ /* 0x040fe20000010203 */
[----:B------:R-:W-:Y:S01]  /*17030*/  IMAD.SHL.U32 R4, R4, 0x4, RZ ;  /* 0x0000000404047824 */ /* 0x000fe200078e00ff */
[----:B------:R-:W-:Y:S02]  /*17040*/  MOV R14, RZ ;  /* 0x000000ff000e7202 */ /* 0x000fe40000000f00 */
        /* <DEDUP_REMOVED lines=62> */
[----:B------:R-:W-:Y:S01]  /*17430*/  CS2R R150, SRZ ;  /* 0x0000000000967805 */ /* 0x000fe2000001ff00 */
[----:B------:R-:W-:Y:S01]  /*17440*/  UMOV UR14, 0x1 ;  /* 0x00000001000e7882 */ /* 0x000fe20000000000 */
[----:B---3--:R-:W-:-:S05]  /*17450*/  UMOV UR13, 0xffffffff ;  /* 0xffffffff000d7882 */ /* 0x008fca0000000000 */
.L_x_1:
[----:B------:R-:W-:Y:S01]  /*17460*/  STL.64 [R1+0x1000], R250 ;  /* 0x001000fa01007387 */ /* 0x000fe20000100a00 */
[----:B------:R-:W-:Y:S01]  /*17470*/  UIADD3 UR13, UR13, 0x1, URZ ;  /* 0x000000010d0d7890 */ /* 0x000fe2000fffe03f */
[----:B------:R-:W-:-:S04]  /*17480*/  DEPBAR.LE SB0, 0x2 ;  /* 0x000080800000791a */ /* 0x000fc80000000000 */
[----:B------:R-:W-:Y:S01]  /*17490*/  STL.64 [R1+0xff8], R248 ;  /* 0x000ff8f801007387 */ /* 0x000fe20000100a00 */
[----:B------:R-:W-:Y:S01]  /*174a0*/  UMOV UR7, 0x40000040 ;  /* 0x4000004000077882 */ /* 0x000fe20000000000 */
[----:B------:R-:W1:Y:S02]  /*174b0*/  LDC R5, c[0x0][0x230] ;  /* 0x00008c00ff057b82 */ /* 0x000e640000000800 */
        /* <DEDUP_REMOVED lines=48> */
[----:B-----5:R-:W-:Y:S04]  /*177c0*/  STL.64 [R1+0xe70], R150 ;  /* 0x000e709601007387 */ /* 0x020fe80000100a00 */
        /* <DEDUP_REMOVED lines=13> */
[----:B--2---:R-:W2:Y:S04]  /*178a0*/  LDL.LU.64 R124, [R1+0x400] ;  /* 0x00040000017c7983 */ /* 0x004ea80000300a00 */
        /* <DEDUP_REMOVED lines=63> */
[----:B------:R-:W-:Y:S01]  /*17ca0*/  UISETP.GT.AND UP0, UPT, UR13, 0x2, UPT ;  /* 0x000000020d00788c */ /* 0x000fe2000bf04270 */
[----:B------:R-:W-:Y:S03]  /*17cb0*/  BAR.SYNC.DEFER_BLOCKING 0x0 ;  /* 0x0000000000007b1d */ /* 0x000fe60000010000 */
[----:B------:R-:W-:-:S04]  /*17cc0*/  USEL UR13, UR13, URZ, !UP0 ;  /* 0x0000003f0d0d7287 */ /* 0x000fc8000c000000 */
[----:B------:R-:W-:Y:S01]  /*17cd0*/  ULEA UR4, UR13, UR12, 0x10 ;  /* 0x0000000c0d047291 */ /* 0x000fe2000f8e803f */
[----:B------:R-:W-:Y:S03]  /*17ce0*/  STL [R1+0xe00], R3 ;  /* 0x000e000301007387 */ /* 0x000fe60000100800 */
[----:B------:R-:W-:Y:S02]  /*17cf0*/  UIADD3 UR5, UR4, 0x30000, URZ ;  /* 0x0003000004057890 */ /* 0x000fe4000fffe03f */
[----:B------:R-:W-:Y:S01]  /*17d00*/  USHF.R.U32.HI UR4, URZ, 0x4, UR4 ;  /* 0x000000043f047899 */ /* 0x000fe20008011604 */
[----:B------:R-:W-:Y:S01]  /*17d10*/  STL [R1+0xdfc], R15 ;  /* 0x000dfc0f01007387 */ /* 0x000fe20000100800 */
[----:B------:R-:W-:Y:S02]  /*17d20*/  USHF.R.U32.HI UR5, URZ, 0x4, UR5 ;  /* 0x000000043f057899 */ /* 0x000fe40008011605 */
[----:B------:R-:W-:Y:S01]  /*17d30*/  USGXT.U32 UR4, UR4, 0xe ;  /* 0x0000000e0404789a */ /* 0x000fe20008000000 */
[----:B------:R-:W-:Y:S01]  /*17d40*/  STL [R1+0xde8], R8 ;  /* 0x000de80801007387 */ /* 0x000fe20000100800 */
[----:B------:R-:W-:-:S02]  /*17d50*/  USGXT.U32 UR6, UR5, 0xe ;  /* 0x0000000e0506789a */ /* 0x000fc40008000000 */
[----:B------:R-:W-:Y:S01]  /*17d60*/  UIADD3 UR8, UP0, UR4, 0x2, URZ ;  /* 0x0000000204087890 */ /* 0x000fe2000ff1e03f */
[----:B-----5:R-:W-:Y:S01]  /*17d70*/  STL [R1+0xde4], R7 ;  /* 0x000de40701007387 */ /* 0x020fe20000100800 */
[----:B------:R-:W-:Y:S01]  /*17d80*/  UMOV UR5, 0x40000040 ;  /* 0x4000004000057882 */ /* 0x000fe20000000000 */
[----:B------:R-:W-:Y:S02]  /*17d90*/  UIADD3 UR10, UP1, UR6, 0x2, URZ ;  /* 0x00000002060a7890 */ /* 0x000fe4000ff3e03f */
[----:B------:R-:W-:Y:S01]  /*17da0*/  STL [R1+0xde0], R6 ;  /* 0x000de00601007387 */ /* 0x000fe20000100800 */
[----:B--2---:R-:W-:-:S06]  /*17db0*/  WARPGROUP.ARRIVE ;  /* 0x00000000000079c5 */ /* 0x004fcc0000000000 */
[----:B------:R-:W-:Y:S01]  /*17dc0*/  HGMMA.64x256x8.F32.TF32 R124, gdesc[UR4], R124, gsb0 ;  /* 0x07e00000047c79f0 */ /* 0x000fe2000800287c */
[----:B------:R-:W-:Y:S01]  /*17dd0*/  UMOV UR4, URZ ;  /* 0x0000003f00047c82 */ /* 0x000fe20008000000 */
[----:B------:R-:W-:Y:S01]  /*17de0*/  UMOV UR5, URZ ;  /* 0x0000003f00057c82 */ /* 0x000fe20008000000 */
[----:B------:R-:W-:Y:S02]  /*17df0*/  UIADD3.X UR9, UR4, 0x40000040, URZ, UP0, !UPT ;  /* 0x4000004004097890 */ /* 0x000fe400087fe43f */
[----:B------:R-:W-:Y:S02]  /*17e00*/  UIADD3.X UR11, UR5, 0x40000040, URZ, UP1, !UPT ;  /* 0x40000040050b7890 */ /* 0x000fe40008ffe43f */
[----:B------:R-:W-:Y:S02]  /*17e10*/  UIADD3.64 UR40, UR8, 0x2, URZ ;  /* 0x0000000208287897 */ /* 0x000fe4000fffe03f */
[----:B------:R-:W-:Y:S02]  /*17e20*/  UIADD3.64 UR42, UR10, 0x2, URZ ;  /* 0x000000020a2a7897 */ /* 0x000fe4000fffe03f */
[----:B------:R-:W-:-:S02]  /*17e30*/  UIADD3.64 UR36, UR8, 0x4, URZ ;  /* 0x0000000408247897 */ /* 0x000fc4000fffe03f */
[----:B------:R-:W-:Y:S02]  /*17e40*/  UIADD3.64 UR38, UR10, 0x4, URZ ;  /* 0x000000040a267897 */ /* 0x000fe4000fffe03f */
[----:B------:R-:W-:Y:S02]  /*17e50*/  UIADD3.64 UR32, UR8, 0x7fe, URZ ;  /* 0x000007fe08207897 */ /* 0x000fe4000fffe03f */
[----:B------:R-:W-:Y:S02]  /*17e60*/  UIADD3.64 UR34, UR10, 0x7fe, URZ ;  /* 0x000007fe0a227897 */ /* 0x000fe4000fffe03f */
[----:B------:R-:W-:Y:S02]  /*17e70*/  UIADD3.64 UR28, UR8, 0x800, URZ ;  /* 0x00000800081c7897 */ /* 0x000fe4000fffe03f */
[----:B------:R-:W-:Y:S02]  /*17e80*/  UIADD3.64 UR30, UR10, 0x800, URZ ;  /* 0x000008000a1e7897 */ /* 0x000fe4000fffe03f */
[----:B------:R-:W-:-:S02]  /*17e90*/  UIADD3.64 UR24, UR8, 0x802, URZ ;  /* 0x0000080208187897 */ /* 0x000fc4000fffe03f */
[----:B------:R-:W-:Y:S02]  /*17ea0*/  UIADD3.64 UR26, UR10, 0x802, URZ ;  /* 0x000008020a1a7897 */ /* 0x000fe4000fffe03f */
[----:B------:R-:W-:Y:S02]  /*17eb0*/  UIADD3.64 UR20, UR8, 0x804, URZ ;  /* 0x0000080408147897 */ /* 0x000fe4000fffe03f */
[----:B------:R-:W-:Y:S01]  /*17ec0*/  UIADD3.64 UR22, UR10, 0x804, URZ ;  /* 0x000008040a167897 */ /* 0x000fe2000fffe03f */
[----:B------:R-:W-:Y:S02]  /*17ed0*/  WARPGROUP.DEPBAR.LE gsb0, 0x0 ;  /* 0x00008000000079c5 */ /* 0x000fe40000010000 */
[----:B------:R-:W-:-:S06]  /*17ee0*/  WARPGROUP.ARRIVE ;  /* 0x00000000000079c5 */ /* 0x000fcc0000000000 */
[----:B------:R-:W-:Y:S03]  /*17ef0*/  HGMMA.64x256x8.F32.TF32 R124, gdesc[UR8], R124, gsb0 ;  /* 0x07e00000087c79f0 */ /* 0x000fe6000800287c */
[----:B------:R-:W-:Y:S02]  /*17f00*/  WARPGROUP.DEPBAR.LE gsb0, 0x0 ;  /* 0x00008000000079c5 */ /* 0x000fe40000010000 */
[----:B------:R-:W-:-:S15]  /*17f10*/  WARPGROUP.ARRIVE ;  /* 0x00000000000079c5 */ /* 0x000fde0000000000 */
[----:B------:R-:W-:-:S08]  /*17f20*/  NOP ;  /* 0x0000000000007918 */ /* 0x000fd00000000000 */
        /* <DEDUP_REMOVED lines=86> */
[----:B--2---:R-:W2:Y:S04]  /*18490*/  LDL.LU.64 R124, [R1] ;  /* 0x00000000017c7983 */ /* 0x004ea80000300a00 */
[----:B---3--:R-:W3:Y:S04]  /*184a0*/  LDL.LU.64 R126, [R1+0x8] ;  /* 0x00000800017e7983 */ /* 0x008ee80000300a00 */
[----:B----4-:R-:W4:Y:S04]  /*184b0*/  LDL.LU.64 R128, [R1+0x10] ;  /* 0x0000100001807983 */ /* 0x010f280000300a00 */
[----:B-1----:R-:W2:Y:S04]  /*184c0*/  LDL.LU.64 R130, [R1+0x18] ;  /* 0x0000180001827983 */ /* 0x002ea80000300a00 */
[----:B------:R-:W3:Y:S04]  /*184d0*/  LDL.LU.64 R132, [R1+0x20] ;  /* 0x0000200001847983 */ /* 0x000ee80000300a00 */
[----:B------:R-:W4:Y:S04]  /*184e0*/  LDL.LU.64 R134, [R1+0x28] ;  /* 0x0000280001867983 */ /* 0x000f280000300a00 */
[----:B------:R-:W2:Y:S04]  /*184f0*/  LDL.LU.64 R136, [R1+0x30] ;  /* 0x0000300001887983 */ /* 0x000ea80000300a00 */
[----:B------:R-:W3:Y:S04]  /*18500*/  LDL.LU.64 R138, [R1+0x38] ;  /* 0x00003800018a7983 */ /* 0x000ee80000300a00 */
[----:B------:R-:W4:Y:S04]  /*18510*/  LDL.LU.64 R140, [R1+0x40] ;  /* 0x00004000018c7983 */ /* 0x000f280000300a00 */
[----:B------:R-:W2:Y:S04]  /*18520*/  LDL.LU.64 R142, [R1+0x48] ;  /* 0x00004800018e7983 */ /* 0x000ea80000300a00 */
[----:B------:R-:W3:Y:S04]  /*18530*/  LDL.LU.64 R144, [R1+0x50] ;  /* 0x0000500001907983 */ /* 0x000ee80000300a00 */
[----:B------:R-:W4:Y:S04]  /*18540*/  LDL.LU.64 R146, [R1+0x58] ;  /* 0x0000580001927983 */ /* 0x000f280000300a00 */
[----:B------:R-:W2:Y:S04]  /*18550*/  LDL.LU.64 R148, [R1+0x60] ;  /* 0x0000600001947983 */ /* 0x000ea80000300a00 */
[----:B------:R-:W3:Y:S04]  /*18560*/  LDL.LU.64 R150, [R1+0x68] ;  /* 0x0000680001967983 */ /* 0x000ee80000300a00 */
[----:B---3--:R-:W-:Y:S04]  /*18570*/  STL.64 [R1+0x1200], R150 ;  /* 0x0012009601007387 */ /* 0x008fe80000100a00 */
[----:B--2---:R-:W-:Y:S04]  /*18580*/  STL.64 [R1+0x11f8], R148 ;  /* 0x0011f89401007387 */ /* 0x004fe80000100a00 */
[----:B----4-:R-:W-:Y:S04]  /*18590*/  STL.64 [R1+0x11f0], R146 ;  /* 0x0011f09201007387 */ /* 0x010fe80000100a00 */
        /* <DEDUP_REMOVED lines=61> */
[----:B-1----:R-:W2:Y:S04]  /*18970*/  LDL.LU.64 R24, [R1+0x200] ;  /* 0x0002000001187983 */ /* 0x002ea80000300a00 */
        /* <DEDUP_REMOVED lines=63> */
[----:B------:R-:W-:-:S02]  /*18d70*/  UIADD3.64 UR4, UR8, 0x1fe, URZ ;  /* 0x000001fe08047897 */ /* 0x000fc4000fffe03f */
[----:B------:R-:W-:Y:S01]  /*18d80*/  UIADD3.64 UR44, UR8, 0x200, URZ ;  /* 0x00000200082c7897 */ /* 0x000fe2000fffe03f */
[----:B------:R-:W3:Y:S01]  /*18d90*/  LDL.LU.64 R152, [R1+0x70] ;  /* 0x0000700001987983 */ /* 0x000ee20000300a00 */
[----:B------:R-:W-:Y:S01]  /*18da0*/  UMOV UR46, UR10 ;  /* 0x0000000a002e7c82 */ /* 0x000fe20008000000 */
[----:B------:R-:W-:Y:S01]  /*18db0*/  UMOV UR47, UR11 ;  /* 0x0000000b002f7c82 */ /* 0x000fe20008000000 */
[----:B------:R-:W-:Y:S01]  /*18dc0*/  UIADD3.64 UR40, UR8, 0x202, URZ ;  /* 0x0000020208287897 */ /* 0x000fe2000fffe03f */
[----:B------:R-:W3:Y:S01]  /*18dd0*/  LDL.LU.64 R154, [R1+0x78] ;  /* 0x00007800019a7983 */ /* 0x000ee20000300a00 */
[----:B------:R-:W-:Y:S02]  /*18de0*/  UIADD3.64 UR36, UR8, 0x204, URZ ;  /* 0x0000020408247897 */ /* 0x000fe4000fffe03f */
[----:B------:R-:W-:Y:S01]  /*18df0*/  UIADD3.64 UR32, UR8, 0x9fe, URZ ;  /* 0x000009fe08207897 */ /* 0x000fe2000fffe03f */
[----:B------:R-:W3:Y:S01]  /*18e00*/  LDL.LU.64 R156, [R1+0x80] ;  /* 0x00008000019c7983 */ /* 0x000ee20000300a00 */
[----:B------:R-:W-:-:S02]  /*18e10*/  UIADD3.64 UR28, UR8, 0xa00, URZ ;  /* 0x00000a00081c7897 */ /* 0x000fc4000fffe03f */
[----:B------:R-:W-:Y:S01]  /*18e20*/  UIADD3.64 UR24, UR8, 0xa02, URZ ;  /* 0x00000a0208187897 */ /* 0x000fe2000fffe03f */
[----:B------:R-:W3:Y:S01]  /*18e30*/  LDL.LU.64 R158, [R1+0x88] ;  /* 0x00008800019e7983 */ /* 0x000ee20000300a00 */
[----:B------:R-:W-:-:S03]  /*18e40*/  UIADD3.64 UR20, UR8, 0xa04, URZ ;  /* 0x00000a0408147897 */ /* 0x000fc6000fffe03f */
[----:B------:R-:W3:Y:S04]  /*18e50*/  LDL.LU.64 R160, [R1+0x90] ;  /* 0x0000900001a07983 */ /* 0x000ee80000300a00 */
        /* <DEDUP_REMOVED lines=44> */
[----:B------:R-:W3:Y:S01]  /*19120*/  LDL.LU.64 R250, [R1+0x1f8] ;  /* 0x0001f80001fa7983 */ /* 0x000ee20000300a00 */
[----:B--2---:R-:W-:-:S06]  /*19130*/  WARPGROUP.ARRIVE ;  /* 0x00000000000079c5 */ /* 0x004fcc0000000000 */
        /* <DEDUP_REMOVED lines=94> */
[----:B-1----:R-:W3:Y:S04]  /*19720*/  LDL.LU.64 R150, [R1+0x1200] ;  /* 0x0012000001967983 */ /* 0x002ee80000300a00 */
        /* <DEDUP_REMOVED lines=13> */
[----:B------:R-:W-:-:S02]  /*19800*/  UIADD3.64 UR4, UR8, 0x3fe, URZ ;  /* 0x000003fe08047897 */ /* 0x000fc4000fffe03f */
[----:B------:R-:W-:Y:S01]  /*19810*/  UIADD3.64 UR44, UR8, 0x400, URZ ;  /* 0x00000400082c7897 */ /* 0x000fe2000fffe03f */
[----:B------:R-:W2:Y:S01]  /*19820*/  LDL.LU.64 R122, [R1+0x1190] ;  /* 0x00119000017a7983 */ /* 0x000ea20000300a00 */
[----:B------:R-:W-:Y:S01]  /*19830*/  UMOV UR46, UR10 ;  /* 0x0000000a002e7c82 */ /* 0x000fe20008000000 */
[----:B------:R-:W-:Y:S01]  /*19840*/  UMOV UR47, UR11 ;  /* 0x0000000b002f7c82 */ /* 0x000fe20008000000 */
[----:B------:R-:W-:Y:S01]  /*19850*/  UIADD3.64 UR40, UR8, 0x402, URZ ;  /* 0x0000040208287897 */ /* 0x000fe2000fffe03f */
[----:B------:R-:W2:Y:S01]  /*19860*/  LDL.LU.64 R120, [R1+0x1188] ;  /* 0x0011880001787983 */ /* 0x000ea20000300a00 */
[----:B------:R-:W-:Y:S02]  /*19870*/  UIADD3.64 UR36, UR8, 0x404, URZ ;  /* 0x0000040408247897 */ /* 0x000fe4000fffe03f */
[----:B------:R-:W-:Y:S01]  /*19880*/  UIADD3.64 UR32, UR8, 0xbfe, URZ ;  /* 0x00000bfe08207897 */ /* 0x000fe2000fffe03f */
[----:B------:R-:W2:Y:S01]  /*19890*/  LDL.LU.64 R118, [R1+0x1180] ;  /* 0x0011800001767983 */ /* 0x000ea20000300a00 */
[----:B------:R-:W-:-:S02]  /*198a0*/  UIADD3.64 UR28, UR8, 0xc00, URZ ;  /* 0x00000c00081c7897 */ /* 0x000fc4000fffe03f */
[----:B------:R-:W-:Y:S01]  /*198b0*/  UIADD3.64 UR24, UR8, 0xc02, URZ ;  /* 0x00000c0208187897 */ /* 0x000fe2000fffe03f */
[----:B------:R-:W2:Y:S01]  /*198c0*/  LDL.LU.64 R116, [R1+0x1178] ;  /* 0x0011780001747983 */ /* 0x000ea20000300a00 */
[----:B------:R-:W-:-:S03]  /*198d0*/  UIADD3.64 UR20, UR8, 0xc04, URZ ;  /* 0x00000c0408147897 */ /* 0x000fc6000fffe03f */
        /* <DEDUP_REMOVED lines=46> */
[----:B---3--:R-:W-:-:S06]  /*19bc0*/  WARPGROUP.ARRIVE ;  /* 0x00000000000079c5 */ /* 0x008fcc0000000000 */
        /* <DEDUP_REMOVED lines=30> */
[----:B------:R-:W-:Y:S04]  /*19db0*/  STL.64 [R1], R124 ;  /* 0x0000007c01007387 */ /* 0x000fe80000100a00 */
        /* <DEDUP_REMOVED lines=64> */
[----:B------:R-:W4:Y:S04]  /*1a1c0*/  LDL.LU.64 R248, [R1+0xff8] ;  /* 0x000ff80001f87983 */ /* 0x000f280000300a00 */
[----:B------:R-:W3:Y:S04]  /*1a1d0*/  LDL.LU.64 R246, [R1+0xff0] ;  /* 0x000ff00001f67983 */ /* 0x000ee80000300a00 */
        /* <DEDUP_REMOVED lines=63> */
[----:B------:R-:W3:Y:S01]  /*1a5d0*/  LDL R6, [R1+0xc4c] ;  /* 0x000c4c0001067983 */ /* 0x000ee20000100800 */
[----:B------:R-:W-:Y:S01]  /*1a5e0*/  UIADD3.64 UR36, UR8, 0x604, URZ ;  /* 0x0000060408247897 */ /* 0x000fe2000fffe03f */
[----:B------:R-:W-:Y:S01]  /*1a5f0*/  VIADD R3, R5, 0xffffff80 ;  /* 0xffffff8005037836 */ /* 0x000fe20000000000 */
[----:B------:R-:W-:Y:S01]  /*1a600*/  UIADD3.64 UR32, UR8, 0xdfe, URZ ;  /* 0x00000dfe08207897 */ /* 0x000fe2000fffe03f */
[----:B------:R-:W1:Y:S01]  /*1a610*/  S2R R7, SR_TID.X ;  /* 0x0000000000077919 */ /* 0x000e620000002100 */
[----:B------:R-:W-:Y:S01]  /*1a620*/  UIADD3.64 UR28, UR8, 0xe00, URZ ;  /* 0x00000e00081c7897 */ /* 0x000fe2000fffe03f */
[----:B------:R-:W-:Y:S01]  /*1a630*/  IMAD R5, R14, -0x40, R3 ;  /* 0xffffffc00e057824 */ /* 0x000fe200078e0203 */
[----:B------:R-:W-:Y:S01]  /*1a640*/  UIADD3.64 UR24, UR8, 0xe02, URZ ;  /* 0x00000e0208187897 */ /* 0x000fe2000fffe03f */
[----:B------:R-:W1:Y:S01]  /*1a650*/  S2R R11, SR_TID.X ;  /* 0x00000000000b7919 */ /* 0x000e620000002100 */
[----:B------:R-:W-:-:S02]  /*1a660*/  UIADD3 UR14, UR14, 0x1, URZ ;  /* 0x000000010e0e7890 */ /* 0x000fc4000fffe03f */
[----:B------:R-:W-:Y:S02]  /*1a670*/  ISETP.GT.AND P1, PT, R5, RZ, PT ;  /* 0x000000ff0500720c */ /* 0x000fe40003f24270 */
[----:B------:R-:W-:-:S04]  /*1a680*/  UISETP.GT.AND UP0, UPT, UR14, 0x2, UPT ;  /* 0x000000020e00788c */ /* 0x000fc8000bf04270 */
[----:B------:R-:W-:Y:S01]  /*1a690*/  USEL UR14, UR14, URZ, !UP0 ;  /* 0x0000003f0e0e7287 */ /* 0x000fe2000c000000 */
[----:B-1----:R-:W-:Y:S01]  /*1a6a0*/  IMAD.SHL.U32 R10, R7, 0x10, RZ ;  /* 0x00000010070a7824 */ /* 0x002fe200078e00ff */
[----:B------:R-:W-:-:S04]  /*1a6b0*/  LOP3.LUT R3, R11, 0x7f, RZ, 0xc0, !PT ;  /* 0x0000007f0b037812 */ /* 0x000fc800078ec0ff */
[----:B------:R-:W-:-:S04]  /*1a6c0*/  LOP3.LUT R10, R10, 0x70, RZ, 0xc0, !PT ;  /* 0x000000700a0a7812 */ /* 0x000fc800078ec0ff */
[----:B------:R-:W-:Y:S01]  /*1a6d0*/  LEA R10, R3, R10, 0x7 ;  /* 0x0000000a030a7211 */ /* 0x000fe200078e38ff */
[----:B--2---:R-:W-:Y:S01]  /*1a6e0*/  WARPGROUP.ARRIVE ;  /* 0x00000000000079c5 */ /* 0x004fe20000000000 */
[----:B---3--:R1:W-:Y:S01]  /*1a6f0*/  STL [R1+0xdec], R6 ;  /* 0x000dec0601007387 */ /* 0x0083e20000100800 */
[----:B------:R-:W-:-:S04]  /*1a700*/  VIADD R9, R6, 0xfffffffe ;  /* 0xfffffffe06097836 */ /* 0x000fc80000000000 */
[----:B------:R-:W-:Y:S01]  /*1a710*/  HGMMA.64x256x8.F32.TF32 R24, gdesc[UR4], R24, gsb0 ;  /* 0x07e00000041879f0 */ /* 0x000fe20008002818 */
[----:B------:R-:W-:Y:S01]  /*1a720*/  UIADD3.64 UR4, UR8, 0x600, URZ ;  /* 0x0000060008047897 */ /* 0x000fe2000fffe03f */
[----:B------:R-:W2:Y:S01]  /*1a730*/  LDL.LU R15, [R1+0x654] ;  /* 0x00065400010f7983 */ /* 0x000ea20000300800 */
[----:B------:R-:W-:Y:S01]  /*1a740*/  UMOV UR6, UR10 ;  /* 0x0000000a00067c82 */ /* 0x000fe20008000000 */
[----:B------:R-:W-:Y:S01]  /*1a750*/  UMOV UR7, UR11 ;  /* 0x0000000b00077c82 */ /* 0x000fe20008000000 */
[----:B------:R-:W-:Y:S01]  /*1a760*/  UIADD3.64 UR8, UR8, 0xe04, URZ ;  /* 0x00000e0408087897 */ /* 0x000fe2000fffe03f */
[----:B------:R-:W3:Y:S01]  /*1a770*/  LDL.LU R8, [R1+0x658] ;  /* 0x0006580001087983 */ /* 0x000ee20000300800 */
[----:B------:R-:W-:Y:S01]  /*1a780*/  ISETP.GE.AND P0, PT, R14, R9, PT ;  /* 0x000000090e00720c */ /* 0x000fe20003f06270 */
[----:B------:R-:W-:Y:S02]  /*1a790*/  WARPGROUP.DEPBAR.LE gsb0, 0x0 ;  /* 0x00008000000079c5 */ /* 0x000fe40000010000 */
[----:B------:R-:W-:Y:S01]  /*1a7a0*/  WARPGROUP.ARRIVE ;  /* 0x00000000000079c5 */ /* 0x000fe20000000000 */
[----:B------:R-:W-:Y:S01]  /*1a7b0*/  UMOV UR10, UR22 ;  /* 0x00000016000a7c82 */ /* 0x000fe20008000000 */
[----:B------:R-:W-:Y:S01]  /*1a7c0*/  UMOV UR11, UR23 ;  /* 0x00000017000b7c82 */ /* 0x000fe20008000000 */
[----:B-1----:R-:W2:Y:S01]  /*1a7d0*/  LDL.LU R6, [R1+0x65c] ;  /* 0x00065c0001067983 */ /* 0x002ea20000300800 */
[----:B------:R-:W-:-:S14]  /*1a7e0*/  SEL R9, RZ, 0x4, !P1 ;  /* 0x00000004ff097807 */ /* 0x000fdc0004800000 */
[----:B------:R-:W-:Y:S01]  /*1a7f0*/  HGMMA.64x256x8.F32.TF32 R24, gdesc[UR4], R24, gsb0 ;  /* 0x07e00000041879f0 */ /* 0x000fe20008002818 */
[----:B------:R-:W2:Y:S01]  /*1a800*/  LDL.LU R3, [R1+0x660] ;  /* 0x0006600001037983 */ /* 0x000ea20000300800 */
[----:B------:R-:W-:Y:S01]  /*1a810*/  IADD3 R17, P1, R17, R2, RZ ;  /* 0x0000000211117210 */ /* 0x000fe20007f3e0ff */
[----:B------:R-:W-:Y:S01]  /*1a820*/  ULEA UR4, UR14, UR12, 0x10 ;  /* 0x0000000c0e047291 */ /* 0x000fe2000f8e803f */
[----:B------:R-:W-:Y:S01]  /*1a830*/  SEL R9, R9, RZ, !P0 ;  /* 0x000000ff09097207 */ /* 0x000fe20004000000 */
[----:B------:R-:W-:Y:S02]  /*1a840*/  WARPGROUP.DEPBAR.LE gsb0, 0x0 ;  /* 0x00008000000079c5 */ /* 0x000fe40000010000 */
[----:B------:R-:W-:Y:S01]  /*1a850*/  WARPGROUP.ARRIVE ;  /* 0x00000000000079c5 */ /* 0x000fe20000000000 */
[----:B------:R-:W-:Y:S01]  /*1a860*/  IMAD.X R16, R16, 0x1, R0, P1 ;  /* 0x0000000110107824 */ /* 0x000fe200008e0600 */
[----:B------:R-:W-:-:S15]  /*1a870*/  ISETP.NE.U32.AND P2, PT, R9, RZ, PT ;  /* 0x000000ff0900720c */ /* 0x000fde0003f45070 */
[----:B------:R-:W-:-:S04]  /*1a880*/  NOP ;  /* 0x0000000000007918 */ /* 0x000fc80000000000 */
        /* <DEDUP_REMOVED lines=20> */
[----:B------:R-:W-:Y:S01]  /*1a9d0*/  HGMMA.64x256x8.F32.TF32 R24, gdesc[UR8], R24, gsb0 ;  /* 0x07e00000081879f0 */ /* 0x000fe20008002818 */
[----:B------:R-:W-:Y:S02]  /*1a9e0*/  ISETP.GT.AND P1, PT, R5, 0x1, PT ;  /* 0x000000010500780c */ /* 0x000fe40003f24270 */
[----:B------:R-:W-:Y:S02]  /*1a9f0*/  IADD3 R19, P3, R19, R2, RZ ;  /* 0x0000000213137210 */ /* 0x000fe40007f7e0ff */
[----:B------:R-:W-:Y:S01]  /*1aa00*/  SEL R11, RZ, 0x4, !P1 ;  /* 0x00000004ff0b7807 */ /* 0x000fe20004800000 */
[----:B------:R-:W-:Y:S01]  /*1aa10*/  VIADD R9, R10, UR4 ;  /* 0x000000040a097c36 */ /* 0x000fe20008000000 */
[----:B------:R-:W-:Y:S01]  /*1aa20*/  MOV R13, R16 ;  /* 0x00000010000d7202 */ /* 0x000fe20000000f00 */
[----:B------:R-:W-:Y:S01]  /*1aa30*/  IMAD.MOV.U32 R12, RZ, RZ, R17 ;  /* 0x000000ffff0c7224 */ /* 0x000fe200078e0011 */
[----:B------:R-:W-:Y:S01]  /*1aa40*/  SEL R11, R11, RZ, !P0 ;  /* 0x000000ff0b0b7207 */ /* 0x000fe20004000000 */
[----:B------:R-:W-:Y:S01]  /*1aa50*/  IMAD.X R18, R18, 0x1, R0, P3 ;  /* 0x0000000112127824 */ /* 0x000fe200018e0600 */
[----:B------:R-:W-:-:S02]  /*1aa60*/  IADD3 R21, P4, R21, R2, RZ ;  /* 0x0000000215157210 */ /* 0x000fc40007f9e0ff */
[----:B------:R-:W-:Y:S01]  /*1aa70*/  ISETP.NE.U32.AND P1, PT, R11, RZ, PT ;  /* 0x000000ff0b00720c */ /* 0x000fe20003f25070 */
[----:B------:R-:W-:Y:S02]  /*1aa80*/  WARPGROUP.DEPBAR.LE gsb0, 0x0 ;  /* 0x00008000000079c5 */ /* 0x000fe40000010000 */
[----:B------:R1:W-:Y:S01]  /*1aa90*/  STL [R1+0xdf8], R149 ;  /* 0x000df89501007387 */ /* 0x0003e20000100800 */
[----:B------:R-:W-:Y:S06]  /*1aaa0*/  BAR.SYNC.DEFER_BLOCKING 0x0 ;  /* 0x0000000000007b1d */ /* 0x000fec0000010000 */
[----:B-1----:R-:W2:Y:S04]  /*1aab0*/  LDL.LU R149, [R1+0x650] ;  /* 0x0006500001957983 */ /* 0x002ea80000300800 */
[----:B------:R1:W-:Y:S04]  /*1aac0*/  STL [R1+0xdf4], R150 ;  /* 0x000df49601007387 */ /* 0x0003e80000100800 */
[----:B-1----:R-:W2:Y:S01]  /*1aad0*/  LDL.LU R150, [R1+0x64c] ;  /* 0x00064c0001967983 */ /* 0x002ea20000300800 */
[----:B------:R-:W-:-:S03]  /*1aae0*/  IMAD.X R20, R20, 0x1, R0, P4 ;  /* 0x0000000114147824 */ /* 0x000fc600020e0600 */
[----:B------:R-:W-:Y:S01]  /*1aaf0*/  @!PT LDS RZ, [RZ] ;  /* 0x00000000fffff984 */ /* 0x000fe20000000800 */
[----:B------:R-:W-:Y:S01]  /*1ab00*/  @!PT LDS RZ, [RZ] ;  /* 0x00000000fffff984 */ /* 0x000fe20000000800 */
[----:B------:R-:W-:Y:S01]  /*1ab10*/  @!PT LDS RZ, [RZ] ;  /* 0x00000000fffff984 */ /* 0x000fe20000000800 */
[----:B------:R1:W-:Y:S01]  /*1ab20*/  LDGSTS.E [R9], desc[UR16][R12.64], P2 ;  /* 0x000000000c097fae */ /* 0x0003e20009121850 */
[----:B------:R-:W-:Y:S01]  /*1ab30*/  IADD3 R23, P3, R23, R2, RZ ;  /* 0x0000000217177210 */ /* 0x000fe20007f7e0ff */
[----:B-1----:R-:W-:Y:S01]  /*1ab40*/  IMAD.MOV.U32 R12, RZ, RZ, R19 ;  /* 0x000000ffff0c7224 */ /* 0x002fe200078e0013 */
[----:B------:R-:W-:-:S03]  /*1ab50*/  MOV R13, R18 ;  /* 0x00000012000d7202 */ /* 0x000fc60000000f00 */
[----:B------:R-:W-:Y:S02]  /*1ab60*/  IMAD.X R22, R22, 0x1, R0, P3 ;  /* 0x0000000116167824 */ /* 0x000fe400018e0600 */
[----:B------:R1:W-:Y:S01]  /*1ab70*/  LDGSTS.E [R9+0x4000], desc[UR16][R12.64], P2 ;  /* 0x040000000c097fae */ /* 0x0003e20009121850 */
[----:B------:R-:W-:-:S04]  /*1ab80*/  ISETP.GT.AND P2, PT, R5, 0x2, PT ;  /* 0x000000020500780c */ /* 0x000fc80003f44270 */
[----:B------:R-:W-:Y:S01]  /*1ab90*/  SEL R11, RZ, 0x4, !P2 ;  /* 0x00000004ff0b7807 */ /* 0x000fe20005000000 */
[----:B-1----:R-:W-:Y:S02]  /*1aba0*/  IMAD.MOV.U32 R12, RZ, RZ, R21 ;  /* 0x000000ffff0c7224 */ /* 0x002fe400078e0015 */
[----:B------:R-:W-:Y:S01]  /*1abb0*/  IMAD.MOV.U32 R13, RZ, RZ, R20 ;  /* 0x000000ffff0d7224 */ /* 0x000fe200078e0014 */
[----:B------:R-:W-:-:S04]  /*1abc0*/  SEL R11, R11, RZ, !P0 ;  /* 0x000000ff0b0b7207 */ /* 0x000fc80004000000 */
[----:B------:R1:W-:Y:S01]  /*1abd0*/  LDGSTS.E [R9+0x4], desc[UR16][R12.64], P1 ;  /* 0x000040000c097fae */ /* 0x0003e20008921850 */
[----:B------:R-:W-:Y:S02]  /*1abe0*/  ISETP.NE.U32.AND P2, PT, R11, RZ, PT ;  /* 0x000000ff0b00720c */ /* 0x000fe40003f45070 */
[----:B----4-:R-:W-:Y:S01]  /*1abf0*/  IADD3 R153, P4, R153, R2, RZ ;  /* 0x0000000299997210 */ /* 0x010fe20007f9e0ff */
[----:B-1----:R-:W-:Y:S02]  /*1ac00*/  IMAD.MOV.U32 R12, RZ, RZ, R23 ;  /* 0x000000ffff0c7224 */ /* 0x002fe400078e0017 */
[----:B------:R-:W-:-:S05]  /*1ac10*/  IMAD.MOV.U32 R13, RZ, RZ, R22 ;  /* 0x000000ffff0d7224 */ /* 0x000fca00078e0016 */
[----:B------:R1:W-:Y:S01]  /*1ac20*/  LDGSTS.E [R9+0x4004], desc[UR16][R12.64], P1 ;  /* 0x040040000c097fae */ /* 0x0003e20008921850 */
[----:B------:R-:W-:Y:S02]  /*1ac30*/  ISETP.GT.AND P1, PT, R5, 0x3, PT ;  /* 0x000000030500780c */ /* 0x000fe40003f24270 */
[----:B------:R-:W-:Y:S02]  /*1ac40*/  IADD3.X R152, R152, R0, RZ, P4, !PT ;  /* 0x0000000098987210 */ /* 0x000fe400027fe4ff */
[----:B------:R-:W-:Y:S02]  /*1ac50*/  SEL R11, RZ, 0x4, !P1 ;  /* 0x00000004ff0b7807 */ /* 0x000fe40004800000 */
[----:B------:R-:W-:Y:S02]  /*1ac60*/  IADD3 R155, P3, R155, R2, RZ ;  /* 0x000000029b9b7210 */ /* 0x000fe40007f7e0ff */
[----:B------:R-:W-:Y:S01]  /*1ac70*/  SEL R11, R11, RZ, !P0 ;  /* 0x000000ff0b0b7207 */ /* 0x000fe20004000000 */
[----:B-1----:R-:W-:Y:S01]  /*1ac80*/  IMAD.MOV.U32 R12, RZ, RZ, R153 ;  /* 0x000000ffff0c7224 */ /* 0x002fe200078e0099 */
[----:B------:R-:W-:Y:S01]  /*1ac90*/  MOV R13, R152 ;  /* 0x00000098000d7202 */ /* 0x000fe20000000f00 */
[----:B------:R-:W-:Y:S01]  /*1aca0*/  IMAD.X R154, R154, 0x1, R0, P3 ;  /* 0x000000019a9a7824 */ /* 0x000fe200018e0600 */
[----:B------:R-:W-:-:S02]  /*1acb0*/  IADD3 R157, P4, R157, R2, RZ ;  /* 0x000000029d9d7210 */ /* 0x000fc40007f9e0ff */
[----:B------:R-:W-:Y:S01]  /*1acc0*/  ISETP.NE.U32.AND P1, PT, R11, RZ, PT ;  /* 0x000000ff0b00720c */ /* 0x000fe20003f25070 */
[----:B------:R1:W-:Y:S01]  /*1acd0*/  LDGSTS.E [R9+0x8], desc[UR16][R12.64], P2 ;  /* 0x000080000c097fae */ /* 0x0003e20009121850 */
[----:B------:R-:W-:Y:S01]  /*1ace0*/  IADD3 R159, P3, R159, R2, RZ ;  /* 0x000000029f9f7210 */ /* 0x000fe20007f7e0ff */
[--C-:B------:R-:W-:Y:S02]  /*1acf0*/  IMAD.X R156, R156, 0x1, R0.reuse, P4 ;  /* 0x000000019c9c7824 */ /* 0x100fe400020e0600 */
[----:B-1----:R-:W-:Y:S01]  /*1ad00*/  IMAD.MOV.U32 R12, RZ, RZ, R155 ;  /* 0x000000ffff0c7224 */ /* 0x002fe200078e009b */
[----:B------:R-:W-:Y:S01]  /*1ad10*/  MOV R13, R154 ;  /* 0x0000009a000d7202 */ /* 0x000fe20000000f00 */
[----:B------:R-:W-:-:S04]  /*1ad20*/  IMAD.X R158, R158, 0x1, R0, P3 ;  /* 0x000000019e9e7824 */ /* 0x000fc800018e0600 */
[----:B------:R1:W-:Y:S01]  /*1ad30*/  LDGSTS.E [R9+0x4008], desc[UR16][R12.64], P2 ;  /* 0x040080000c097fae */ /* 0x0003e20009121850 */
[----:B------:R-:W-:-:S04]  /*1ad40*/  ISETP.GT.AND P2, PT, R5, 0x20, PT ;  /* 0x000000200500780c */ /* 0x000fc80003f44270 */
[----:B------:R-:W-:Y:S01]  /*1ad50*/  SEL R11, RZ, 0x4, !P2 ;  /* 0x00000004ff0b7807 */ /* 0x000fe20005000000 */
[----:B-1----:R-:W-:Y:S02]  /*1ad60*/  IMAD.MOV.U32 R12, RZ, RZ, R157 ;  /* 0x000000ffff0c7224 */ /* 0x002fe400078e009d */
[----:B------:R-:W-:Y:S01]  /*1ad70*/  IMAD.MOV.U32 R13, RZ, RZ, R156 ;  /* 0x000000ffff0d7224 */ /* 0x000fe200078e009c */
[----:B------:R-:W-:-:S04]  /*1ad80*/  SEL R11, R11, RZ, !P0 ;  /* 0x000000ff0b0b7207 */ /* 0x000fc80004000000 */
[----:B------:R1:W-:Y:S01]  /*1ad90*/  LDGSTS.E [R9+0xc], desc[UR16][R12.64], P1 ;  /* 0x0000c0000c097fae */ /* 0x0003e20008921850 */
[----:B------:R-:W-:Y:S01]  /*1ada0*/  ISETP.NE.U32.AND P2, PT, R11, RZ, PT ;  /* 0x000000ff0b00720c */ /* 0x000fe20003f45070 */
[----:B-1----:R-:W-:Y:S02]  /*1adb0*/  IMAD.MOV.U32 R12, RZ, RZ, R159 ;  /* 0x000000ffff0c7224 */ /* 0x002fe400078e009f */
[----:B------:R-:W-:-:S05]  /*1adc0*/  IMAD.MOV.U32 R13, RZ, RZ, R158 ;  /* 0x000000ffff0d7224 */ /* 0x000fca00078e009e */
[----:B------:R1:W-:Y:S01]  /*1add0*/  LDGSTS.E [R9+0x400c], desc[UR16][R12.64], P1 ;  /* 0x0400c0000c097fae */ /* 0x0003e20008921850 */
[----:B------:R-:W-:Y:S02]  /*1ade0*/  ISETP.GT.AND P1, PT, R5, 0x21, PT ;  /* 0x000000210500780c */ /* 0x000fe40003f24270 */
[----:B---3--:R-:W-:Y:S02]  /*1adf0*/  IADD3 R8, P3, R8, R2, RZ ;  /* 0x0000000208087210 */ /* 0x008fe40007f7e0ff */
[----:B------:R-:W-:-:S03]  /*1ae00*/  SEL R11, RZ, 0x4, !P1 ;  /* 0x00000004ff0b7807 */ /* 0x000fc60004800000 */
[----:B--2---:R-:W-:Y:S01]  /*1ae10*/  IMAD.X R15, R15, 0x1, R0, P3 ;  /* 0x000000010f0f7824 */ /* 0x004fe200018e0600 */
[----:B------:R-:W-:Y:S01]  /*1ae20*/  SEL R11, R11, RZ, !P0 ;  /* 0x000000ff0b0b7207 */ /* 0x000fe20004000000 */
[----:B------:R2:W-:Y:S03]  /*1ae30*/  STL [R1+0xdf0], R151 ;  /* 0x000df09701007387 */ /* 0x0005e60000100800 */
[----:B------:R-:W-:Y:S02]  /*1ae40*/  ISETP.NE.U32.AND P1, PT, R11, RZ, PT ;  /* 0x000000ff0b00720c */ /* 0x000fe40003f25070 */
[----:B------:R-:W-:-:S05]  /*1ae50*/  IADD3 R149, P4, R149, R2, RZ ;  /* 0x0000000295957210 */ /* 0x000fca0007f9e0ff */
[----:B-1----:R-:W-:Y:S01]  /*1ae60*/  IMAD.MOV.U32 R12, RZ, RZ, R149 ;  /* 0x000000ffff0c7224 */ /* 0x002fe200078e0095 */
[----:B------:R-:W-:Y:S02]  /*1ae70*/  IADD3.X R150, R150, R0, RZ, P4, !PT ;  /* 0x0000000096967210 */ /* 0x000fe400027fe4ff */
[----:B------:R-:W-:Y:S02]  /*1ae80*/  IADD3 R3, P4, R3, R2, RZ ;  /* 0x0000000203037210 */ /* 0x000fe40007f9e0ff */
[----:B------:R-:W-:Y:S01]  /*1ae90*/  MOV R13, R150 ;  /* 0x00000096000d7202 */ /* 0x000fe20000000f00 */
[----:B------:R-:W-:Y:S02]  /*1aea0*/  STL [R1+0x650], R149 ;  /* 0x0006509501007387 */ /* 0x000fe40000100800 */
[----:B------:R-:W-:Y:S02]  /*1aeb0*/  IMAD.X R6, R6, 0x1, R0, P4 ;  /* 0x0000000106067824 */ /* 0x000fe400020e0600 */
[----:B------:R1:W-:Y:S04]  /*1aec0*/  LDGSTS.E [R9+0x8000], desc[UR16][R12.64], P2 ;  /* 0x080000000c097fae */ /* 0x0003e80009121850 */
[----:B------:R3:W-:Y:S04]  /*1aed0*/  STL [R1+0x64c], R150 ;  /* 0x00064c9601007387 */ /* 0x0007e80000100800 */
[----:B--2---:R-:W2:Y:S01]  /*1aee0*/  LDL.LU R151, [R1+0x670] ;  /* 0x0006700001977983 */ /* 0x004ea20000300800 */
[----:B-1----:R-:W-:Y:S01]  /*1aef0*/  IMAD.MOV.U32 R12, RZ, RZ, R8 ;  /* 0x000000ffff0c7224 */ /* 0x002fe200078e0008 */
[----:B------:R-:W-:-:S02]  /*1af00*/  MOV R13, R15 ;  /* 0x0000000f000d7202 */ /* 0x000fc40000000f00 */
[----:B------:R-:W-:Y:S04]  /*1af10*/  STL [R1+0x658], R8 ;  /* 0x0006580801007387 */ /* 0x000fe80000100800 */
[----:B------:R1:W-:Y:S04]  /*1af20*/  STL [R1+0x654], R15 ;  /* 0x0006540f01007387 */ /* 0x0003e80000100800 */
[----:B------:R-:W-:Y:S04]  /*1af30*/  STL [R1+0x660], R3 ;  /* 0x0006600301007387 */ /* 0x000fe80000100800 */
[----:B------:R4:W-:Y:S04]  /*1af40*/  LDGSTS.E [R9+0xc000], desc[UR16][R12.64], P2 ;  /* 0x0c0000000c097fae */ /* 0x0009e80009121850 */
[----:B------:R1:W-:Y:S04]  /*1af50*/  STL [R1+0x65c], R6 ;  /* 0x00065c0601007387 */ /* 0x0003e80000100800 */
[----:B---3--:R-:W3:Y:S01]  /*1af60*/  LDL.LU R150, [R1+0x674] ;  /* 0x0006740001967983 */ /* 0x008ee20000300800 */
[----:B----4-:R-:W-:-:S03]  /*1af70*/  IMAD.MOV.U32 R12, RZ, RZ, R3 ;  /* 0x000000ffff0c7224 */ /* 0x010fc600078e0003 */
[----:B------:R-:W4:Y:S01]  /*1af80*/  LDL.LU R149, [R1+0x678] ;  /* 0x0006780001957983 */ /* 0x000f220000300800 */
[----:B------:R-:W-:-:S03]  /*1af90*/  IMAD.MOV.U32 R13, RZ, RZ, R6 ;  /* 0x000000ffff0d7224 */ /* 0x000fc600078e0006 */
[----:B-1----:R-:W3:Y:S04]  /*1afa0*/  LDL.LU R15, [R1+0x67c] ;  /* 0x00067c00010f7983 */ /* 0x002ee80000300800 */
[----:B------:R-:W3:Y:S04]  /*1afb0*/  LDL.LU R8, [R1+0x680] ;  /* 0x0006800001087983 */ /* 0x000ee80000300800 */
[----:B------:R-:W3:Y:S04]  /*1afc0*/  LDL.LU R6, [R1+0x684] ;  /* 0x0006840001067983 */ /* 0x000ee80000300800 */
[----:B------:R-:W3:Y:S04]  /*1afd0*/  LDL.LU R3, [R1+0x688] ;  /* 0x0006880001037983 */ /* 0x000ee80000300800 */
[----:B------:R1:W-:Y:S01]  /*1afe0*/  LDGSTS.E [R9+0x8004], desc[UR16][R12.64], P1 ;  /* 0x080040000c097fae */ /* 0x0003e20008921850 */
[----:B------:R-:W-:-:S03]  /*1aff0*/  ISETP.GT.AND P2, PT, R5, 0x22, PT ;  /* 0x000000220500780c */ /* 0x000fc60003f44270 */
[----:B------:R-:W4:Y:S04]  /*1b000*/  LDL.LU R12, [R1+0x664] ;  /* 0x00066400010c7983 */ /* 0x000f280000300800 */
[----:B------:R-:W1:Y:S01]  /*1b010*/  LDL.LU R13, [R1+0x668] ;  /* 0x00066800010d7983 */ /* 0x000e620000300800 */
[----:B------:R-:W-:-:S04]  /*1b020*/  SEL R11, RZ, 0x4, !P2 ;  /* 0x00000004ff0b7807 */ /* 0x000fc80005000000 */
[----:B------:R-:W-:-:S04]  /*1b030*/  SEL R11, R11, RZ, !P0 ;  /* 0x000000ff0b0b7207 */ /* 0x000fc80004000000 */
[----:B------:R-:W-:Y:S02]  /*1b040*/  ISETP.NE.U32.AND P2, PT, R11, RZ, PT ;  /* 0x000000ff0b00720c */ /* 0x000fe40003f45070 */
[----:B------:R-:W3:Y:S01]  /*1b050*/  LDL.LU R11, [R1+0x66c] ;  /* 0x00066c00010b7983 */ /* 0x000ee20000300800 */
[-C--:B--2---:R-:W-:Y:S02]  /*1b060*/  IADD3 R151, P4, R151, R2.reuse, RZ ;  /* 0x0000000297977210 */ /* 0x084fe40007f9e0ff */
[----:B-1----:R-:W-:-:S05]  /*1b070*/  IADD3 R13, P3, R13, R2, RZ ;  /* 0x000000020d0d7210 */ /* 0x002fca0007f7e0ff */
[----:B----4-:R-:W-:Y:S01]  /*1b080*/  IMAD.X R12, R12, 0x1, R0, P3 ;  /* 0x000000010c0c7824 */ /* 0x010fe200018e0600 */
[----:B------:R1:W-:Y:S04]  /*1b090*/  STL [R1+0x668], R13 ;  /* 0x0006680d01007387 */ /* 0x0003e80000100800 */
[----:B------:R2:W-:Y:S01]  /*1b0a0*/  STL [R1+0x664], R12 ;  /* 0x0006640c01007387 */ /* 0x0005e20000100800 */
[----:B-1----:R-:W-:-:S04]  /*1b0b0*/  LOP3.LUT R13, R13, R12, RZ, 0x3c, !PT ;  /* 0x0000000c0d0d7212 */ /* 0x002fc800078e3cff */
[----:B--2---:R-:W-:Y:S02]  /*1b0c0*/  LOP3.LUT R12, R13, R12, RZ, 0x3c, !PT ;  /* 0x0000000c0d0c7212 */ /* 0x004fe400078e3cff */
[----:B---3--:R-:W-:Y:S02]  /*1b0d0*/  IADD3.X R11, R11, R0, RZ, P4, !PT ;  /* 0x000000000b0b7210 */ /* 0x008fe400027fe4ff */
[----:B------:R-:W-:Y:S02]  /*1b0e0*/  LOP3.LUT R13, R13, R12, RZ, 0x3c, !PT ;  /* 0x0000000c0d0d7212 */ /* 0x000fe400078e3cff */
[----:B------:R-:W-:-:S03]  /*1b0f0*/  IADD3 R149, P3, R149, R2, RZ ;  /* 0x0000000295957210 */ /* 0x000fc60007f7e0ff */
[----:B------:R1:W-:Y:S02]  /*1b100*/  LDGSTS.E [R9+0xc004], desc[UR16][R12.64], P1 ;  /* 0x0c0040000c097fae */ /* 0x0003e40008921850 */
[----:B------:R-:W-:Y:S01]  /*1b110*/  IMAD.X R150, R150, 0x1, R0, P3 ;  /* 0x0000000196967824 */ /* 0x000fe200018e0600 */
[----:B------:R-:W-:Y:S01]  /*1b120*/  ISETP.GT.AND P1, PT, R5, 0x23, PT ;  /* 0x000000230500780c */ /* 0x000fe20003f24270 */
[----:B-1----:R-:W-:Y:S02]  /*1b130*/  IMAD.MOV.U32 R12, RZ, RZ, R151 ;  /* 0x000000ffff0c7224 */ /* 0x002fe400078e0097 */
[----:B------:R-:W-:-:S05]  /*1b140*/  IMAD.MOV.U32 R13, RZ, RZ, R11 ;  /* 0x000000ffff0d7224 */ /* 0x000fca00078e000b */
[----:B------:R1:W-:Y:S04]  /*1b150*/  LDGSTS.E [R9+0x8008], desc[UR16][R12.64], P2 ;  /* 0x080080000c097fae */ /* 0x0003e80009121850 */
[----:B------:R-:W-:Y:S01]  /*1b160*/  STL [R1+0x670], R151 ;  /* 0x0006709701007387 */ /* 0x000fe20000100800 */
[----:B-1----:R-:W-:Y:S01]  /*1b170*/  MOV R12, R149 ;  /* 0x00000095000c7202 */ /* 0x002fe20000000f00 */
[----:B------:R-:W-:Y:S02]  /*1b180*/  IMAD.MOV.U32 R13, RZ, RZ, R150 ;  /* 0x000000ffff0d7224 */ /* 0x000fe400078e0096 */
[----:B------:R1:W-:Y:S01]  /*1b190*/  STL [R1+0x66c], R11 ;  /* 0x00066c0b01007387 */ /* 0x0003e20000100800 */
[----:B------:R-:W-:-:S03]  /*1b1a0*/  IADD3 R3, P3, R3, R2, RZ ;  /* 0x0000000203037210 */ /* 0x000fc60007f7e0ff */
[----:B------:R2:W-:Y:S01]  /*1b1b0*/  LDGSTS.E [R9+0xc008], desc[UR16][R12.64], P2 ;  /* 0x0c0080000c097fae */ /* 0x0005e20009121850 */
[----:B------:R-:W-:Y:S02]  /*1b1c0*/  IADD3 R8, P2, R8, R2, RZ ;  /* 0x0000000208087210 */ /* 0x000fe40007f5e0ff */
[----:B-1----:R-:W-:-:S03]  /*1b1d0*/  SEL R11, RZ, 0x4, !P1 ;  /* 0x00000004ff0b7807 */ /* 0x002fc60004800000 */
[--C-:B------:R-:W-:Y:S01]  /*1b1e0*/  IMAD.X R15, R15, 0x1, R0.reuse, P2 ;  /* 0x000000010f0f7824 */ /* 0x100fe200010e0600 */
[----:B------:R-:W-:Y:S01]  /*1b1f0*/  SEL R11, R11, RZ, !P0 ;  /* 0x000000ff0b0b7207 */ /* 0x000fe20004000000 */
[----:B------:R-:W-:Y:S01]  /*1b200*/  STL [R1+0x678], R149 ;  /* 0x0006789501007387 */ /* 0x000fe20000100800 */
[----:B------:R-:W-:Y:S02]  /*1b210*/  IMAD.X R6, R6, 0x1, R0, P3 ;  /* 0x0000000106067824 */ /* 0x000fe400018e0600 */
[----:B------:R-:W-:Y:S01]  /*1b220*/  ISETP.NE.U32.AND P1, PT, R11, RZ, PT ;  /* 0x000000ff0b00720c */ /* 0x000fe20003f25070 */
[----:B------:R1:W-:Y:S04]  /*1b230*/  STL [R1+0x674], R150 ;  /* 0x0006749601007387 */ /* 0x0003e80000100800 */
[----:B------:R-:W-:Y:S04]  /*1b240*/  STL [R1+0x680], R8 ;  /* 0x0006800801007387 */ /* 0x000fe80000100800 */
[----:B------:R3:W-:Y:S04]  /*1b250*/  STL [R1+0x67c], R15 ;  /* 0x00067c0f01007387 */ /* 0x0007e80000100800 */
[----:B------:R-:W-:Y:S04]  /*1b260*/  STL [R1+0x688], R3 ;  /* 0x0006880301007387 */ /* 0x000fe80000100800 */
[----:B------:R4:W-:Y:S01]  /*1b270*/  STL [R1+0x684], R6 ;  /* 0x0006840601007387 */ /* 0x0009e20000100800 */
[----:B--2---:R-:W-:-:S03]  /*1b280*/  MOV R12, R8 ;  /* 0x00000008000c7202 */ /* 0x004fc60000000f00 */
[----:B-1----:R-:W2:Y:S01]  /*1b290*/  LDL.LU R150, [R1+0x68c] ;  /* 0x00068c0001967983 */ /* 0x002ea20000300800 */
[----:B------:R-:W-:-:S03]  /*1b2a0*/  IMAD.MOV.U32 R13, RZ, RZ, R15 ;  /* 0x000000ffff0d7224 */ /* 0x000fc600078e000f */
[----:B------:R-:W2:Y:S04]  /*1b2b0*/  LDL.LU R149, [R1+0x690] ;  /* 0x0006900001957983 */ /* 0x000ea80000300800 */
[----:B---3--:R-:W3:Y:S04]  /*1b2c0*/  LDL.LU R15, [R1+0x694] ;  /* 0x00069400010f7983 */ /* 0x008ee80000300800 */
[----:B------:R-:W3:Y:S04]  /*1b2d0*/  LDL.LU R8, [R1+0x698] ;  /* 0x0006980001087983 */ /* 0x000ee80000300800 */
[----:B------:R1:W-:Y:S02]  /*1b2e0*/  LDGSTS.E [R9+0x800c], desc[UR16][R12.64], P1 ;  /* 0x0800c0000c097fae */ /* 0x0003e40008921850 */
[----:B-1----:R-:W-:-:S02]  /*1b2f0*/  IMAD.MOV.U32 R13, RZ, RZ, R6 ;  /* 0x000000ffff0d7224 */ /* 0x002fc400078e0006 */
[----:B------:R-:W-:Y:S01]  /*1b300*/  IMAD.MOV.U32 R12, RZ, RZ, R3 ;  /* 0x000000ffff0c7224 */ /* 0x000fe200078e0003 */
[----:B----4-:R-:W4:Y:S04]  /*1b310*/  LDL.LU R6, [R1+0x69c] ;  /* 0x00069c0001067983 */ /* 0x010f280000300800 */
[----:B------:R-:W4:Y:S04]  /*1b320*/  LDL.LU R3, [R1+0x6a0] ;  /* 0x0006a00001037983 */ /* 0x000f280000300800 */
[----:B------:R1:W-:Y:S01]  /*1b330*/  LDGSTS.E [R9+0xc00c], desc[UR16][R12.64], P1 ;  /* 0x0c00c0000c097fae */ /* 0x0003e20008921850 */
[----:B------:R-:W-:-:S04]  /*1b340*/  ISETP.GT.AND P1, PT, R5, 0x4, PT ;  /* 0x000000040500780c */ /* 0x000fc80003f24270 */
[----:B-1----:R-:W-:Y:S02]  /*1b350*/  SEL R9, RZ, 0x4, !P1 ;  /* 0x00000004ff097807 */ /* 0x002fe40004800000 */
[----:B------:R-:W-:Y:S02]  /*1b360*/  IADD3 R161, P1, R161, R2, RZ ;  /* 0x00000002a1a17210 */ /* 0x000fe40007f3e0ff */
[----:B------:R-:W-:Y:S02]  /*1b370*/  SEL R9, R9, RZ, !P0 ;  /* 0x000000ff09097207 */ /* 0x000fe40004000000 */
[----:B------:R-:W-:Y:S02]  /*1b380*/  IADD3.X R160, R160, R0, RZ, P1, !PT ;  /* 0x00000000a0a07210 */ /* 0x000fe40000ffe4ff */
[----:B------:R-:W-:Y:S02]  /*1b390*/  ISETP.NE.U32.AND P2, PT, R9, RZ, PT ;  /* 0x000000ff0900720c */ /* 0x000fe40003f45070 */
[----:B------:R-:W-:-:S02]  /*1b3a0*/  ISETP.GT.AND P1, PT, R5, 0x5, PT ;  /* 0x000000050500780c */ /* 0x000fc40003f24270 */
[----:B------:R-:W-:Y:S02]  /*1b3b0*/  LOP3.LUT R9, R10, 0x10, RZ, 0x3c, !PT ;  /* 0x000000100a097812 */ /* 0x000fe400078e3cff */
[----:B------:R-:W-:Y:S02]  /*1b3c0*/  SEL R11, RZ, 0x4, !P1 ;  /* 0x00000004ff0b7807 */ /* 0x000fe40004800000 */
[----:B------:R-:W-:Y:S01]  /*1b3d0*/  IADD3 R163, P3, R163, R2, RZ ;  /* 0x00000002a3a37210 */ /* 0x000fe20007f7e0ff */
[----:B------:R-:W-:Y:S01]  /*1b3e0*/  VIADD R9, R9, UR4 ;  /* 0x0000000409097c36 */ /* 0x000fe20008000000 */
[----:B------:R-:W-:Y:S01]  /*1b3f0*/  SEL R11, R11, RZ, !P0 ;  /* 0x000000ff0b0b7207 */ /* 0x000fe20004000000 */
[----:B------:R-:W-:Y:S01]  /*1b400*/  IMAD.MOV.U32 R12, RZ, RZ, R161 ;  /* 0x000000ffff0c7224 */ /* 0x000fe200078e00a1 */
[----:B------:R-:W-:Y:S01]  /*1b410*/  IADD3.X R162, R162, R0, RZ, P3, !PT ;  /* 0x00000000a2a27210 */ /* 0x000fe20001ffe4ff */
[----:B------:R-:W-:Y:S01]  /*1b420*/  IMAD.MOV.U32 R13, RZ, RZ, R160 ;  /* 0x000000ffff0d7224 */ /* 0x000fe200078e00a0 */
[----:B------:R-:W-:-:S02]  /*1b430*/  IADD3 R165, P4, R165, R2, RZ ;  /* 0x00000002a5a57210 */ /* 0x000fc40007f9e0ff */
[----:B------:R-:W-:Y:S02]  /*1b440*/  ISETP.NE.U32.AND P1, PT, R11, RZ, PT ;  /* 0x000000ff0b00720c */ /* 0x000fe40003f25070 */
[----:B------:R1:W-:Y:S01]  /*1b450*/  LDGSTS.E [R9], desc[UR16][R12.64], P2 ;  /* 0x000000000c097fae */ /* 0x0003e20009121850 */
[----:B------:R-:W-:Y:S01]  /*1b460*/  IMAD.X R164, R164, 0x1, R0, P4 ;  /* 0x00000001a4a47824 */ /* 0x000fe200020e0600 */
[----:B------:R-:W-:Y:S01]  /*1b470*/  IADD3 R167, P3, R167, R2, RZ ;  /* 0x00000002a7a77210 */ /* 0x000fe20007f7e0ff */
[----:B-1----:R-:W-:Y:S02]  /*1b480*/  IMAD.MOV.U32 R12, RZ, RZ, R163 ;  /* 0x000000ffff0c7224 */ /* 0x002fe400078e00a3 */
[----:B------:R-:W-:Y:S02]  /*1b490*/  IMAD.MOV.U32 R13, RZ, RZ, R162 ;  /* 0x000000ffff0d7224 */ /* 0x000fe400078e00a2 */
[----:B------:R-:W-:-:S03]  /*1b4a0*/  IMAD.X R166, R166, 0x1, R0, P3 ;  /* 0x00000001a6a67824 */ /* 0x000fc600018e0600 */
[----:B------:R1:W-:Y:S01]  /*1b4b0*/  LDGSTS.E [R9+0x4000], desc[UR16][R12.64], P2 ;  /* 0x040000000c097fae */ /* 0x0003e20009121850 */
[----:B------:R-:W-:-:S04]  /*1b4c0*/  ISETP.GT.AND P2, PT, R5, 0x6, PT ;  /* 0x000000060500780c */ /* 0x000fc80003f44270 */
[----:B------:R-:W-:Y:S02]  /*1b4d0*/  SEL R11, RZ, 0x4, !P2 ;  /* 0x00000004ff0b7807 */ /* 0x000fe40005000000 */
[----:B-1----:R-:W-:Y:S01]  /*1b4e0*/  MOV R12, R165 ;  /* 0x000000a5000c7202 */ /* 0x002fe20000000f00 */
[----:B------:R-:W-:Y:S01]  /*1b4f0*/  IMAD.MOV.U32 R13, RZ, RZ, R164 ;  /* 0x000000ffff0d7224 */ /* 0x000fe200078e00a4 */
[----:B------:R-:W-:-:S04]  /*1b500*/  SEL R11, R11, RZ, !P0 ;  /* 0x000000ff0b0b7207 */ /* 0x000fc80004000000 */
[----:B------:R1:W-:Y:S01]  /*1b510*/  LDGSTS.E [R9+0x4], desc[UR16][R12.64], P1 ;  /* 0x000040000c097fae */ /* 0x0003e20008921850 */
[----:B------:R-:W-:Y:S02]  /*1b520*/  IADD3 R169, P4, R169, R2, RZ ;  /* 0x00000002a9a97210 */ /* 0x000fe40007f9e0ff */
[----:B------:R-:W-:Y:S02]  /*1b530*/  ISETP.NE.U32.AND P2, PT, R11, RZ, PT ;  /* 0x000000ff0b00720c */ /* 0x000fe40003f45070 */
[----:B-1----:R-:W-:Y:S01]  /*1b540*/  MOV R12, R167 ;  /* 0x000000a7000c7202 */ /* 0x002fe20000000f00 */
[----:B------:R-:W-:-:S05]  /*1b550*/  IMAD.MOV.U32 R13, RZ, RZ, R166 ;  /* 0x000000ffff0d7224 */ /* 0x000fca00078e00a6 */
[----:B------:R1:W-:Y:S01]  /*1b560*/  LDGSTS.E [R9+0x4004], desc[UR16][R12.64], P1 ;  /* 0x040040000c097fae */ /* 0x0003e20008921850 */
[----:B------:R-:W-:Y:S01]  /*1b570*/  ISETP.GT.AND P1, PT, R5, 0x7, PT ;  /* 0x000000070500780c */ /* 0x000fe20003f24270 */
[----:B------:R-:W-:Y:S01]  /*1b580*/  IMAD.X R168, R168, 0x1, R0, P4 ;  /* 0x00000001a8a87824 */ /* 0x000fe200020e0600 */
[----:B------:R-:W-:Y:S02]  /*1b590*/  IADD3 R171, P3, R171, R2, RZ ;  /* 0x00000002abab7210 */ /* 0x000fe40007f7e0ff */
[----:B------:R-:W-:Y:S02]  /*1b5a0*/  SEL R11, RZ, 0x4, !P1 ;  /* 0x00000004ff0b7807 */ /* 0x000fe40004800000 */
[----:B------:R-:W-:Y:S02]  /*1b5b0*/  IADD3.X R170, R170, R0, RZ, P3, !PT ;  /* 0x00000000aaaa7210 */ /* 0x000fe40001ffe4ff */
[----:B------:R-:W-:Y:S01]  /*1b5c0*/  SEL R11, R11, RZ, !P0 ;  /* 0x000000ff0b0b7207 */ /* 0x000fe20004000000 */
[----:B-1----:R-:W-:-:S02]  /*1b5d0*/  IMAD.MOV.U32 R12, RZ, RZ, R169 ;  /* 0x000000ffff0c7224 */ /* 0x002fc400078e00a9 */
[----:B------:R-:W-:Y:S01]  /*1b5e0*/  IMAD.MOV.U32 R13, RZ, RZ, R168 ;  /* 0x000000ffff0d7224 */ /* 0x000fe200078e00a8 */
[-C--:B------:R-:W-:Y:S02]  /*1b5f0*/  IADD3 R173, P4, R173, R2.reuse, RZ ;  /* 0x00000002adad7210 */ /* 0x080fe40007f9e0ff */
[----:B------:R-:W-:Y:S02]  /*1b600*/  ISETP.NE.U32.AND P1, PT, R11, RZ, PT ;  /* 0x000000ff0b00720c */ /* 0x000fe40003f25070 */
[----:B------:R1:W-:Y:S01]  /*1b610*/  LDGSTS.E [R9+0x8], desc[UR16][R12.64], P2 ;  /* 0x000080000c097fae */ /* 0x0003e20009121850 */
[----:B------:R-:W-:Y:S01]  /*1b620*/  IMAD.X R172, R172, 0x1, R0, P4 ;  /* 0x00000001acac7824 */ /* 0x000fe200020e0600 */
[----:B------:R-:W-:Y:S01]  /*1b630*/  IADD3 R175, P3, R175, R2, RZ ;  /* 0x00000002afaf7210 */ /* 0x000fe20007f7e0ff */
[----:B-1----:R-:W-:Y:S02]  /*1b640*/  IMAD.MOV.U32 R12, RZ, RZ, R171 ;  /* 0x000000ffff0c7224 */ /* 0x002fe400078e00ab */
[----:B------:R-:W-:-:S02]  /*1b650*/  IMAD.MOV.U32 R13, RZ, RZ, R170 ;  /* 0x000000ffff0d7224 */ /* 0x000fc400078e00aa */
        /* <DEDUP_REMOVED lines=8> */
[----:B------:R-:W-:Y:S02]  /*1b6e0*/  ISETP.NE.U32.AND P2, PT, R11, RZ, PT ;  /* 0x000000ff0b00720c */ /* 0x000fe40003f45070 */
[----:B-1----:R-:W-:Y:S01]  /*1b6f0*/  MOV R12, R175 ;  /* 0x000000af000c7202 */ /* 0x002fe20000000f00 */
[----:B------:R-:W-:-:S05]  /*1b700*/  IMAD.MOV.U32 R13, RZ, RZ, R174 ;  /* 0x000000ffff0d7224 */ /* 0x000fca00078e00ae */
[----:B------:R1:W-:Y:S01]  /*1b710*/  LDGSTS.E [R9+0x400c], desc[UR16][R12.64], P1 ;  /* 0x0400c0000c097fae */ /* 0x0003e20008921850 */
[----:B------:R-:W-:-:S04]  /*1b720*/  ISETP.GT.AND P1, PT, R5, 0x25, PT ;  /* 0x000000250500780c */ /* 0x000fc80003f24270 */
[----:B------:R-:W-:-:S04]  /*1b730*/  SEL R11, RZ, 0x4, !P1 ;  /* 0x00000004ff0b7807 */ /* 0x000fc80004800000 */
[----:B------:R-:W-:-:S04]  /*1b740*/  SEL R11, R11, RZ, !P0 ;  /* 0x000000ff0b0b7207 */ /* 0x000fc80004000000 */
[----:B------:R-:W-:Y:S02]  /*1b750*/  ISETP.NE.U32.AND P1, PT, R11, RZ, PT ;  /* 0x000000ff0b00720c */ /* 0x000fe40003f25070 */
[----:B--2---:R-:W-:-:S05]  /*1b760*/  IADD3 R149, P4, R149, R2, RZ ;  /* 0x0000000295957210 */ /* 0x004fca0007f9e0ff */
[----:B------:R-:W-:Y:S01]  /*1b770*/  IMAD.X R150, R150, 0x1, R0, P4 ;  /* 0x0000000196967824 */ /* 0x000fe200020e0600 */
[----:B---3--:R-:W-:Y:S01]  /*1b780*/  IADD3 R8, P3, R8, R2, RZ ;  /* 0x0000000208087210 */ /* 0x008fe20007f7e0ff */
[----:B-1----:R-:W-:Y:S02]  /*1b790*/  IMAD.MOV.U32 R12, RZ, RZ, R149 ;  /* 0x000000ffff0c7224 */ /* 0x002fe400078e0095 */
[----:B------:R-:W-:Y:S01]  /*1b7a0*/  IMAD.MOV.U32 R13, RZ, RZ, R150 ;  /* 0x000000ffff0d7224 */ /* 0x000fe200078e0096 */
[----:B------:R-:W-:Y:S01]  /*1b7b0*/  IADD3.X R15, R15, R0, RZ, P3, !PT ;  /* 0x000000000f0f7210 */ /* 0x000fe20001ffe4ff */
[----:B------:R-:W-:Y:S04]  /*1b7c0*/  STL [R1+0x690], R149 ;  /* 0x0006909501007387 */ /* 0x000fe80000100800 */
[----:B------:R1:W-:Y:S04]  /*1b7d0*/  LDGSTS.E [R9+0x8000], desc[UR16][R12.64], P2 ;  /* 0x080000000c097fae */ /* 0x0003e80009121850 */
[----:B------:R2:W-:Y:S04]  /*1b7e0*/  STL [R1+0x68c], R150 ;  /* 0x00068c9601007387 */ /* 0x0005e80000100800 */
[----:B------:R-:W3:Y:S01]  /*1b7f0*/  LDL.LU R151, [R1+0x6b0] ;  /* 0x0006b00001977983 */ /* 0x000ee20000300800 */
[----:B----4-:R-:W-:Y:S01]  /*1b800*/  IADD3 R3, P4, R3, R2, RZ ;  /* 0x0000000203037210 */ /* 0x010fe20007f9e0ff */
[----:B-1----:R-:W-:-:S02]  /*1b810*/  IMAD.MOV.U32 R12, RZ, RZ, R8 ;  /* 0x000000ffff0c7224 */ /* 0x002fc400078e0008 */
[----:B------:R-:W-:Y:S02]  /*1b820*/  IMAD.MOV.U32 R13, RZ, RZ, R15 ;  /* 0x000000ffff0d7224 */ /* 0x000fe400078e000f */
[----:B------:R-:W-:Y:S01]  /*1b830*/  IMAD.X R6, R6, 0x1, R0, P4 ;  /* 0x0000000106067824 */ /* 0x000fe200020e0600 */
[----:B------:R-:W-:Y:S04]  /*1b840*/  STL [R1+0x698], R8 ;  /* 0x0006980801007387 */ /* 0x000fe80000100800 */
[----:B------:R1:W-:Y:S04]  /*1b850*/  STL [R1+0x694], R15 ;  /* 0x0006940f01007387 */ /* 0x0003e80000100800 */
[----:B------:R-:W-:Y:S04]  /*1b860*/  STL [R1+0x6a0], R3 ;  /* 0x0006a00301007387 */ /* 0x000fe80000100800 */
[----:B------:R4:W-:Y:S04]  /*1b870*/  LDGSTS.E [R9+0xc000], desc[UR16][R12.64], P2 ;  /* 0x0c0000000c097fae */ /* 0x0009e80009121850 */
[----:B------:R1:W-:Y:S04]  /*1b880*/  STL [R1+0x69c], R6 ;  /* 0x00069c0601007387 */ /* 0x0003e80000100800 */
[----:B--2---:R-:W2:Y:S01]  /*1b890*/  LDL.LU R150, [R1+0x6b4] ;  /* 0x0006b40001967983 */ /* 0x004ea20000300800 */
[----:B----4-:R-:W-:Y:S01]  /*1b8a0*/  MOV R12, R3 ;  /* 0x00000003000c7202 */ /* 0x010fe20000000f00 */
[----:B------:R-:W-:-:S02]  /*1b8b0*/  IMAD.MOV.U32 R13, RZ, RZ, R6 ;  /* 0x000000ffff0d7224 */ /* 0x000fc400078e0006 */
[----:B------:R-:W4:Y:S04]  /*1b8c0*/  LDL.LU R149, [R1+0x6b8] ;  /* 0x0006b80001957983 */ /* 0x000f280000300800 */
[----:B-1----:R-:W2:Y:S04]  /*1b8d0*/  LDL.LU R15, [R1+0x6bc] ;  /* 0x0006bc00010f7983 */ /* 0x002ea80000300800 */
[----:B------:R-:W2:Y:S04]  /*1b8e0*/  LDL.LU R8, [R1+0x6c0] ;  /* 0x0006c00001087983 */ /* 0x000ea80000300800 */
[----:B------:R-:W2:Y:S04]  /*1b8f0*/  LDL.LU R6, [R1+0x6c4] ;  /* 0x0006c40001067983 */ /* 0x000ea80000300800 */
[----:B------:R-:W2:Y:S04]  /*1b900*/  LDL.LU R3, [R1+0x6c8] ;  /* 0x0006c80001037983 */ /* 0x000ea80000300800 */
[----:B------:R1:W-:Y:S01]  /*1b910*/  LDGSTS.E [R9+0x8004], desc[UR16][R12.64], P1 ;  /* 0x080040000c097fae */ /* 0x0003e20008921850 */
[----:B------:R-:W-:-:S03]  /*1b920*/  ISETP.GT.AND P2, PT, R5, 0x26, PT ;  /* 0x000000260500780c */ /* 0x000fc60003f44270 */
[----:B------:R-:W4:Y:S04]  /*1b930*/  LDL.LU R12, [R1+0x6a4] ;  /* 0x0006a400010c7983 */ /* 0x000f280000300800 */
[----:B------:R-:W1:Y:S01]  /*1b940*/  LDL.LU R13, [R1+0x6a8] ;  /* 0x0006a800010d7983 */ /* 0x000e620000300800 */
[----:B------:R-:W-:-:S04]  /*1b950*/  SEL R11, RZ, 0x4, !P2 ;  /* 0x00000004ff0b7807 */ /* 0x000fc80005000000 */
[----:B------:R-:W-:-:S04]  /*1b960*/  SEL R11, R11, RZ, !P0 ;  /* 0x000000ff0b0b7207 */ /* 0x000fc80004000000 */
[----:B------:R-:W-:Y:S02]  /*1b970*/  ISETP.NE.U32.AND P2, PT, R11, RZ, PT ;  /* 0x000000ff0b00720c */ /* 0x000fe40003f45070 */
[----:B------:R-:W2:Y:S01]  /*1b980*/  LDL.LU R11, [R1+0x6ac] ;  /* 0x0006ac00010b7983 */ /* 0x000ea20000300800 */
[-C--:B---3--:R-:W-:Y:S02]  /*1b990*/  IADD3 R151, P4, R151, R2.reuse, RZ ;  /* 0x0000000297977210 */ /* 0x088fe40007f9e0ff */
[----:B-1----:R-:W-:-:S05]  /*1b9a0*/  IADD3 R13, P3, R13, R2, RZ ;  /* 0x000000020d0d7210 */ /* 0x002fca0007f7e0ff */
[----:B----4-:R-:W-:Y:S01]  /*1b9b0*/  IMAD.X R12, R12, 0x1, R0, P3 ;  /* 0x000000010c0c7824 */ /* 0x010fe200018e0600 */
[----:B------:R1:W-:Y:S04]  /*1b9c0*/  STL [R1+0x6a8], R13 ;  /* 0x0006a80d01007387 */ /* 0x0003e80000100800 */
[----:B------:R3:W-:Y:S01]  /*1b9d0*/  STL [R1+0x6a4], R12 ;  /* 0x0006a40c01007387 */ /* 0x0007e20000100800 */
[----:B-1----:R-:W-:-:S04]  /*1b9e0*/  LOP3.LUT R13, R13, R12, RZ, 0x3c, !PT ;  /* 0x0000000c0d0d7212 */ /* 0x002fc800078e3cff */
[----:B---3--:R-:W-:Y:S01]  /*1b9f0*/  LOP3.LUT R12, R13, R12, RZ, 0x3c, !PT ;  /* 0x0000000c0d0c7212 */ /* 0x008fe200078e3cff */
[----:B--2---:R-:W-:Y:S01]  /*1ba00*/  IMAD.X R11, R11, 0x1, R0, P4 ;  /* 0x000000010b0b7824 */ /* 0x004fe200020e0600 */
[----:B------:R-:W-:Y:S02]  /*1ba10*/  IADD3 R149, P3, R149, R2, RZ ;  /* 0x0000000295957210 */ /* 0x000fe40007f7e0ff */
[----:B------:R-:W-:-:S03]  /*1ba20*/  LOP3.LUT R13, R13, R12, RZ, 0x3c, !PT ;  /* 0x0000000c0d0d7212 */ /* 0x000fc600078e3cff */
[----:B------:R-:W-:Y:S02]  /*1ba30*/  IMAD.X R150, R150, 0x1, R0, P3 ;  /* 0x0000000196967824 */ /* 0x000fe400018e0600 */
[----:B------:R1:W-:Y:S01]  /*1ba40*/  LDGSTS.E [R9+0xc004], desc[UR16][R12.64], P1 ;  /* 0x0c0040000c097fae */ /* 0x0003e20008921850 */
[----:B------:R-:W-:Y:S02]  /*1ba50*/  ISETP.GT.AND P1, PT, R5, 0x27, PT ;  /* 0x000000270500780c */ /* 0x000fe40003f24270 */
[----:B-1----:R-:W-:Y:S01]  /*1ba60*/  MOV R12, R151 ;  /* 0x00000097000c7202 */ /* 0x002fe20000000f00 */
[----:B------:R-:W-:-:S05]  /*1ba70*/  IMAD.MOV.U32 R13, RZ, RZ, R11 ;  /* 0x000000ffff0d7224 */ /* 0x000fca00078e000b */
[----:B------:R1:W-:Y:S01]  /*1ba80*/  LDGSTS.E [R9+0x8008], desc[UR16][R12.64], P2 ;  /* 0x080080000c097fae */ /* 0x0003e20009121850 */
[----:B------:R-:W-:-:S03]  /*1ba90*/  IADD3 R3, P3, R3, R2, RZ ;  /* 0x0000000203037210 */ /* 0x000fc60007f7e0ff */
[----:B------:R-:W-:Y:S01]  /*1baa0*/  STL [R1+0x6b0], R151 ;  /* 0x0006b09701007387 */ /* 0x000fe20000100800 */
[----:B-1----:R-:W-:Y:S01]  /*1bab0*/  IMAD.MOV.U32 R12, RZ, RZ, R149 ;  /* 0x000000ffff0c7224 */ /* 0x002fe200078e0095 */
[----:B------:R-:W-:Y:S02]  /*1bac0*/  MOV R13, R150 ;  /* 0x00000096000d7202 */ /* 0x000fe40000000f00 */
[----:B------:R1:W-:Y:S04]  /*1bad0*/  STL [R1+0x6ac], R11 ;  /* 0x0006ac0b01007387 */ /* 0x0003e80000100800 */
[----:B------:R2:W-:Y:S01]  /*1bae0*/  LDGSTS.E [R9+0xc008], desc[UR16][R12.64], P2 ;  /* 0x0c0080000c097fae */ /* 0x0005e20009121850 */
[----:B------:R-:W-:Y:S02]  /*1baf0*/  IADD3 R8, P2, R8, R2, RZ ;  /* 0x0000000208087210 */ /* 0x000fe40007f5e0ff */
[----:B-1----:R-:W-:-:S03]  /*1bb00*/  SEL R11, RZ, 0x4, !P1 ;  /* 0x00000004ff0b7807 */ /* 0x002fc60004800000 */
[--C-:B------:R-:W-:Y:S01]  /*1bb10*/  IMAD.X R15, R15, 0x1, R0.reuse, P2 ;  /* 0x000000010f0f7824 */ /* 0x100fe200010e0600 */
[----:B------:R-:W-:Y:S01]  /*1bb20*/  STL [R1+0x6b8], R149 ;  /* 0x0006b89501007387 */ /* 0x000fe20000100800 */
[----:B------:R-:W-:Y:S01]  /*1bb30*/  SEL R11, R11, RZ, !P0 ;  /* 0x000000ff0b0b7207 */ /* 0x000fe20004000000 */
[----:B------:R-:W-:Y:S02]  /*1bb40*/  IMAD.X R6, R6, 0x1, R0, P3 ;  /* 0x0000000106067824 */ /* 0x000fe400018e0600 */
[----:B------:R1:W-:Y:S01]  /*1bb50*/  STL [R1+0x6b4], R150 ;  /* 0x0006b49601007387 */ /* 0x0003e20000100800 */
[----:B------:R-:W-:-:S03]  /*1bb60*/  ISETP.NE.U32.AND P1, PT, R11, RZ, PT ;  /* 0x000000ff0b00720c */ /* 0x000fc60003f25070 */
[----:B------:R-:W-:Y:S04]  /*1bb70*/  STL [R1+0x6c0], R8 ;  /* 0x0006c00801007387 */ /* 0x000fe80000100800 */
[----:B------:R3:W-:Y:S04]  /*1bb80*/  STL [R1+0x6bc], R15 ;  /* 0x0006bc0f01007387 */ /* 0x0007e80000100800 */
[----:B------:R-:W-:Y:S04]  /*1bb90*/  STL [R1+0x6c8], R3 ;  /* 0x0006c80301007387 */ /* 0x000fe80000100800 */
[----:B------:R4:W-:Y:S04]  /*1bba0*/  STL [R1+0x6c4], R6 ;  /* 0x0006c40601007387 */ /* 0x0009e80000100800 */
[----:B-1----:R-:W4:Y:S01]  /*1bbb0*/  LDL.LU R150, [R1+0x6cc] ;  /* 0x0006cc0001967983 */ /* 0x002f220000300800 */
[----:B--2---:R-:W-:-:S03]  /*1bbc0*/  IMAD.MOV.U32 R12, RZ, RZ, R8 ;  /* 0x000000ffff0c7224 */ /* 0x004fc600078e0008 */
[----:B------:R-:W2:Y:S01]  /*1bbd0*/  LDL.LU R149, [R1+0x6d0] ;  /* 0x0006d00001957983 */ /* 0x000ea20000300800 */
[----:B------:R-:W-:-:S03]  /*1bbe0*/  MOV R13, R15 ;  /* 0x0000000f000d7202 */ /* 0x000fc60000000f00 */
        /* <DEDUP_REMOVED lines=11> */
[----:B------:R-:W-:-:S03]  /*1bca0*/  SEL R9, R9, RZ, !P0 ;  /* 0x000000ff09097207 */ /* 0x000fc60004000000 */
[----:B------:R-:W-:Y:S01]  /*1bcb0*/  IMAD.X R176, R176, 0x1, R0, P1 ;  /* 0x00000001b0b07824 */ /* 0x000fe200008e0600 */
[----:B------:R-:W-:Y:S02]  /*1bcc0*/  ISETP.NE.U32.AND P2, PT, R9, RZ, PT ;  /* 0x000000ff0900720c */ /* 0x000fe40003f45070 */
[----:B------:R-:W-:Y:S02]  /*1bcd0*/  ISETP.GT.AND P1, PT, R5, 0x9, PT ;  /* 0x000000090500780c */ /* 0x000fe40003f24270 */
[----:B------:R-:W-:Y:S02]  /*1bce0*/  LOP3.LUT R9, R10, 0x20, RZ, 0x3c, !PT ;  /* 0x000000200a097812 */ /* 0x000fe400078e3cff */
[----:B------:R-:W-:Y:S02]  /*1bcf0*/  SEL R11, RZ, 0x4, !P1 ;  /* 0x00000004ff0b7807 */ /* 0x000fe40004800000 */
[-C--:B------:R-:W-:Y:S01]  /*1bd00*/  IADD3 R179, P3, R179, R2.reuse, RZ ;  /* 0x00000002b3b37210 */ /* 0x080fe20007f7e0ff */
[----:B------:R-:W-:Y:S01]  /*1bd10*/  IMAD.MOV.U32 R12, RZ, RZ, R177 ;  /* 0x000000ffff0c7224 */ /* 0x000fe200078e00b1 */
[----:B------:R-:W-:Y:S01]  /*1bd20*/  IADD3 R9, R9, UR4, RZ ;  /* 0x0000000409097c10 */ /* 0x000fe2000fffe0ff */
[----:B------:R-:W-:Y:S01]  /*1bd30*/  IMAD.MOV.U32 R13, RZ, RZ, R176 ;  /* 0x000000ffff0d7224 */ /* 0x000fe200078e00b0 */
[----:B------:R-:W-:Y:S01]  /*1bd40*/  SEL R11, R11, RZ, !P0 ;  /* 0x000000ff0b0b7207 */ /* 0x000fe20004000000 */
[----:B------:R-:W-:Y:S01]  /*1bd50*/  IMAD.X R178, R178, 0x1, R0, P3 ;  /* 0x00000001b2b27824 */ /* 0x000fe200018e0600 */
[----:B------:R-:W-:-:S02]  /*1bd60*/  IADD3 R181, P4, R181, R2, RZ ;  /* 0x00000002b5b57210 */ /* 0x000fc40007f9e0ff */
[----:B------:R-:W-:Y:S01]  /*1bd70*/  ISETP.NE.U32.AND P1, PT, R11, RZ, PT ;  /* 0x000000ff0b00720c */ /* 0x000fe20003f25070 */
[----:B------:R1:W-:Y:S01]  /*1bd80*/  LDGSTS.E [R9], desc[UR16][R12.64], P2 ;  /* 0x000000000c097fae */ /* 0x0003e20009121850 */
[----:B------:R-:W-:Y:S02]  /*1bd90*/  IADD3.X R180, R180, R0, RZ, P4, !PT ;  /* 0x00000000b4b47210 */ /* 0x000fe400027fe4ff */
[----:B------:R-:W-:Y:S01]  /*1bda0*/  IADD3 R183, P3, R183, R2, RZ ;  /* 0x00000002b7b77210 */ /* 0x000fe20007f7e0ff */
[----:B-1----:R-:W-:Y:S02]  /*1bdb0*/  IMAD.MOV.U32 R12, RZ, RZ, R179 ;  /* 0x000000ffff0c7224 */ /* 0x002fe400078e00b3 */
[----:B------:R-:W-:Y:S02]  /*1bdc0*/  IMAD.MOV.U32 R13, RZ, RZ, R178 ;  /* 0x000000ffff0d7224 */ /* 0x000fe400078e00b2 */
[----:B------:R-:W-:-:S03]  /*1bdd0*/  IMAD.X R182, R182, 0x1, R0, P3 ;  /* 0x00000001b6b67824 */ /* 0x000fc600018e0600 */
[----:B------:R1:W-:Y:S01]  /*1bde0*/  LDGSTS.E [R9+0x4000], desc[UR16][R12.64], P2 ;  /* 0x040000000c097fae */ /* 0x0003e20009121850 */
[----:B------:R-:W-:-:S04]  /*1bdf0*/  ISETP.GT.AND P2, PT, R5, 0xa, PT ;  /* 0x0000000a0500780c */ /* 0x000fc80003f44270 */
[----:B------:R-:W-:Y:S01]  /*1be00*/  SEL R11, RZ, 0x4, !P2 ;  /* 0x00000004ff0b7807 */ /* 0x000fe20005000000 */
[----:B-1----:R-:W-:Y:S01]  /*1be10*/  IMAD.MOV.U32 R12, RZ, RZ, R181 ;  /* 0x000000ffff0c7224 */ /* 0x002fe200078e00b5 */
[----:B------:R-:W-:Y:S02]  /*1be20*/  MOV R13, R180 ;  /* 0x000000b4000d7202 */ /* 0x000fe40000000f00 */
[----:B------:R-:W-:-:S03]  /*1be30*/  SEL R11, R11, RZ, !P0 ;  /* 0x000000ff0b0b7207 */ /* 0x000fc60004000000 */
[----:B------:R1:W-:Y:S01]  /*1be40*/  LDGSTS.E [R9+0x4], desc[UR16][R12.64], P1 ;  /* 0x000040000c097fae */ /* 0x0003e20008921850 */
[----:B------:R-:W-:Y:S02]  /*1be50*/  IADD3 R185, P4, R185, R2, RZ ;  /* 0x00000002b9b97210 */ /* 0x000fe40007f9e0ff */
[----:B------:R-:W-:Y:S01]  /*1be60*/  ISETP.NE.U32.AND P2, PT, R11, RZ, PT ;  /* 0x000000ff0b00720c */ /* 0x000fe20003f45070 */
[----:B-1----:R-:W-:Y:S01]  /*1be70*/  IMAD.MOV.U32 R12, RZ, RZ, R183 ;  /* 0x000000ffff0c7224 */ /* 0x002fe200078e00b7 */
[----:B------:R-:W-:-:S05]  /*1be80*/  MOV R13, R182 ;  /* 0x000000b6000d7202 */ /* 0x000fca0000000f00 */
[----:B------:R1:W-:Y:S01]  /*1be90*/  LDGSTS.E [R9+0x4004], desc[UR16][R12.64], P1 ;  /* 0x040040000c097fae */ /* 0x0003e20008921850 */
[----:B------:R-:W-:Y:S01]  /*1bea0*/  ISETP.GT.AND P1, PT, R5, 0xb, PT ;  /* 0x0000000b0500780c */ /* 0x000fe20003f24270 */
[----:B------:R-:W-:Y:S01]  /*1beb0*/  IMAD.X R184, R184, 0x1, R0, P4 ;  /* 0x00000001b8b87824 */ /* 0x000fe200020e0600 */
[----:B------:R-:W-:Y:S02]  /*1bec0*/  IADD3 R187, P3, R187, R2, RZ ;  /* 0x00000002bbbb7210 */ /* 0x000fe40007f7e0ff */
[----:B------:R-:W-:-:S04]  /*1bed0*/  SEL R11, RZ, 0x4, !P1 ;  /* 0x00000004ff0b7807 */ /* 0x000fc80004800000 */
[----:B------:R-:W-:Y:S01]  /*1bee0*/  SEL R11, R11, RZ, !P0 ;  /* 0x000000ff0b0b7207 */ /* 0x000fe20004000000 */
[----:B------:R-:W-:Y:S02]  /*1bef0*/  IMAD.X R186, R186, 0x1, R0, P3 ;  /* 0x00000001baba7824 */ /* 0x000fe400018e0600 */
[----:B-1----:R-:W-:Y:S02]  /*1bf00*/  IMAD.MOV.U32 R12, RZ, RZ, R185 ;  /* 0x000000ffff0c7224 */ /* 0x002fe400078e00b9 */
[----:B------:R-:W-:Y:S01]  /*1bf10*/  IMAD.MOV.U32 R13, RZ, RZ, R184 ;  /* 0x000000ffff0d7224 */ /* 0x000fe200078e00b8 */
[----:B------:R-:W-:Y:S02]  /*1bf20*/  ISETP.NE.U32.AND P1, PT, R11, RZ, PT ;  /* 0x000000ff0b00720c */ /* 0x000fe40003f25070 */
[-C--:B------:R-:W-:Y:S02]  /*1bf30*/  IADD3 R189, P4, R189, R2.reuse, RZ ;  /* 0x00000002bdbd7210 */ /* 0x080fe40007f9e0ff */
[----:B------:R1:W-:Y:S01]  /*1bf40*/  LDGSTS.E [R9+0x8], desc[UR16][R12.64], P2 ;  /* 0x000080000c097fae */ /* 0x0003e20009121850 */
[----:B------:R-:W-:-:S02]  /*1bf50*/  IADD3 R191, P3, R191, R2, RZ ;  /* 0x00000002bfbf7210 */ /* 0x000fc40007f7e0ff */
[----:B------:R-:W-:Y:S01]  /*1bf60*/  IADD3.X R188, R188, R0, RZ, P4, !PT ;  /* 0x00000000bcbc7210 */ /* 0x000fe200027fe4ff */
        /* <DEDUP_REMOVED lines=10> */
[----:B------:R-:W-:Y:S01]  /*1c010*/  ISETP.NE.U32.AND P2, PT, R11, RZ, PT ;  /* 0x000000ff0b00720c */ /* 0x000fe20003f45070 */
[----:B-1----:R-:W-:Y:S01]  /*1c020*/  IMAD.MOV.U32 R12, RZ, RZ, R191 ;  /* 0x000000ffff0c7224 */ /* 0x002fe200078e00bf */
[----:B------:R-:W-:-:S05]  /*1c030*/  MOV R13, R190 ;  /* 0x000000be000d7202 */ /* 0x000fca0000000f00 */
[----:B------:R1:W-:Y:S01]  /*1c040*/  LDGSTS.E [R9+0x400c], desc[UR16][R12.64], P1 ;  /* 0x0400c0000c097fae */ /* 0x0003e20008921850 */
[----:B------:R-:W-:-:S04]  /*1c050*/  ISETP.GT.AND P1, PT, R5, 0x29, PT ;  /* 0x000000290500780c */ /* 0x000fc80003f24270 */
[----:B------:R-:W-:-:S04]  /*1c060*/  SEL R11, RZ, 0x4, !P1 ;  /* 0x00000004ff0b7807 */ /* 0x000fc80004800000 */
[----:B------:R-:W-:-:S04]  /*1c070*/  SEL R11, R11, RZ, !P0 ;  /* 0x000000ff0b0b7207 */ /* 0x000fc80004000000 */
[----:B------:R-:W-:Y:S02]  /*1c080*/  ISETP.NE.U32.AND P1, PT, R11, RZ, PT ;  /* 0x000000ff0b00720c */ /* 0x000fe40003f25070 */
[----:B--2---:R-:W-:-:S05]  /*1c090*/  IADD3 R149, P4, R149, R2, RZ ;  /* 0x0000000295957210 */ /* 0x004fca0007f9e0ff */
[----:B------:R-:W-:Y:S01]  /*1c0a0*/  IMAD.X R150, R150, 0x1, R0, P4 ;  /* 0x0000000196967824 */ /* 0x000fe200020e0600 */
[-C--:B---3--:R-:W-:Y:S01]  /*1c0b0*/  IADD3 R8, P3, R8, R2.reuse, RZ ;  /* 0x0000000208087210 */ /* 0x088fe20007f7e0ff */
[----:B-1----:R-:W-:Y:S02]  /*1c0c0*/  IMAD.MOV.U32 R12, RZ, RZ, R149 ;  /* 0x000000ffff0c7224 */ /* 0x002fe400078e0095 */
[----:B------:R-:W-:Y:S02]  /*1c0d0*/  IMAD.MOV.U32 R13, RZ, RZ, R150 ;  /* 0x000000ffff0d7224 */ /* 0x000fe400078e0096 */
[----:B------:R-:W-:Y:S01]  /*1c0e0*/  IMAD.X R15, R15, 0x1, R0, P3 ;  /* 0x000000010f0f7824 */ /* 0x000fe200018e0600 */
[----:B------:R-:W-:Y:S04]  /*1c0f0*/  STL [R1+0x6d0], R149 ;  /* 0x0006d09501007387 */ /* 0x000fe80000100800 */
[----:B------:R1:W-:Y:S04]  /*1c100*/  LDGSTS.E [R9+0x8000], desc[UR16][R12.64], P2 ;  /* 0x080000000c097fae */ /* 0x0003e80009121850 */
[----:B------:R2:W-:Y:S04]  /*1c110*/  STL [R1+0x6cc], R150 ;  /* 0x0006cc9601007387 */ /* 0x0005e80000100800 */
[----:B------:R-:W3:Y:S01]  /*1c120*/  LDL.LU R151, [R1+0x6f0] ;  /* 0x0006f00001977983 */ /* 0x000ee20000300800 */
[----:B----4-:R-:W-:Y:S01]  /*1c130*/  IADD3 R3, P4, R3, R2, RZ ;  /* 0x0000000203037210 */ /* 0x010fe20007f9e0ff */
[----:B-1----:R-:W-:-:S02]  /*1c140*/  IMAD.MOV.U32 R12, RZ, RZ, R8 ;  /* 0x000000ffff0c7224 */ /* 0x002fc400078e0008 */
[----:B------:R-:W-:Y:S01]  /*1c150*/  IMAD.MOV.U32 R13, RZ, RZ, R15 ;  /* 0x000000ffff0d7224 */ /* 0x000fe200078e000f */
[----:B------:R-:W-:Y:S01]  /*1c160*/  IADD3.X R6, R6, R0, RZ, P4, !PT ;  /* 0x0000000006067210 */ /* 0x000fe200027fe4ff */
[----:B------:R-:W-:Y:S04]  /*1c170*/  STL [R1+0x6d8], R8 ;  /* 0x0006d80801007387 */ /* 0x000fe80000100800 */
[----:B------:R1:W-:Y:S04]  /*1c180*/  STL [R1+0x6d4], R15 ;  /* 0x0006d40f01007387 */ /* 0x0003e80000100800 */
[----:B------:R-:W-:Y:S04]  /*1c190*/  STL [R1+0x6e0], R3 ;  /* 0x0006e00301007387 */ /* 0x000fe80000100800 */
[----:B------:R4:W-:Y:S04]  /*1c1a0*/  LDGSTS.E [R9+0xc000], desc[UR16][R12.64], P2 ;  /* 0x0c0000000c097fae */ /* 0x0009e80009121850 */
[----:B------:R1:W-:Y:S04]  /*1c1b0*/  STL [R1+0x6dc], R6 ;  /* 0x0006dc0601007387 */ /* 0x0003e80000100800 */
[----:B--2---:R-:W2:Y:S01]  /*1c1c0*/  LDL.LU R150, [R1+0x6f4] ;  /* 0x0006f40001967983 */ /* 0x004ea20000300800 */
[----:B----4-:R-:W-:Y:S01]  /*1c1d0*/  IMAD.MOV.U32 R12, RZ, RZ, R3 ;  /* 0x000000ffff0c7224 */ /* 0x010fe200078e0003 */
[----:B------:R-:W-:-:S02]  /*1c1e0*/  MOV R13, R6 ;  /* 0x00000006000d7202 */ /* 0x000fc40000000f00 */
        /* <DEDUP_REMOVED lines=20> */
[----:B--2---:R-:W-:-:S03]  /*1c330*/  IMAD.X R11, R11, 0x1, R0, P4 ;  /* 0x000000010b0b7824 */ /* 0x004fc600020e0600 */
[----:B------:R-:W-:Y:S02]  /*1c340*/  LOP3.LUT R13, R13, R12, RZ, 0x3c, !PT ;  /* 0x0000000c0d0d7212 */ /* 0x000fe400078e3cff */
[----:B------:R-:W-:-:S03]  /*1c350*/  IADD3 R149, P3, R149, R2, RZ ;  /* 0x0000000295957210 */ /* 0x000fc60007f7e0ff */
[----:B------:R1:W-:Y:S02]  /*1c360*/  LDGSTS.E [R9+0xc004], desc[UR16][R12.64], P1 ;  /* 0x0c0040000c097fae */ /* 0x0003e40008921850 */
[----:B------:R-:W-:Y:S01]  /*1c370*/  IMAD.X R150, R150, 0x1, R0, P3 ;  /* 0x0000000196967824 */ /* 0x000fe200018e0600 */
[----:B------:R-:W-:Y:S01]  /*1c380*/  ISETP.GT.AND P1, PT, R5, 0x2b, PT ;  /* 0x0000002b0500780c */ /* 0x000fe20003f24270 */
[----:B-1----:R-:W-:Y:S01]  /*1c390*/  IMAD.MOV.U32 R12, RZ, RZ, R151 ;  /* 0x000000ffff0c7224 */ /* 0x002fe200078e0097 */
[----:B------:R-:W-:Y:S01]  /*1c3a0*/  MOV R13, R11 ;  /* 0x0000000b000d7202 */ /* 0x000fe20000000f00 */
[----:B------:R-:W-:Y:S04]  /*1c3b0*/  STL [R1+0x6f0], R151 ;  /* 0x0006f09701007387 */ /* 0x000fe80000100800 */
[----:B------:R1:W-:Y:S01]  /*1c3c0*/  LDGSTS.E [R9+0x8008], desc[UR16][R12.64], P2 ;  /* 0x080080000c097fae */ /* 0x0003e20009121850 */
[----:B------:R-:W-:-:S03]  /*1c3d0*/  IADD3 R3, P3, R3, R2, RZ ;  /* 0x0000000203037210 */ /* 0x000fc60007f7e0ff */
[----:B------:R2:W-:Y:S01]  /*1c3e0*/  STL [R1+0x6ec], R11 ;  /* 0x0006ec0b01007387 */ /* 0x0005e20000100800 */
[----:B-1----:R-:W-:Y:S02]  /*1c3f0*/  IMAD.MOV.U32 R12, RZ, RZ, R149 ;  /* 0x000000ffff0c7224 */ /* 0x002fe400078e0095 */
[----:B------:R-:W-:Y:S01]  /*1c400*/  IMAD.MOV.U32 R13, RZ, RZ, R150 ;  /* 0x000000ffff0d7224 */ /* 0x000fe200078e0096 */
[----:B--2---:R-:W-:-:S04]  /*1c410*/  SEL R11, RZ, 0x4, !P1 ;  /* 0x00000004ff0b7807 */ /* 0x004fc80004800000 */
[----:B------:R1:W-:Y:S01]  /*1c420*/  LDGSTS.E [R9+0xc008], desc[UR16][R12.64], P2 ;  /* 0x0c0080000c097fae */ /* 0x0003e20009121850 */
[----:B------:R-:W-:Y:S02]  /*1c430*/  IADD3 R8, P2, R8, R2, RZ ;  /* 0x0000000208087210 */ /* 0x000fe40007f5e0ff */
[----:B------:R-:W-:Y:S02]  /*1c440*/  SEL R11, R11, RZ, !P0 ;  /* 0x000000ff0b0b7207 */ /* 0x000fe40004000000 */
[----:B------:R-:W-:Y:S01]  /*1c450*/  IADD3.X R15, R15, R0, RZ, P2, !PT ;  /* 0x000000000f0f7210 */ /* 0x000fe200017fe4ff */
[----:B------:R-:W-:Y:S01]  /*1c460*/  STL [R1+0x6f8], R149 ;  /* 0x0006f89501007387 */ /* 0x000fe20000100800 */
[----:B------:R-:W-:Y:S01]  /*1c470*/  IMAD.X R6, R6, 0x1, R0, P3 ;  /* 0x0000000106067824 */ /* 0x000fe200018e0600 */
[----:B------:R-:W-:Y:S02]  /*1c480*/  ISETP.NE.U32.AND P1, PT, R11, RZ, PT ;  /* 0x000000ff0b00720c */ /* 0x000fe40003f25070 */
[----:B------:R2:W-:Y:S04]  /*1c490*/  STL [R1+0x6f4], R150 ;  /* 0x0006f49601007387 */ /* 0x0005e80000100800 */
[----:B------:R-:W-:Y:S04]  /*1c4a0*/  STL [R1+0x700], R8 ;  /* 0x0007000801007387 */ /* 0x000fe80000100800 */
[----:B------:R3:W-:Y:S04]  /*1c4b0*/  STL [R1+0x6fc], R15 ;  /* 0x0006fc0f01007387 */ /* 0x0007e80000100800 */
[----:B------:R-:W-:Y:S04]  /*1c4c0*/  STL [R1+0x708], R3 ;  /* 0x0007080301007387 */ /* 0x000fe80000100800 */
[----:B------:R4:W-:Y:S01]  /*1c4d0*/  STL [R1+0x704], R6 ;  /* 0x0007040601007387 */ /* 0x0009e20000100800 */
[----:B-1----:R-:W-:-:S03]  /*1c4e0*/  IMAD.MOV.U32 R12, RZ, RZ, R8 ;  /* 0x000000ffff0c7224 */ /* 0x002fc600078e0008 */
[----:B--2---:R-:W2:Y:S01]  /*1c4f0*/  LDL.LU R150, [R1+0x70c] ;  /* 0x00070c0001967983 */ /* 0x004ea20000300800 */
[----:B------:R-:W-:-:S03]  /*1c500*/  IMAD.MOV.U32 R13, RZ, RZ, R15 ;  /* 0x000000ffff0d7224 */ /* 0x000fc600078e000f */
[----:B------:R-:W2:Y:S04]  /*1c510*/  LDL.LU R149, [R1+0x710] ;  /* 0x0007100001957983 */ /* 0x000ea80000300800 */
[----:B---3--:R-:W3:Y:S04]  /*1c520*/  LDL.LU R15, [R1+0x714] ;  /* 0x00071400010f7983 */ /* 0x008ee80000300800 */
[----:B------:R-:W3:Y:S04]  /*1c530*/  LDL.LU R8, [R1+0x718] ;  /* 0x0007180001087983 */ /* 0x000ee80000300800 */
[----:B------:R1:W-:Y:S02]  /*1c540*/  LDGSTS.E [R9+0x800c], desc[UR16][R12.64], P1 ;  /* 0x0800c0000c097fae */ /* 0x0003e40008921850 */
[----:B-1----:R-:W-:Y:S01]  /*1c550*/  IMAD.MOV.U32 R13, RZ, RZ, R6 ;  /* 0x000000ffff0d7224 */ /* 0x002fe200078e0006 */
[----:B------:R-:W-:Y:S01]  /*1c560*/  MOV R12, R3 ;  /* 0x00000003000c7202 */ /* 0x000fe20000000f00 */
        /* <DEDUP_REMOVED lines=13> */
[----:B------:R-:W-:Y:S01]  /*1c640*/  VIADD R9, R9, UR4 ;  /* 0x0000000409097c36 */ /* 0x000fe20008000000 */
[----:B------:R-:W-:Y:S01]  /*1c650*/  MOV R12, R193 ;  /* 0x000000c1000c7202 */ /* 0x000fe20000000f00 */
[----:B------:R-:W-:Y:S01]  /*1c660*/  IMAD.MOV.U32 R13, RZ, RZ, R192 ;  /* 0x000000ffff0d7224 */ /* 0x000fe200078e00c0 */
[----:B------:R-:W-:Y:S01]  /*1c670*/  SEL R11, R11, RZ, !P0 ;  /* 0x000000ff0b0b7207 */ /* 0x000fe20004000000 */
[----:B------:R-:W-:Y:S01]  /*1c680*/  IMAD.X R194, R194, 0x1, R0, P3 ;  /* 0x00000001c2c27824 */ /* 0x000fe200018e0600 */
[----:B------:R-:W-:-:S02]  /*1c690*/  IADD3 R197, P4, R197, R2, RZ ;  /* 0x00000002c5c57210 */ /* 0x000fc40007f9e0ff */
[----:B------:R-:W-:Y:S01]  /*1c6a0*/  ISETP.NE.U32.AND P1, PT, R11, RZ, PT ;  /* 0x000000ff0b00720c */ /* 0x000fe20003f25070 */
[----:B------:R1:W-:Y:S01]  /*1c6b0*/  LDGSTS.E [R9], desc[UR16][R12.64], P2 ;  /* 0x000000000c097fae */ /* 0x0003e20009121850 */
[----:B------:R-:W-:Y:S01]  /*1c6c0*/  IADD3 R199, P3, R199, R2, RZ ;  /* 0x00000002c7c77210 */ /* 0x000fe20007f7e0ff */
[----:B------:R-:W-:-:S03]  /*1c6d0*/  IMAD.X R196, R196, 0x1, R0, P4 ;  /* 0x00000001c4c47824 */ /* 0x000fc600020e0600 */
[----:B------:R-:W-:Y:S02]  /*1c6e0*/  IADD3.X R198, R198, R0, RZ, P3, !PT ;  /* 0x00000000c6c67210 */ /* 0x000fe40001ffe4ff */
[----:B-1----:R-:W-:Y:S01]  /*1c6f0*/  MOV R12, R195 ;  /* 0x000000c3000c7202 */ /* 0x002fe20000000f00 */
[----:B------:R-:W-:-:S05]  /*1c700*/  IMAD.MOV.U32 R13, RZ, RZ, R194 ;  /* 0x000000ffff0d7224 */ /* 0x000fca00078e00c2 */
[----:B------:R1:W-:Y:S01]  /*1c710*/  LDGSTS.E [R9+0x4000], desc[UR16][R12.64], P2 ;  /* 0x040000000c097fae */ /* 0x0003e20009121850 */
[----:B------:R-:W-:-:S04]  /*1c720*/  ISETP.GT.AND P2, PT, R5, 0xe, PT ;  /* 0x0000000e0500780c */ /* 0x000fc80003f44270 */
[----:B------:R-:W-:Y:S01]  /*1c730*/  SEL R11, RZ, 0x4, !P2 ;  /* 0x00000004ff0b7807 */ /* 0x000fe20005000000 */
[----:B-1----:R-:W-:Y:S02]  /*1c740*/  IMAD.MOV.U32 R12, RZ, RZ, R197 ;  /* 0x000000ffff0c7224 */ /* 0x002fe400078e00c5 */
[----:B------:R-:W-:Y:S01]  /*1c750*/  IMAD.MOV.U32 R13, RZ, RZ, R196 ;  /* 0x000000ffff0d7224 */ /* 0x000fe200078e00c4 */
[----:B------:R-:W-:-:S04]  /*1c760*/  SEL R11, R11, RZ, !P0 ;  /* 0x000000ff0b0b7207 */ /* 0x000fc80004000000 */
[----:B------:R1:W-:Y:S01]  /*1c770*/  LDGSTS.E [R9+0x4], desc[UR16][R12.64], P1 ;  /* 0x000040000c097fae */ /* 0x0003e20008921850 */
[----:B------:R-:W-:Y:S02]  /*1c780*/  IADD3 R201, P4, R201, R2, RZ ;  /* 0x00000002c9c97210 */ /* 0x000fe40007f9e0ff */
[----:B------:R-:W-:Y:S01]  /*1c790*/  ISETP.NE.U32.AND P2, PT, R11, RZ, PT ;  /* 0x000000ff0b00720c */ /* 0x000fe20003f45070 */
[----:B-1----:R-:W-:Y:S02]  /*1c7a0*/  IMAD.MOV.U32 R12, RZ, RZ, R199 ;  /* 0x000000ffff0c7224 */ /* 0x002fe400078e00c7 */
[----:B------:R-:W-:-:S05]  /*1c7b0*/  IMAD.MOV.U32 R13, RZ, RZ, R198 ;  /* 0x000000ffff0d7224 */ /* 0x000fca00078e00c6 */
[----:B------:R1:W-:Y:S01]  /*1c7c0*/  LDGSTS.E [R9+0x4004], desc[UR16][R12.64], P1 ;  /* 0x040040000c097fae */ /* 0x0003e20008921850 */
[----:B------:R-:W-:Y:S01]  /*1c7d0*/  ISETP.GT.AND P1, PT, R5, 0xf, PT ;  /* 0x0000000f0500780c */ /* 0x000fe20003f24270 */
[----:B------:R-:W-:Y:S01]  /*1c7e0*/  IMAD.X R200, R200, 0x1, R0, P4 ;  /* 0x00000001c8c87824 */ /* 0x000fe200020e0600 */
[----:B------:R-:W-:Y:S02]  /*1c7f0*/  IADD3 R203, P3, R203, R2, RZ ;  /* 0x00000002cbcb7210 */ /* 0x000fe40007f7e0ff */
[----:B------:R-:W-:-:S04]  /*1c800*/  SEL R11, RZ, 0x4, !P1 ;  /* 0x00000004ff0b7807 */ /* 0x000fc80004800000 */
[----:B------:R-:W-:Y:S01]  /*1c810*/  SEL R11, R11, RZ, !P0 ;  /* 0x000000ff0b0b7207 */ /* 0x000fe20004000000 */
[----:B------:R-:W-:Y:S01]  /*1c820*/  IMAD.X R202, R202, 0x1, R0, P3 ;  /* 0x00000001caca7824 */ /* 0x000fe200018e0600 */
[----:B-1----:R-:W-:Y:S01]  /*1c830*/  MOV R12, R201 ;  /* 0x000000c9000c7202 */ /* 0x002fe20000000f00 */
[----:B------:R-:W-:Y:S01]  /*1c840*/  IMAD.MOV.U32 R13, RZ, RZ, R200 ;  /* 0x000000ffff0d7224 */ /* 0x000fe200078e00c8 */
[-C--:B------:R-:W-:Y:S02]  /*1c850*/  IADD3 R205, P4, R205, R2.reuse, RZ ;  /* 0x00000002cdcd7210 */ /* 0x080fe40007f9e0ff */
[----:B------:R-:W-:Y:S02]  /*1c860*/  ISETP.NE.U32.AND P1, PT, R11, RZ, PT ;  /* 0x000000ff0b00720c */ /* 0x000fe40003f25070 */
[----:B------:R1:W-:Y:S01]  /*1c870*/  LDGSTS.E [R9+0x8], desc[UR16][R12.64], P2 ;  /* 0x000080000c097fae */ /* 0x0003e20009121850 */
[----:B------:R-:W-:Y:S01]  /*1c880*/  IMAD.X R204, R204, 0x1, R0, P4 ;  /* 0x00000001cccc7824 */ /* 0x000fe200020e0600 */
[----:B------:R-:W-:-:S02]  /*1c890*/  IADD3 R207, P3, R207, R2, RZ ;  /* 0x00000002cfcf7210 */ /* 0x000fc40007f7e0ff */
[----:B-1----:R-:W-:Y:S01]  /*1c8a0*/  MOV R12, R203 ;  /* 0x000000cb000c7202 */ /* 0x002fe20000000f00 */
[----:B------:R-:W-:Y:S01]  /*1c8b0*/  IMAD.MOV.U32 R13, RZ, RZ, R202 ;  /* 0x000000ffff0d7224 */ /* 0x000fe200078e00ca */
[----:B------:R-:W-:-:S04]  /*1c8c0*/  IADD3.X R206, R206, R0, RZ, P3, !PT ;  /* 0x00000000cece7210 */ /* 0x000fc80001ffe4ff */
        /* <DEDUP_REMOVED lines=17> */
[----:B---3--:R-:W-:-:S03]  /*1c9e0*/  IADD3 R8, P3, R8, R2, RZ ;  /* 0x0000000208087210 */ /* 0x008fc60007f7e0ff */
[----:B-1----:R-:W-:Y:S01]  /*1c9f0*/  IMAD.MOV.U32 R13, RZ, RZ, R150 ;  /* 0x000000ffff0d7224 */ /* 0x002fe200078e0096 */
[----:B------:R-:W-:Y:S01]  /*1ca00*/  MOV R12, R149 ;  /* 0x00000095000c7202 */ /* 0x000fe20000000f00 */
[--C-:B------:R-:W-:Y:S01]  /*1ca10*/  IMAD.X R15, R15, 0x1, R0.reuse, P3 ;  /* 0x000000010f0f7824 */ /* 0x100fe200018e0600 */
[----:B------:R-:W-:Y:S04]  /*1ca20*/  STL [R1+0x710], R149 ;  /* 0x0007109501007387 */ /* 0x000fe80000100800 */
[----:B------:R1:W-:Y:S04]  /*1ca30*/  LDGSTS.E [R9+0x8000], desc[UR16][R12.64], P2 ;  /* 0x080000000c097fae */ /* 0x0003e80009121850 */
[----:B------:R2:W-:Y:S04]  /*1ca40*/  STL [R1+0x70c], R150 ;  /* 0x00070c9601007387 */ /* 0x0005e80000100800 */
[----:B------:R-:W3:Y:S01]  /*1ca50*/  LDL.LU R151, [R1+0x730] ;  /* 0x0007300001977983 */ /* 0x000ee20000300800 */
[----:B----4-:R-:W-:Y:S01]  /*1ca60*/  IADD3 R3, P4, R3, R2, RZ ;  /* 0x0000000203037210 */ /* 0x010fe20007f9e0ff */
[----:B-1----:R-:W-:Y:S01]  /*1ca70*/  IMAD.MOV.U32 R13, RZ, RZ, R15 ;  /* 0x000000ffff0d7224 */ /* 0x002fe200078e000f */
[----:B------:R-:W-:Y:S01]  /*1ca80*/  MOV R12, R8 ;  /* 0x00000008000c7202 */ /* 0x000fe20000000f00 */
[----:B------:R-:W-:Y:S02]  /*1ca90*/  STL [R1+0x718], R8 ;  /* 0x0007180801007387 */ /* 0x000fe40000100800 */
[----:B------:R-:W-:-:S02]  /*1caa0*/  IMAD.X R6, R6, 0x1, R0, P4 ;  /* 0x0000000106067824 */ /* 0x000fc400020e0600 */
[----:B------:R1:W-:Y:S04]  /*1cab0*/  STL [R1+0x714], R15 ;  /* 0x0007140f01007387 */ /* 0x0003e80000100800 */
[----:B------:R-:W-:Y:S04]  /*1cac0*/  STL [R1+0x720], R3 ;  /* 0x0007200301007387 */ /* 0x000fe80000100800 */
[----:B------:R4:W-:Y:S04]  /*1cad0*/  LDGSTS.E [R9+0xc000], desc[UR16][R12.64], P2 ;  /* 0x0c0000000c097fae */ /* 0x0009e80009121850 */
[----:B------:R1:W-:Y:S04]  /*1cae0*/  STL [R1+0x71c], R6 ;  /* 0x00071c0601007387 */ /* 0x0003e80000100800 */
[----:B--2---:R-:W2:Y:S01]  /*1caf0*/  LDL.LU R150, [R1+0x734] ;  /* 0x0007340001967983 */ /* 0x004ea20000300800 */
[----:B----4-:R-:W-:-:S03]  /*1cb00*/  IMAD.MOV.U32 R12, RZ, RZ, R3 ;  /* 0x000000ffff0c7224 */ /* 0x010fc600078e0003 */
[----:B------:R-:W4:Y:S01]  /*1cb10*/  LDL.LU R149, [R1+0x738] ;  /* 0x0007380001957983 */ /* 0x000f220000300800 */
[----:B------:R-:W-:-:S03]  /*1cb20*/  IMAD.MOV.U32 R13, RZ, RZ, R6 ;  /* 0x000000ffff0d7224 */ /* 0x000fc600078e0006 */
        /* <DEDUP_REMOVED lines=13> */
[----:B-1----:R-:W-:-:S04]  /*1cc00*/  IADD3 R13, P3, R13, R2, RZ ;  /* 0x000000020d0d7210 */ /* 0x002fc80007f7e0ff */
[----:B----4-:R-:W-:Y:S01]  /*1cc10*/  IADD3.X R12, R12, R0, RZ, P3, !PT ;  /* 0x000000000c0c7210 */ /* 0x010fe20001ffe4ff */
[----:B------:R1:W-:Y:S04]  /*1cc20*/  STL [R1+0x728], R13 ;  /* 0x0007280d01007387 */ /* 0x0003e80000100800 */
[----:B------:R3:W-:Y:S01]  /*1cc30*/  STL [R1+0x724], R12 ;  /* 0x0007240c01007387 */ /* 0x0007e20000100800 */
[----:B-1----:R-:W-:-:S04]  /*1cc40*/  LOP3.LUT R13, R13, R12, RZ, 0x3c, !PT ;  /* 0x0000000c0d0d7212 */ /* 0x002fc800078e3cff */
[----:B---3--:R-:W-:Y:S01]  /*1cc50*/  LOP3.LUT R12, R13, R12, RZ, 0x3c, !PT ;  /* 0x0000000c0d0c7212 */ /* 0x008fe200078e3cff */
[----:B--2---:R-:W-:-:S03]  /*1cc60*/  IMAD.X R11, R11, 0x1, R0, P4 ;  /* 0x000000010b0b7824 */ /* 0x004fc600020e0600 */
[----:B------:R-:W-:Y:S02]  /*1cc70*/  LOP3.LUT R13, R13, R12, RZ, 0x3c, !PT ;  /* 0x0000000c0d0d7212 */ /* 0x000fe400078e3cff */
[----:B------:R-:W-:-:S03]  /*1cc80*/  IADD3 R149, P3, R149, R2, RZ ;  /* 0x0000000295957210 */ /* 0x000fc60007f7e0ff */
[----:B------:R1:W-:Y:S01]  /*1cc90*/  LDGSTS.E [R9+0xc004], desc[UR16][R12.64], P1 ;  /* 0x0c0040000c097fae */ /* 0x0003e20008921850 */
[----:B------:R-:W-:Y:S02]  /*1cca0*/  IADD3.X R150, R150, R0, RZ, P3, !PT ;  /* 0x0000000096967210 */ /* 0x000fe40001ffe4ff */
[----:B------:R-:W-:Y:S01]  /*1ccb0*/  ISETP.GT.AND P1, PT, R5, 0x2f, PT ;  /* 0x0000002f0500780c */ /* 0x000fe20003f24270 */
[----:B-1----:R-:W-:Y:S02]  /*1ccc0*/  IMAD.MOV.U32 R12, RZ, RZ, R151 ;  /* 0x000000ffff0c7224 */ /* 0x002fe400078e0097 */
[----:B------:R-:W-:Y:S01]  /*1ccd0*/  IMAD.MOV.U32 R13, RZ, RZ, R11 ;  /* 0x000000ffff0d7224 */ /* 0x000fe200078e000b */
[----:B------:R-:W-:Y:S04]  /*1cce0*/  STL [R1+0x730], R151 ;  /* 0x0007309701007387 */ /* 0x000fe80000100800 */
[----:B------:R1:W-:Y:S04]  /*1ccf0*/  LDGSTS.E [R9+0x8008], desc[UR16][R12.64], P2 ;  /* 0x080080000c097fae */ /* 0x0003e80009121850 */
[----:B------:R2:W-:Y:S01]  /*1cd00*/  STL [R1+0x72c], R11 ;  /* 0x00072c0b01007387 */ /* 0x0005e20000100800 */
[----:B-1----:R-:W-:-:S02]  /*1cd10*/  IMAD.MOV.U32 R12, RZ, RZ, R149 ;  /* 0x000000ffff0c7224 */ /* 0x002fc400078e0095 */
[----:B------:R-:W-:Y:S01]  /*1cd20*/  IMAD.MOV.U32 R13, RZ, RZ, R150 ;  /* 0x000000ffff0d7224 */ /* 0x000fe200078e0096 */
[----:B--2---:R-:W-:-:S04]  /*1cd30*/  SEL R11, RZ, 0x4, !P1 ;  /* 0x00000004ff0b7807 */ /* 0x004fc80004800000 */
[----:B------:R1:W-:Y:S01]  /*1cd40*/  LDGSTS.E [R9+0xc008], desc[UR16][R12.64], P2 ;  /* 0x0c0080000c097fae */ /* 0x0003e20009121850 */
[-C--:B------:R-:W-:Y:S02]  /*1cd50*/  IADD3 R8, P2, R8, R2.reuse, RZ ;  /* 0x0000000208087210 */ /* 0x080fe40007f5e0ff */
[----:B------:R-:W-:Y:S02]  /*1cd60*/  SEL R11, R11, RZ, !P0 ;  /* 0x000000ff0b0b7207 */ /* 0x000fe40004000000 */
[----:B------:R-:W-:Y:S01]  /*1cd70*/  IADD3 R3, P3, R3, R2, RZ ;  /* 0x0000000203037210 */ /* 0x000fe20007f7e0ff */
[----:B------:R-:W-:Y:S01]  /*1cd80*/  IMAD.X R15, R15, 0x1, R0, P2 ;  /* 0x000000010f0f7824 */ /* 0x000fe200010e0600 */
[----:B------:R-:W-:Y:S01]  /*1cd90*/  STL [R1+0x738], R149 ;  /* 0x0007389501007387 */ /* 0x000fe20000100800 */
[----:B------:R-:W-:Y:S02]  /*1cda0*/  ISETP.NE.U32.AND P1, PT, R11, RZ, PT ;  /* 0x000000ff0b00720c */ /* 0x000fe40003f25070 */
[----:B------:R-:W-:Y:S01]  /*1cdb0*/  IADD3.X R6, R6, R0, RZ, P3, !PT ;  /* 0x0000000006067210 */ /* 0x000fe20001ffe4ff */
[----:B------:R2:W-:Y:S04]  /*1cdc0*/  STL [R1+0x734], R150 ;  /* 0x0007349601007387 */ /* 0x0005e80000100800 */
[----:B------:R-:W-:Y:S04]  /*1cdd0*/  STL [R1+0x740], R8 ;  /* 0x0007400801007387 */ /* 0x000fe80000100800 */
[----:B------:R3:W-:Y:S04]  /*1cde0*/  STL [R1+0x73c], R15 ;  /* 0x00073c0f01007387 */ /* 0x0007e80000100800 */
[----:B------:R-:W-:Y:S01]  /*1cdf0*/  STL [R1+0x748], R3 ;  /* 0x0007480301007387 */ /* 0x000fe20000100800 */
[----:B-1----:R-:W-:-:S03]  /*1ce00*/  IMAD.MOV.U32 R12, RZ, RZ, R8 ;  /* 0x000000ffff0c7224 */ /* 0x002fc600078e0008 */
[----:B------:R1:W-:Y:S01]  /*1ce10*/  STL [R1+0x744], R6 ;  /* 0x0007440601007387 */ /* 0x0003e20000100800 */
[----:B------:R-:W-:-:S03]  /*1ce20*/  IMAD.MOV.U32 R13, RZ, RZ, R15 ;  /* 0x000000ffff0d7224 */ /* 0x000fc600078e000f */
[----:B--2---:R-:W2:Y:S04]  /*1ce30*/  LDL.LU R150, [R1+0x74c] ;  /* 0x00074c0001967983 */ /* 0x004ea80000300800 */
[----:B------:R-:W4:Y:S04]  /*1ce40*/  LDL.LU R149, [R1+0x750] ;  /* 0x0007500001957983 */ /* 0x000f280000300800 */
[----:B---3--:R-:W3:Y:S04]  /*1ce50*/  LDL.LU R15, [R1+0x754] ;  /* 0x00075400010f7983 */ /* 0x008ee80000300800 */
[----:B------:R-:W3:Y:S04]  /*1ce60*/  LDL.LU R8, [R1+0x758] ;  /* 0x0007580001087983 */ /* 0x000ee80000300800 */
[----:B------:R1:W-:Y:S02]  /*1ce70*/  LDGSTS.E [R9+0x800c], desc[UR16][R12.64], P1 ;  /* 0x0800c0000c097fae */ /* 0x0003e40008921850 */
[----:B-1----:R-:W-:Y:S01]  /*1ce80*/  MOV R13, R6 ;  /* 0x00000006000d7202 */ /* 0x002fe20000000f00 */
[----:B------:R-:W-:Y:S01]  /*1ce90*/  IMAD.MOV.U32 R12, RZ, RZ, R3 ;  /* 0x000000ffff0c7224 */ /* 0x000fe200078e0003 */
[----:B------:R-:W3:Y:S04]  /*1cea0*/  LDL.LU R6, [R1+0x75c] ;  /* 0x00075c0001067983 */ /* 0x000ee80000300800 */
[----:B------:R-:W3:Y:S04]  /*1ceb0*/  LDL.LU R3, [R1+0x760] ;  /* 0x0007600001037983 */ /* 0x000ee80000300800 */
[----:B------:R1:W-:Y:S01]  /*1cec0*/  LDGSTS.E [R9+0xc00c], desc[UR16][R12.64], P1 ;  /* 0x0c00c0000c097fae */ /* 0x0003e20008921850 */
[----:B------:R-:W-:-:S04]  /*1ced0*/  ISETP.GT.AND P1, PT, R5, 0x10, PT ;  /* 0x000000100500780c */ /* 0x000fc80003f24270 */
[----:B-1----:R-:W-:Y:S02]  /*1cee0*/  SEL R9, RZ, 0x4, !P1 ;  /* 0x00000004ff097807 */ /* 0x002fe40004800000 */
[----:B------:R-:W-:Y:S02]  /*1cef0*/  IADD3 R209, P1, R209, R2, RZ ;  /* 0x00000002d1d17210 */ /* 0x000fe40007f3e0ff */
[----:B------:R-:W-:-:S03]  /*1cf00*/  SEL R9, R9, RZ, !P0 ;  /* 0x000000ff09097207 */ /* 0x000fc60004000000 */
[--C-:B------:R-:W-:Y:S01]  /*1cf10*/  IMAD.X R208, R208, 0x1, R0.reuse, P1 ;  /* 0x00000001d0d07824 */ /* 0x100fe200008e0600 */
[----:B------:R-:W-:Y:S02]  /*1cf20*/  ISETP.NE.U32.AND P2, PT, R9, RZ, PT ;  /* 0x000000ff0900720c */ /* 0x000fe40003f45070 */
[----:B------:R-:W-:Y:S02]  /*1cf30*/  ISETP.GT.AND P1, PT, R5, 0x11, PT ;  /* 0x000000110500780c */ /* 0x000fe40003f24270 */
[----:B------:R-:W-:Y:S02]  /*1cf40*/  LOP3.LUT R9, R10, 0x40, RZ, 0x3c, !PT ;  /* 0x000000400a097812 */ /* 0x000fe400078e3cff */
[----:B------:R-:W-:Y:S02]  /*1cf50*/  SEL R11, RZ, 0x4, !P1 ;  /* 0x00000004ff0b7807 */ /* 0x000fe40004800000 */
[----:B------:R-:W-:Y:S01]  /*1cf60*/  IADD3 R211, P3, R211, R2, RZ ;  /* 0x00000002d3d37210 */ /* 0x000fe20007f7e0ff */
        /* <DEDUP_REMOVED lines=21> */
[----:B------:R-:W-:Y:S01]  /*1d0c0*/  IADD3 R217, P4, R217, R2, RZ ;  /* 0x00000002d9d97210 */ /* 0x000fe20007f9e0ff */
        /* <DEDUP_REMOVED lines=34> */
[----:B----4-:R-:W-:-:S04]  /*1d2f0*/  IADD3 R149, P4, R149, R2, RZ ;  /* 0x0000000295957210 */ /* 0x010fc80007f9e0ff */
[----:B--2---:R-:W-:Y:S02]  /*1d300*/  IADD3.X R150, R150, R0, RZ, P4, !PT ;  /* 0x0000000096967210 */ /* 0x004fe400027fe4ff */
[----:B---3--:R-:W-:Y:S01]  /*1d310*/  IADD3 R8, P3, R8, R2, RZ ;  /* 0x0000000208087210 */ /* 0x008fe20007f7e0ff */
[----:B-1----:R-:W-:Y:S01]  /*1d320*/  IMAD.MOV.U32 R12, RZ, RZ, R149 ;  /* 0x000000ffff0c7224 */ /* 0x002fe200078e0095 */
[----:B------:R-:W-:-:S03]  /*1d330*/  MOV R13, R150 ;  /* 0x00000096000d7202 */ /* 0x000fc60000000f00 */
[----:B------:R-:W-:Y:S01]  /*1d340*/  IMAD.X R15, R15, 0x1, R0, P3 ;  /* 0x000000010f0f7824 */ /* 0x000fe200018e0600 */
[----:B------:R-:W-:Y:S04]  /*1d350*/  STL [R1+0x750], R149 ;  /* 0x0007509501007387 */ /* 0x000fe80000100800 */
[----:B------:R1:W-:Y:S04]  /*1d360*/  LDGSTS.E [R9+0x8000], desc[UR16][R12.64], P2 ;  /* 0x080000000c097fae */ /* 0x0003e80009121850 */
[----:B------:R2:W-:Y:S04]  /*1d370*/  STL [R1+0x74c], R150 ;  /* 0x00074c9601007387 */ /* 0x0005e80000100800 */
[----:B------:R-:W3:Y:S01]  /*1d380*/  LDL.LU R151, [R1+0x770] ;  /* 0x0007700001977983 */ /* 0x000ee20000300800 */
[----:B------:R-:W-:Y:S01]  /*1d390*/  IADD3 R3, P4, R3, R2, RZ ;  /* 0x0000000203037210 */ /* 0x000fe20007f9e0ff */
        /* <DEDUP_REMOVED lines=30> */
[----:B---3--:R-:W-:Y:S02]  /*1d580*/  LOP3.LUT R12, R13, R12, RZ, 0x3c, !PT ;  /* 0x0000000c0d0c7212 */ /* 0x008fe400078e3cff */
[----:B--2---:R-:W-:Y:S02]  /*1d590*/  IADD3.X R11, R11, R0, RZ, P4, !PT ;  /* 0x000000000b0b7210 */ /* 0x004fe400027fe4ff */
[----:B------:R-:W-:Y:S02]  /*1d5a0*/  LOP3.LUT R13, R13, R12, RZ, 0x3c, !PT ;  /* 0x0000000c0d0d7212 */ /* 0x000fe400078e3cff */
[----:B------:R-:W-:-:S03]  /*1d5b0*/  IADD3 R149, P3, R149, R2, RZ ;  /* 0x0000000295957210 */ /* 0x000fc60007f7e0ff */
[----:B------:R1:W-:Y:S02]  /*1d5c0*/  LDGSTS.E [R9+0xc004], desc[UR16][R12.64], P1 ;  /* 0x0c0040000c097fae */ /* 0x0003e40008921850 */
[----:B------:R-:W-:Y:S01]  /*1d5d0*/  IMAD.X R150, R150, 0x1, R0, P3 ;  /* 0x0000000196967824 */ /* 0x000fe200018e0600 */
[----:B------:R-:W-:Y:S01]  /*1d5e0*/  ISETP.GT.AND P1, PT, R5, 0x33, PT ;  /* 0x000000330500780c */ /* 0x000fe20003f24270 */
[----:B-1----:R-:W-:Y:S02]  /*1d5f0*/  IMAD.MOV.U32 R12, RZ, RZ, R151 ;  /* 0x000000ffff0c7224 */ /* 0x002fe400078e0097 */
[----:B------:R-:W-:-:S05]  /*1d600*/  IMAD.MOV.U32 R13, RZ, RZ, R11 ;  /* 0x000000ffff0d7224 */ /* 0x000fca00078e000b */
[----:B------:R1:W-:Y:S01]  /*1d610*/  LDGSTS.E [R9+0x8008], desc[UR16][R12.64], P2 ;  /* 0x080080000c097fae */ /* 0x0003e20009121850 */
[----:B------:R-:W-:-:S03]  /*1d620*/  IADD3 R3, P3, R3, R2, RZ ;  /* 0x0000000203037210 */ /* 0x000fc60007f7e0ff */
[----:B------:R-:W-:Y:S01]  /*1d630*/  STL [R1+0x770], R151 ;  /* 0x0007709701007387 */ /* 0x000fe20000100800 */
[----:B-1----:R-:W-:Y:S01]  /*1d640*/  MOV R12, R149 ;  /* 0x00000095000c7202 */ /* 0x002fe20000000f00 */
[----:B------:R-:W-:Y:S02]  /*1d650*/  IMAD.MOV.U32 R13, RZ, RZ, R150 ;  /* 0x000000ffff0d7224 */ /* 0x000fe400078e0096 */
        /* <DEDUP_REMOVED lines=15> */
[----:B--2---:R-:W-:-:S03]  /*1d750*/  MOV R12, R8 ;  /* 0x00000008000c7202 */ /* 0x004fc60000000f00 */
[----:B------:R-:W2:Y:S01]  /*1d760*/  LDL.LU R149, [R1+0x790] ;  /* 0x0007900001957983 */ /* 0x000ea20000300800 */
[----:B------:R-:W-:-:S03]  /*1d770*/  IMAD.MOV.U32 R13, RZ, RZ, R15 ;  /* 0x000000ffff0d7224 */ /* 0x000fc600078e000f */
        /* <DEDUP_REMOVED lines=16> */
[----:B------:R-:W-:Y:S02]  /*1d880*/  IADD3 R227, P3, R227, R2, RZ ;  /* 0x00000002e3e37210 */ /* 0x000fe40007f7e0ff */
[----:B------:R-:W-:Y:S01]  /*1d890*/  SEL R11, RZ, 0x4, !P1 ;  /* 0x00000004ff0b7807 */ /* 0x000fe20004800000 */
[----:B------:R-:W-:Y:S01]  /*1d8a0*/  VIADD R9, R9, UR4 ;  /* 0x0000000409097c36 */ /* 0x000fe20008000000 */
[----:B------:R-:W-:Y:S01]  /*1d8b0*/  IADD3.X R226, R226, R0, RZ, P3, !PT ;  /* 0x00000000e2e27210 */ /* 0x000fe20001ffe4ff */
[----:B------:R-:W-:Y:S02]  /*1d8c0*/  IMAD.MOV.U32 R12, RZ, RZ, R225 ;  /* 0x000000ffff0c7224 */ /* 0x000fe400078e00e1 */
[----:B------:R-:W-:Y:S01]  /*1d8d0*/  IMAD.MOV.U32 R13, RZ, RZ, R224 ;  /* 0x000000ffff0d7224 */ /* 0x000fe200078e00e0 */
[----:B------:R-:W-:-:S02]  /*1d8e0*/  SEL R11, R11, RZ, !P0 ;  /* 0x000000ff0b0b7207 */ /* 0x000fc40004000000 */
[-C--:B------:R-:W-:Y:S02]  /*1d8f0*/  IADD3 R229, P4, R229, R2.reuse, RZ ;  /* 0x00000002e5e57210 */ /* 0x080fe40007f9e0ff */
[----:B------:R1:W-:Y:S01]  /*1d900*/  LDGSTS.E [R9], desc[UR16][R12.64], P2 ;  /* 0x000000000c097fae */ /* 0x0003e20009121850 */
[----:B------:R-:W-:Y:S02]  /*1d910*/  ISETP.NE.U32.AND P1, PT, R11, RZ, PT ;  /* 0x000000ff0b00720c */ /* 0x000fe40003f25070 */
[----:B------:R-:W-:Y:S01]  /*1d920*/  IMAD.X R228, R228, 0x1, R0, P4 ;  /* 0x00000001e4e47824 */ /* 0x000fe200020e0600 */
[----:B------:R-:W-:Y:S01]  /*1d930*/  IADD3 R231, P3, R231, R2, RZ ;  /* 0x00000002e7e77210 */ /* 0x000fe20007f7e0ff */
[----:B-1----:R-:W-:Y:S02]  /*1d940*/  IMAD.MOV.U32 R12, RZ, RZ, R227 ;  /* 0x000000ffff0c7224 */ /* 0x002fe400078e00e3 */
[----:B------:R-:W-:-:S05]  /*1d950*/  IMAD.MOV.U32 R13, RZ, RZ, R226 ;  /* 0x000000ffff0d7224 */ /* 0x000fca00078e00e2 */
[----:B------:R1:W-:Y:S01]  /*1d960*/  LDGSTS.E [R9+0x4000], desc[UR16][R12.64], P2 ;  /* 0x040000000c097fae */ /* 0x0003e20009121850 */
[----:B------:R-:W-:Y:S01]  /*1d970*/  ISETP.GT.AND P2, PT, R5, 0x16, PT ;  /* 0x000000160500780c */ /* 0x000fe20003f44270 */
[----:B------:R-:W-:-:S03]  /*1d980*/  IMAD.X R230, R230, 0x1, R0, P3 ;  /* 0x00000001e6e67824 */ /* 0x000fc600018e0600 */
[----:B------:R-:W-:Y:S02]  /*1d990*/  SEL R11, RZ, 0x4, !P2 ;  /* 0x00000004ff0b7807 */ /* 0x000fe40005000000 */
[----:B-1----:R-:W-:Y:S01]  /*1d9a0*/  MOV R12, R229 ;  /* 0x000000e5000c7202 */ /* 0x002fe20000000f00 */
[----:B------:R-:W-:Y:S01]  /*1d9b0*/  IMAD.MOV.U32 R13, RZ, RZ, R228 ;  /* 0x000000ffff0d7224 */ /* 0x000fe200078e00e4 */
[----:B------:R-:W-:-:S04]  /*1d9c0*/  SEL R11, R11, RZ, !P0 ;  /* 0x000000ff0b0b7207 */ /* 0x000fc80004000000 */
[----:B------:R1:W-:Y:S01]  /*1d9d0*/  LDGSTS.E [R9+0x4], desc[UR16][R12.64], P1 ;  /* 0x000040000c097fae */ /* 0x0003e20008921850 */
[-C--:B------:R-:W-:Y:S02]  /*1d9e0*/  IADD3 R233, P4, R233, R2.reuse, RZ ;  /* 0x00000002e9e97210 */ /* 0x080fe40007f9e0ff */
[----:B------:R-:W-:Y:S02]  /*1d9f0*/  ISETP.NE.U32.AND P2, PT, R11, RZ, PT ;  /* 0x000000ff0b00720c */ /* 0x000fe40003f45070 */
[----:B-1----:R-:W-:Y:S01]  /*1da00*/  MOV R12, R231 ;  /* 0x000000e7000c7202 */ /* 0x002fe20000000f00 */
[----:B------:R-:W-:Y:S01]  /*1da10*/  IMAD.MOV.U32 R13, RZ, RZ, R230 ;  /* 0x000000ffff0d7224 */ /* 0x000fe200078e00e6 */
[----:B------:R-:W-:Y:S01]  /*1da20*/  IADD3 R235, P3, R235, R2, RZ ;  /* 0x00000002ebeb7210 */ /* 0x000fe20007f7e0ff */
[----:B------:R-:W-:-:S03]  /*1da30*/  IMAD.X R232, R232, 0x1, R0, P4 ;  /* 0x00000001e8e87824 */ /* 0x000fc600020e0600 */
[----:B------:R1:W-:Y:S01]  /*1da40*/  LDGSTS.E [R9+0x4004], desc[UR16][R12.64], P1 ;  /* 0x040040000c097fae */ /* 0x0003e20008921850 */
[----:B------:R-:W-:-:S04]  /*1da50*/  ISETP.GT.AND P1, PT, R5, 0x17, PT ;  /* 0x000000170500780c */ /* 0x000fc80003f24270 */
[----:B------:R-:W-:Y:S02]  /*1da60*/  SEL R11, RZ, 0x4, !P1 ;  /* 0x00000004ff0b7807 */ /* 0x000fe40004800000 */
[----:B------:R-:W-:Y:S02]  /*1da70*/  IADD3.X R234, R234, R0, RZ, P3, !PT ;  /* 0x00000000eaea7210 */ /* 0x000fe40001ffe4ff */
[----:B------:R-:W-:Y:S01]  /*1da80*/  SEL R11, R11, RZ, !P0 ;  /* 0x000000ff0b0b7207 */ /* 0x000fe20004000000 */
[----:B-1----:R-:W-:Y:S02]  /*1da90*/  IMAD.MOV.U32 R12, RZ, RZ, R233 ;  /* 0x000000ffff0c7224 */ /* 0x002fe400078e00e9 */
[----:B------:R-:W-:Y:S01]  /*1daa0*/  IMAD.MOV.U32 R13, RZ, RZ, R232 ;  /* 0x000000ffff0d7224 */ /* 0x000fe200078e00e8 */
[----:B------:R-:W-:Y:S02]  /*1dab0*/  IADD3 R237, P4, R237, R2, RZ ;  /* 0x00000002eded7210 */ /* 0x000fe40007f9e0ff */
[----:B------:R-:W-:-:S02]  /*1dac0*/  ISETP.NE.U32.AND P1, PT, R11, RZ, PT ;  /* 0x000000ff0b00720c */ /* 0x000fc40003f25070 */
[----:B------:R1:W-:Y:S01]  /*1dad0*/  LDGSTS.E [R9+0x8], desc[UR16][R12.64], P2 ;  /* 0x000080000c097fae */ /* 0x0003e20009121850 */
        /* <DEDUP_REMOVED lines=28> */
[----:B------:R-:W-:Y:S01]  /*1dca0*/  STL [R1+0x78c], R150 ;  /* 0x00078c9601007387 */ /* 0x000fe20000100800 */
[----:B----4-:R-:W-:Y:S01]  /*1dcb0*/  IADD3 R3, P4, R3, R2, RZ ;  /* 0x0000000203037210 */ /* 0x010fe20007f9e0ff */
[----:B-1----:R-:W-:-:S02]  /*1dcc0*/  IMAD.MOV.U32 R12, RZ, RZ, R8 ;  /* 0x000000ffff0c7224 */ /* 0x002fc400078e0008 */
[----:B------:R-:W-:Y:S02]  /*1dcd0*/  IMAD.MOV.U32 R13, RZ, RZ, R15 ;  /* 0x000000ffff0d7224 */ /* 0x000fe400078e000f */
[----:B------:R-:W-:Y:S01]  /*1dce0*/  IMAD.X R6, R6, 0x1, R0, P4 ;  /* 0x0000000106067824 */ /* 0x000fe200020e0600 */
[----:B------:R-:W-:Y:S04]  /*1dcf0*/  STL [R1+0x798], R8 ;  /* 0x0007980801007387 */ /* 0x000fe80000100800 */
[----:B------:R-:W-:Y:S04]  /*1dd00*/  STL [R1+0x794], R15 ;  /* 0x0007940f01007387 */ /* 0x000fe80000100800 */
[----:B------:R1:W-:Y:S04]  /*1dd10*/  STL [R1+0x7a0], R3 ;  /* 0x0007a00301007387 */ /* 0x0003e80000100800 */
[----:B------:R2:W-:Y:S04]  /*1dd20*/  LDGSTS.E [R9+0xc000], desc[UR16][R12.64], P2 ;  /* 0x0c0000000c097fae */ /* 0x0005e80009121850 */
[----:B------:R3:W-:Y:S01]  /*1dd30*/  STL [R1+0x79c], R6 ;  /* 0x00079c0601007387 */ /* 0x0007e20000100800 */
[----:B--2---:R-:W-:Y:S01]  /*1dd40*/  MOV R12, R3 ;  /* 0x00000003000c7202 */ /* 0x004fe20000000f00 */
[----:B------:R-:W-:-:S02]  /*1dd50*/  IMAD.MOV.U32 R13, RZ, RZ, R6 ;  /* 0x000000ffff0d7224 */ /* 0x000fc400078e0006 */
[----:B-1----:R-:W2:Y:S04]  /*1dd60*/  LDL.LU R3, [R1+0x7ac] ;  /* 0x0007ac0001037983 */ /* 0x002ea80000300800 */
[----:B------:R-:W4:Y:S04]  /*1dd70*/  LDL.LU R151, [R1+0x7b4] ;  /* 0x0007b40001977983 */ /* 0x000f280000300800 */
[----:B------:R-:W4:Y:S04]  /*1dd80*/  LDL.LU R150, [R1+0x7b8] ;  /* 0x0007b80001967983 */ /* 0x000f280000300800 */
[----:B------:R-:W4:Y:S04]  /*1dd90*/  LDL.LU R149, [R1+0x7bc] ;  /* 0x0007bc0001957983 */ /* 0x000f280000300800 */
[----:B------:R-:W4:Y:S04]  /*1dda0*/  LDL.LU R15, [R1+0x7c0] ;  /* 0x0007c000010f7983 */ /* 0x000f280000300800 */
[----:B------:R-:W4:Y:S01]  /*1ddb0*/  LDL.LU R8, [R1+0x7c4] ;  /* 0x0007c40001087983 */ /* 0x000f220000300800 */
[----:B------:R-:W-:-:S03]  /*1ddc0*/  ISETP.GT.AND P2, PT, R5, 0x36, PT ;  /* 0x000000360500780c */ /* 0x000fc60003f44270 */
[----:B---3--:R-:W3:Y:S04]  /*1ddd0*/  LDL.LU R6, [R1+0x7c8] ;  /* 0x0007c80001067983 */ /* 0x008ee80000300800 */
[----:B------:R1:W-:Y:S01]  /*1dde0*/  LDGSTS.E [R9+0x8004], desc[UR16][R12.64], P1 ;  /* 0x080040000c097fae */ /* 0x0003e20008921850 */
[----:B------:R-:W-:-:S03]  /*1ddf0*/  SEL R11, RZ, 0x4, !P2 ;  /* 0x00000004ff0b7807 */ /* 0x000fc60005000000 */
[----:B------:R-:W2:Y:S04]  /*1de00*/  LDL.LU R12, [R1+0x7a4] ;  /* 0x0007a400010c7983 */ /* 0x000ea80000300800 */
[----:B------:R-:W1:Y:S01]  /*1de10*/  LDL.LU R13, [R1+0x7a8] ;  /* 0x0007a800010d7983 */ /* 0x000e620000300800 */
[----:B------:R-:W-:-:S04]  /*1de20*/  SEL R11, R11, RZ, !P0 ;  /* 0x000000ff0b0b7207 */ /* 0x000fc80004000000 */
[----:B------:R-:W-:Y:S02]  /*1de30*/  ISETP.NE.U32.AND P2, PT, R11, RZ, PT ;  /* 0x000000ff0b00720c */ /* 0x000fe40003f45070 */
[----:B------:R-:W4:Y:S01]  /*1de40*/  LDL.LU R11, [R1+0x7b0] ;  /* 0x0007b000010b7983 */ /* 0x000f220000300800 */
[----:B-1----:R-:W-:-:S05]  /*1de50*/  IADD3 R13, P3, R13, R2, RZ ;  /* 0x000000020d0d7210 */ /* 0x002fca0007f7e0ff */
[----:B--2---:R-:W-:Y:S01]  /*1de60*/  IMAD.X R12, R12, 0x1, R0, P3 ;  /* 0x000000010c0c7824 */ /* 0x004fe200018e0600 */
[----:B------:R1:W-:Y:S01]  /*1de70*/  STL [R1+0x7a8], R13 ;  /* 0x0007a80d01007387 */ /* 0x0003e20000100800 */
[----:B----4-:R-:W-:-:S03]  /*1de80*/  IADD3 R11, P4, R11, R2, RZ ;  /* 0x000000020b0b7210 */ /* 0x010fc60007f9e0ff */
[----:B------:R2:W-:Y:S01]  /*1de90*/  STL [R1+0x7a4], R12 ;  /* 0x0007a40c01007387 */ /* 0x0005e20000100800 */
[----:B-1----:R-:W-:-:S04]  /*1dea0*/  LOP3.LUT R13, R13, R12, RZ, 0x3c, !PT ;  /* 0x0000000c0d0d7212 */ /* 0x002fc800078e3cff */
[----:B--2---:R-:W-:Y:S01]  /*1deb0*/  LOP3.LUT R12, R13, R12, RZ, 0x3c, !PT ;  /* 0x0000000c0d0c7212 */ /* 0x004fe200078e3cff */
[----:B------:R-:W-:Y:S01]  /*1dec0*/  IMAD.X R3, R3, 0x1, R0, P4 ;  /* 0x0000000103037824 */ /* 0x000fe200020e0600 */
[----:B------:R-:W-:Y:S02]  /*1ded0*/  IADD3 R150, P3, R150, R2, RZ ;  /* 0x0000000296967210 */ /* 0x000fe40007f7e0ff */
[----:B------:R-:W-:-:S03]  /*1dee0*/  LOP3.LUT R13, R13, R12, RZ, 0x3c, !PT ;  /* 0x0000000c0d0d7212 */ /* 0x000fc600078e3cff */
[----:B------:R-:W-:Y:S02]  /*1def0*/  IMAD.X R151, R151, 0x1, R0, P3 ;  /* 0x0000000197977824 */ /* 0x000fe400018e0600 */
[----:B------:R1:W-:Y:S01]  /*1df00*/  LDGSTS.E [R9+0xc004], desc[UR16][R12.64], P1 ;  /* 0x0c0040000c097fae */ /* 0x0003e20008921850 */
[----:B------:R-:W-:-:S03]  /*1df10*/  ISETP.GT.AND P1, PT, R5, 0x37, PT ;  /* 0x000000370500780c */ /* 0x000fc60003f24270 */
[----:B------:R2:W-:Y:S01]  /*1df20*/  STL [R1+0x7b0], R11 ;  /* 0x0007b00b01007387 */ /* 0x0005e20000100800 */
[----:B-1----:R-:W-:Y:S01]  /*1df30*/  MOV R12, R11 ;  /* 0x0000000b000c7202 */ /* 0x002fe20000000f00 */
[----:B------:R-:W-:Y:S01]  /*1df40*/  IMAD.MOV.U32 R13, RZ, RZ, R3 ;  /* 0x000000ffff0d7224 */ /* 0x000fe200078e0003 */
[----:B--2---:R-:W-:-:S04]  /*1df50*/  SEL R11, RZ, 0x4, !P1 ;  /* 0x00000004ff0b7807 */ /* 0x004fc80004800000 */
[----:B------:R1:W-:Y:S01]  /*1df60*/  LDGSTS.E [R9+0x8008], desc[UR16][R12.64], P2 ;  /* 0x080080000c097fae */ /* 0x0003e20009121850 */
[----:B------:R-:W-:Y:S01]  /*1df70*/  SEL R11, R11, RZ, !P0 ;  /* 0x000000ff0b0b7207 */ /* 0x000fe20004000000 */
[----:B-1----:R-:W-:Y:S01]  /*1df80*/  IMAD.MOV.U32 R12, RZ, RZ, R150 ;  /* 0x000000ffff0c7224 */ /* 0x002fe200078e0096 */
[----:B------:R-:W-:Y:S02]  /*1df90*/  MOV R13, R151 ;  /* 0x00000097000d7202 */ /* 0x000fe40000000f00 */
[----:B------:R-:W-:-:S03]  /*1dfa0*/  ISETP.NE.U32.AND P1, PT, R11, RZ, PT ;  /* 0x000000ff0b00720c */ /* 0x000fc60003f25070 */
[----:B------:R1:W-:Y:S01]  /*1dfb0*/  LDGSTS.E [R9+0xc008], desc[UR16][R12.64], P2 ;  /* 0x0c0080000c097fae */ /* 0x0003e20009121850 */
[-C--:B------:R-:W-:Y:S02]  /*1dfc0*/  IADD3 R15, P2, R15, R2.reuse, RZ ;  /* 0x000000020f0f7210 */ /* 0x080fe40007f5e0ff */
[----:B---3--:R-:W-:-:S03]  /*1dfd0*/  IADD3 R6, P3, R6, R2, RZ ;  /* 0x0000000206067210 */ /* 0x008fc60007f7e0ff */
[--C-:B------:R-:W-:Y:S01]  /*1dfe0*/  IMAD.X R149, R149, 0x1, R0.reuse, P2 ;  /* 0x0000000195957824 */ /* 0x100fe200010e0600 */
[----:B------:R2:W-:Y:S01]  /*1dff0*/  STL [R1+0x7ac], R3 ;  /* 0x0007ac0301007387 */ /* 0x0005e20000100800 */
[----:B------:R-:W-:Y:S02]  /*1e000*/  IMAD.X R8, R8, 0x1, R0, P3 ;  /* 0x0000000108087824 */ /* 0x000fe400018e0600 */
[----:B-1----:R-:W-:Y:S01]  /*1e010*/  IMAD.MOV.U32 R12, RZ, RZ, R15 ;  /* 0x000000ffff0c7224 */ /* 0x002fe200078e000f */
[----:B------:R-:W-:Y:S01]  /*1e020*/  MOV R13, R149 ;  /* 0x00000095000d7202 */ /* 0x000fe20000000f00 */
[----:B--2---:R-:W2:Y:S04]  /*1e030*/  LDL.LU R3, [R1+0xe00] ;  /* 0x000e000001037983 */ /* 0x004ea80000300800 */
[----:B------:R-:W-:Y:S04]  /*1e040*/  STL [R1+0x7b8], R150 ;  /* 0x0007b89601007387 */ /* 0x000fe80000100800 */
[----:B------:R-:W-:Y:S04]  /*1e050*/  STL [R1+0x7b4], R151 ;  /* 0x0007b49701007387 */ /* 0x000fe80000100800 */
[----:B------:R-:W-:Y:S04]  /*1e060*/  STL [R1+0x7c0], R15 ;  /* 0x0007c00f01007387 */ /* 0x000fe80000100800 */
[----:B------:R-:W-:Y:S04]  /*1e070*/  STL [R1+0x7bc], R149 ;  /* 0x0007bc9501007387 */ /* 0x000fe80000100800 */
[----:B------:R1:W-:Y:S04]  /*1e080*/  STL [R1+0x7c8], R6 ;  /* 0x0007c80601007387 */ /* 0x0003e80000100800 */
[----:B------:R3:W-:Y:S04]  /*1e090*/  LDGSTS.E [R9+0x800c], desc[UR16][R12.64], P1 ;  /* 0x0800c0000c097fae */ /* 0x0007e80008921850 */
[----:B------:R4:W-:Y:S01]  /*1e0a0*/  STL [R1+0x7c4], R8 ;  /* 0x0007c40801007387 */ /* 0x0009e20000100800 */
[----:B---3--:R-:W-:-:S03]  /*1e0b0*/  IMAD.MOV.U32 R12, RZ, RZ, R6 ;  /* 0x000000ffff0c7224 */ /* 0x008fc600078e0006 */
[----:B-1----:R-:W3:Y:S01]  /*1e0c0*/  LDL.LU R6, [R1+0x600] ;  /* 0x0006000001067983 */ /* 0x002ee20000300800 */
[----:B------:R-:W-:Y:S01]  /*1e0d0*/  IMAD.MOV.U32 R13, RZ, RZ, R8 ;  /* 0x000000ffff0d7224 */ /* 0x000fe200078e0008 */
[-C--:B------:R-:W-:Y:S02]  /*1e0e0*/  IADD3 R243, P3, R243, R2.reuse, RZ ;  /* 0x00000002f3f37210 */ /* 0x080fe40007f7e0ff */
[----:B------:R-:W-:Y:S01]  /*1e0f0*/  IADD3 R245, P4, R245, R2, RZ ;  /* 0x00000002f5f57210 */ /* 0x000fe20007f9e0ff */
[----:B------:R-:W2:Y:S04]  /*1e100*/  LDL.LU R151, [R1+0x608] ;  /* 0x0006080001977983 */ /* 0x000ea80000300800 */
[----:B------:R1:W-:Y:S01]  /*1e110*/  LDGSTS.E [R9+0xc00c], desc[UR16][R12.64], P1 ;  /* 0x0c00c0000c097fae */ /* 0x0003e20008921850 */
[----:B------:R-:W-:Y:S01]  /*1e120*/  ISETP.GT.AND P1, PT, R5, 0x18, PT ;  /* 0x000000180500780c */ /* 0x000fe20003f24270 */
[----:B------:R-:W-:Y:S01]  /*1e130*/  IMAD.X R242, R242, 0x1, R0, P3 ;  /* 0x00000001f2f27824 */ /* 0x000fe200018e0600 */
[----:B------:R-:W-:Y:S01]  /*1e140*/  IADD3.X R244, R244, R0, RZ, P4, !PT ;  /* 0x00000000f4f47210 */ /* 0x000fe200027fe4ff */
[----:B------:R-:W2:Y:S01]  /*1e150*/  LDL.LU R149, [R1+0x7cc] ;  /* 0x0007cc0001957983 */ /* 0x000ea20000300800 */
[----:B-1----:R-:W-:-:S03]  /*1e160*/  SEL R9, RZ, 0x4, !P1 ;  /* 0x00000004ff097807 */ /* 0x002fc60004800000 */
[----:B------:R-:W2:Y:S01]  /*1e170*/  LDL.LU R15, [R1+0x7d0] ;  /* 0x0007d000010f7983 */ /* 0x000ea20000300800 */
[----:B------:R-:W-:Y:S02]  /*1e180*/  IADD3 R241, P1, R241, R2, RZ ;  /* 0x00000002f1f17210 */ /* 0x000fe40007f3e0ff */
[----:B------:R-:W-:-:S03]  /*1e190*/  SEL R9, R9, RZ, !P0 ;  /* 0x000000ff09097207 */ /* 0x000fc60004000000 */
[----:B------:R-:W-:Y:S01]  /*1e1a0*/  IMAD.X R240, R240, 0x1, R0, P1 ;  /* 0x00000001f0f07824 */ /* 0x000fe200008e0600 */
[----:B------:R-:W-:Y:S02]  /*1e1b0*/  ISETP.NE.U32.AND P2, PT, R9, RZ, PT ;  /* 0x000000ff0900720c */ /* 0x000fe40003f45070 */
[----:B------:R-:W-:Y:S02]  /*1e1c0*/  ISETP.GT.AND P1, PT, R5, 0x19, PT ;  /* 0x000000190500780c */ /* 0x000fe40003f24270 */
[----:B------:R-:W-:Y:S02]  /*1e1d0*/  LOP3.LUT R9, R10, 0x60, RZ, 0x3c, !PT ;  /* 0x000000600a097812 */ /* 0x000fe400078e3cff */
[----:B------:R-:W-:Y:S01]  /*1e1e0*/  SEL R11, RZ, 0x4, !P1 ;  /* 0x00000004ff0b7807 */ /* 0x000fe20004800000 */
[----:B------:R-:W-:Y:S01]  /*1e1f0*/  IMAD.MOV.U32 R12, RZ, RZ, R241 ;  /* 0x000000ffff0c7224 */ /* 0x000fe200078e00f1 */
[----:B------:R-:W-:Y:S01]  /*1e200*/  IADD3 R9, R9, UR4, RZ ;  /* 0x0000000409097c10 */ /* 0x000fe2000fffe0ff */
[----:B------:R-:W-:Y:S01]  /*1e210*/  IMAD.MOV.U32 R13, RZ, RZ, R240 ;  /* 0x000000ffff0d7224 */ /* 0x000fe200078e00f0 */
[----:B------:R-:W-:-:S04]  /*1e220*/  SEL R11, R11, RZ, !P0 ;  /* 0x000000ff0b0b7207 */ /* 0x000fc80004000000 */
[----:B------:R-:W-:Y:S01]  /*1e230*/  ISETP.NE.U32.AND P1, PT, R11, RZ, PT ;  /* 0x000000ff0b00720c */ /* 0x000fe20003f25070 */
[----:B------:R1:W-:Y:S01]  /*1e240*/  LDGSTS.E [R9], desc[UR16][R12.64], P2 ;  /* 0x000000000c097fae */ /* 0x0003e20009121850 */
        /* <DEDUP_REMOVED lines=24> */
[----:B------:R-:W-:-:S04]  /*1e3d0*/  ISETP.NE.U32.AND P1, PT, R11, RZ, PT ;  /* 0x000000ff0b00720c */ /* 0x000fc80003f25070 */
[----:B------:R1:W-:Y:S02]  /*1e3e0*/  LDGSTS.E [R9+0x8], desc[UR16][R12.64], P2 ;  /* 0x000080000c097fae */ /* 0x0003e40009121850 */
[----:B-1----:R-:W-:Y:S02]  /*1e3f0*/  IMAD.MOV.U32 R12, RZ, RZ, R251 ;  /* 0x000000ffff0c7224 */ /* 0x002fe400078e00fb */
[----:B------:R-:W-:-:S05]  /*1e400*/  IMAD.MOV.U32 R13, RZ, RZ, R250 ;  /* 0x000000ffff0d7224 */ /* 0x000fca00078e00fa */
[----:B------:R1:W-:Y:S01]  /*1e410*/  LDGSTS.E [R9+0x4008], desc[UR16][R12.64], P2 ;  /* 0x040080000c097fae */ /* 0x0003e20009121850 */
[----:B---3--:R-:W-:-:S04]  /*1e420*/  IADD3 R6, P4, R6, R2, RZ ;  /* 0x0000000206067210 */ /* 0x008fc80007f9e0ff */
[----:B------:R-:W-:Y:S01]  /*1e430*/  IADD3.X R252, R252, R0, RZ, P4, !PT ;  /* 0x00000000fcfc7210 */ /* 0x000fe200027fe4ff */
[----:B-1----:R-:W-:Y:S01]  /*1e440*/  IMAD.MOV.U32 R12, RZ, RZ, R6 ;  /* 0x000000ffff0c7224 */ /* 0x002fe200078e0006 */
[----:B------:R1:W-:Y:S02]  /*1e450*/  STL [R1+0x600], R6 ;  /* 0x0006000601007387 */ /* 0x0003e40000100800 */
[----:B------:R-:W-:Y:S02]  /*1e460*/  MOV R13, R252 ;  /* 0x000000fc000d7202 */ /* 0x000fe40000000f00 */
[----:B------:R-:W3:Y:S04]  /*1e470*/  LDL.LU R150, [R1+0x7d8] ;  /* 0x0007d80001967983 */ /* 0x000ee80000300800 */
[----:B----4-:R-:W4:Y:S04]  /*1e480*/  LDL.LU R8, [R1+0x7dc] ;  /* 0x0007dc0001087983 */ /* 0x010f280000300800 */
[----:B-1----:R-:W4:Y:S04]  /*1e490*/  LDL.LU R6, [R1+0x7e0] ;  /* 0x0007e00001067983 */ /* 0x002f280000300800 */
[----:B------:R1:W-:Y:S04]  /*1e4a0*/  LDGSTS.E [R9+0xc], desc[UR16][R12.64], P1 ;  /* 0x0000c0000c097fae */ /* 0x0003e80008921850 */
[----:B------:R-:W3:Y:S01]  /*1e4b0*/  LDL.LU R13, [R1+0x604] ;  /* 0x00060400010d7983 */ /* 0x000ee20000300800 */
[----:B------:R-:W-:-:S04]  /*1e4c0*/  ISETP.GT.AND P2, PT, R5, 0x38, PT ;  /* 0x000000380500780c */ /* 0x000fc80003f44270 */
[----:B------:R-:W-:Y:S02]  /*1e4d0*/  SEL R11, RZ, 0x4, !P2 ;  /* 0x00000004ff0b7807 */ /* 0x000fe40005000000 */
[-C--:B--2---:R-:W-:Y:S02]  /*1e4e0*/  IADD3 R151, P3, R151, R2.reuse, RZ ;  /* 0x0000000297977210 */ /* 0x084fe40007f7e0ff */
[----:B------:R-:W-:Y:S02]  /*1e4f0*/  SEL R11, R11, RZ, !P0 ;  /* 0x000000ff0b0b7207 */ /* 0x000fe40004000000 */
[----:B------:R-:W-:Y:S02]  /*1e500*/  IADD3 R15, P4, R15, R2, RZ ;  /* 0x000000020f0f7210 */ /* 0x000fe40007f9e0ff */
[----:B------:R-:W-:Y:S01]  /*1e510*/  ISETP.NE.U32.AND P2, PT, R11, RZ, PT ;  /* 0x000000ff0b00720c */ /* 0x000fe20003f45070 */
[----:B-1----:R-:W-:Y:S02]  /*1e520*/  IMAD.MOV.U32 R12, RZ, RZ, R151 ;  /* 0x000000ffff0c7224 */ /* 0x002fe400078e0097 */
[--C-:B------:R-:W-:Y:S01]  /*1e530*/  IMAD.X R149, R149, 0x1, R0.reuse, P4 ;  /* 0x0000000195957824 */ /* 0x100fe200020e0600 */
[----:B------:R-:W-:Y:S01]  /*1e540*/  STL [R1+0x608], R151 ;  /* 0x0006089701007387 */ /* 0x000fe20000100800 */
[----:B---3--:R-:W-:-:S05]  /*1e550*/  IMAD.X R13, R13, 0x1, R0, P3 ;  /* 0x000000010d0d7824 */ /* 0x008fca00018e0600 */
[----:B------:R1:W-:Y:S04]  /*1e560*/  STL [R1+0x604], R13 ;  /* 0x0006040d01007387 */ /* 0x0003e80000100800 */
[----:B------:R2:W-:Y:S04]  /*1e570*/  LDGSTS.E [R9+0x400c], desc[UR16][R12.64], P1 ;  /* 0x0400c0000c097fae */ /* 0x0005e80008921850 */
[----:B------:R-:W-:Y:S04]  /*1e580*/  STL [R1+0x7d0], R15 ;  /* 0x0007d00f01007387 */ /* 0x000fe80000100800 */
[----:B------:R3:W-:Y:S01]  /*1e590*/  STL [R1+0x7cc], R149 ;  /* 0x0007cc9501007387 */ /* 0x0007e20000100800 */
[----:B--2---:R-:W-:Y:S01]  /*1e5a0*/  MOV R12, R15 ;  /* 0x0000000f000c7202 */ /* 0x004fe20000000f00 */
[----:B-1----:R-:W-:-:S02]  /*1e5b0*/  IMAD.MOV.U32 R13, RZ, RZ, R149 ;  /* 0x000000ffff0d7224 */ /* 0x002fc400078e0095 */
[----:B------:R-:W2:Y:S04]  /*1e5c0*/  LDL.LU R151, [R1+0x7e4] ;  /* 0x0007e40001977983 */ /* 0x000ea80000300800 */
[----:B---3--:R-:W3:Y:S04]  /*1e5d0*/  LDL.LU R149, [R1+0x7e8] ;  /* 0x0007e80001957983 */ /* 0x008ee80000300800 */
[----:B------:R-:W2:Y:S04]  /*1e5e0*/  LDL.LU R15, [R1+0x7ec] ;  /* 0x0007ec00010f7983 */ /* 0x000ea80000300800 */
[----:B------:R1:W-:Y:S04]  /*1e5f0*/  LDGSTS.E [R9+0x8000], desc[UR16][R12.64], P2 ;  /* 0x080000000c097fae */ /* 0x0003e80009121850 */
[----:B------:R-:W3:Y:S01]  /*1e600*/  LDL.LU R13, [R1+0x7d4] ;  /* 0x0007d400010d7983 */ /* 0x000ee20000300800 */
[----:B------:R-:W-:-:S02]  /*1e610*/  IADD3 R150, P3, R150, R2, RZ ;  /* 0x0000000296967210 */ /* 0x000fc40007f7e0ff */
[----:B------:R-:W-:Y:S02]  /*1e620*/  ISETP.GT.AND P1, PT, R5, 0x39, PT ;  /* 0x000000390500780c */ /* 0x000fe40003f24270 */
[----:B-1----:R-:W-:Y:S02]  /*1e630*/  MOV R12, R150 ;  /* 0x00000096000c7202 */ /* 0x002fe40000000f00 */
[----:B------:R-:W-:Y:S02]  /*1e640*/  SEL R11, RZ, 0x4, !P1 ;  /* 0x00000004ff0b7807 */ /* 0x000fe40004800000 */
[----:B----4-:R-:W-:Y:S02]  /*1e650*/  IADD3 R6, P4, R6, R2, RZ ;  /* 0x0000000206067210 */ /* 0x010fe40007f9e0ff */
[----:B------:R-:W-:-:S04]  /*1e660*/  SEL R11, R11, RZ, !P0 ;  /* 0x000000ff0b0b7207 */ /* 0x000fc80004000000 */
[----:B------:R-:W-:Y:S01]  /*1e670*/  ISETP.NE.U32.AND P1, PT, R11, RZ, PT ;  /* 0x000000ff0b00720c */ /* 0x000fe20003f25070 */
[--C-:B------:R-:W-:Y:S01]  /*1e680*/  IMAD.X R8, R8, 0x1, R0.reuse, P4 ;  /* 0x0000000108087824 */ /* 0x100fe200020e0600 */
[----:B------:R-:W-:Y:S01]  /*1e690*/  STL [R1+0x7d8], R150 ;  /* 0x0007d89601007387 */ /* 0x000fe20000100800 */
[----:B---3--:R-:W-:-:S05]  /*1e6a0*/  IMAD.X R13, R13, 0x1, R0, P3 ;  /* 0x000000010d0d7824 */ /* 0x008fca00018e0600 */
[----:B------:R1:W-:Y:S01]  /*1e6b0*/  LDGSTS.E [R9+0xc000], desc[UR16][R12.64], P2 ;  /* 0x0c0000000c097fae */ /* 0x0003e20009121850 */
[----:B------:R-:W-:-:S04]  /*1e6c0*/  ISETP.GT.AND P2, PT, R5, 0x3a, PT ;  /* 0x0000003a0500780c */ /* 0x000fc80003f44270 */
[----:B------:R-:W-:Y:S01]  /*1e6d0*/  SEL R11, RZ, 0x4, !P2 ;  /* 0x00000004ff0b7807 */ /* 0x000fe20005000000 */
[----:B------:R3:W-:Y:S03]  /*1e6e0*/  STL [R1+0x7d4], R13 ;  /* 0x0007d40d01007387 */ /* 0x0007e60000100800 */
[----:B------:R-:W-:Y:S01]  /*1e6f0*/  SEL R11, R11, RZ, !P0 ;  /* 0x000000ff0b0b7207 */ /* 0x000fe20004000000 */
[----:B------:R4:W-:Y:S01]  /*1e700*/  STL [R1+0x7e0], R6 ;  /* 0x0007e00601007387 */ /* 0x0009e20000100800 */
[----:B-1----:R-:W-:-:S03]  /*1e710*/  IMAD.MOV.U32 R12, RZ, RZ, R6 ;  /* 0x000000ffff0c7224 */ /* 0x002fc600078e0006 */
[----:B------:R1:W-:Y:S01]  /*1e720*/  STL [R1+0x7dc], R8 ;  /* 0x0007dc0801007387 */ /* 0x0003e20000100800 */
[----:B---3--:R-:W-:Y:S01]  /*1e730*/  IMAD.MOV.U32 R13, RZ, RZ, R8 ;  /* 0x000000ffff0d7224 */ /* 0x008fe200078e0008 */
[----:B------:R-:W-:Y:S02]  /*1e740*/  ISETP.NE.U32.AND P2, PT, R11, RZ, PT ;  /* 0x000000ff0b00720c */ /* 0x000fe40003f45070 */
[----:B----4-:R-:W3:Y:S04]  /*1e750*/  LDL.LU R6, [R1+0x7f8] ;  /* 0x0007f80001067983 */ /* 0x010ee80000300800 */
[----:B-1----:R-:W4:Y:S04]  /*1e760*/  LDL.LU R8, [R1+0x800] ;  /* 0x0008000001087983 */ /* 0x002f280000300800 */
[----:B------:R-:W4:Y:S04]  /*1e770*/  LDL.LU R150, [R1+0x808] ;  /* 0x0008080001967983 */ /* 0x000f280000300800 */
[----:B------:R-:W3:Y:S01]  /*1e780*/  LDL.LU R11, [R1+0x7f0] ;  /* 0x0007f000010b7983 */ /* 0x000ee20000300800 */
[----:B------:R-:W-:-:S03]  /*1e790*/  IADD3 R149, P3, R149, R2, RZ ;  /* 0x0000000295957210 */ /* 0x000fc60007f7e0ff */
[----:B------:R1:W-:Y:S02]  /*1e7a0*/  LDGSTS.E [R9+0x8004], desc[UR16][R12.64], P1 ;  /* 0x080040000c097fae */ /* 0x0003e40008921850 */
[----:B--2---:R-:W-:Y:S02]  /*1e7b0*/  IMAD.X R151, R151, 0x1, R0, P3 ;  /* 0x0000000197977824 */ /* 0x004fe400018e0600 */
[----:B------:R2:W-:Y:S01]  /*1e7c0*/  STL [R1+0x7e8], R149 ;  /* 0x0007e89501007387 */ /* 0x0005e20000100800 */
[----:B-1----:R-:W-:Y:S02]  /*1e7d0*/  IMAD.MOV.U32 R12, RZ, RZ, R149 ;  /* 0x000000ffff0c7224 */ /* 0x002fe400078e0095 */
[----:B------:R-:W-:Y:S01]  /*1e7e0*/  IMAD.MOV.U32 R13, RZ, RZ, R151 ;  /* 0x000000ffff0d7224 */ /* 0x000fe200078e0097 */
[----:B------:R1:W-:Y:S04]  /*1e7f0*/  STL [R1+0x7e4], R151 ;  /* 0x0007e49701007387 */ /* 0x0003e80000100800 */
[----:B------:R2:W-:Y:S01]  /*1e800*/  LDGSTS.E [R9+0xc004], desc[UR16][R12.64], P1 ;  /* 0x0c0040000c097fae */ /* 0x0005e20008921850 */
[----:B---3--:R-:W-:-:S04]  /*1e810*/  IADD3 R11, P4, R11, R2, RZ ;  /* 0x000000020b0b7210 */ /* 0x008fc80007f9e0ff */
[----:B------:R-:W-:Y:S01]  /*1e820*/  IADD3.X R15, R15, R0, RZ, P4, !PT ;  /* 0x000000000f0f7210 */ /* 0x000fe200027fe4ff */
[----:B--2---:R-:W-:Y:S01]  /*1e830*/  IMAD.MOV.U32 R12, RZ, RZ, R11 ;  /* 0x000000ffff0c7224 */ /* 0x004fe200078e000b */
[----:B------:R-:W-:Y:S02]  /*1e840*/  STL [R1+0x7f0], R11 ;  /* 0x0007f00b01007387 */ /* 0x000fe40000100800 */
[----:B------:R-:W-:Y:S02]  /*1e850*/  MOV R13, R15 ;  /* 0x0000000f000d7202 */ /* 0x000fe40000000f00 */
[----:B------:R-:W2:Y:S04]  /*1e860*/  LDL.LU R149, [R1+0x7fc] ;  /* 0x0007fc0001957983 */ /* 0x000ea80000300800 */
[----:B------:R3:W-:Y:S04]  /*1e870*/  STL [R1+0x7ec], R15 ;  /* 0x0007ec0f01007387 */ /* 0x0007e80000100800 */
[----:B-1----:R-:W2:Y:S04]  /*1e880*/  LDL.LU R151, [R1+0x804] ;  /* 0x0008040001977983 */ /* 0x002ea80000300800 */
[----:B------:R1:W-:Y:S04]  /*1e890*/  LDGSTS.E [R9+0x8008], desc[UR16][R12.64], P2 ;  /* 0x080080000c097fae */ /* 0x0003e80009121850 */
[----:B---3--:R-:W3:Y:S04]  /*1e8a0*/  LDL.LU R15, [R1+0xdfc] ;  /* 0x000dfc00010f7983 */ /* 0x008ee80000300800 */
[----:B------:R-:W4:Y:S01]  /*1e8b0*/  LDL.LU R13, [R1+0x7f4] ;  /* 0x0007f400010d7983 */ /* 0x000f220000300800 */
[----:B------:R-:W-:-:S02]  /*1e8c0*/  IADD3 R6, P3, R6, R2, RZ ;  /* 0x0000000206067210 */ /* 0x000fc40007f7e0ff */
[----:B------:R-:W-:-:S03]  /*1e8d0*/  ISETP.GT.AND P1, PT, R5, 0x3b, PT ;  /* 0x0000003b0500780c */ /* 0x000fc60003f24270 */
[----:B-1----:R-:W-:Y:S01]  /*1e8e0*/  IMAD.MOV.U32 R12, RZ, RZ, R6 ;  /* 0x000000ffff0c7224 */ /* 0x002fe200078e0006 */
[----:B------:R-:W-:Y:S01]  /*1e8f0*/  SEL R11, RZ, 0x4, !P1 ;  /* 0x00000004ff0b7807 */ /* 0x000fe20004800000 */
[----:B------:R1:W-:Y:S03]  /*1e900*/  STL [R1+0x7f8], R6 ;  /* 0x0007f80601007387 */ /* 0x0003e60000100800 */
[----:B------:R-:W-:-:S04]  /*1e910*/  SEL R11, R11, RZ, !P0 ;  /* 0x000000ff0b0b7207 */ /* 0x000fc80004000000 */
[----:B------:R-:W-:Y:S02]  /*1e920*/  ISETP.NE.U32.AND P1, PT, R11, RZ, PT ;  /* 0x000000ff0b00720c */ /* 0x000fe40003f25070 */
[----:B------:R-:W-:Y:S01]  /*1e930*/  LOP3.LUT R11, R7, 0x3f, RZ, 0xc0, !PT ;  /* 0x0000003f070b7812 */ /* 0x000fe200078ec0ff */
[----:B----4-:R-:W-:-:S05]  /*1e940*/  IMAD.X R13, R13, 0x1, R0, P3 ;  /* 0x000000010d0d7824 */ /* 0x010fca00018e0600 */
[----:B------:R4:W-:Y:S01]  /*1e950*/  LDGSTS.E [R9+0xc008], desc[UR16][R12.64], P2 ;  /* 0x0c0080000c097fae */ /* 0x0009e20009121850 */
[----:B------:R-:W-:-:S03]  /*1e960*/  IADD3 R8, P2, R8, R2, RZ ;  /* 0x0000000208087210 */ /* 0x000fc60007f5e0ff */
[----:B------:R4:W-:Y:S02]  /*1e970*/  STL [R1+0x7f4], R13 ;  /* 0x0007f40d01007387 */ /* 0x0009e40000100800 */
[----:B--2---:R-:W-:Y:S02]  /*1e980*/  IMAD.X R149, R149, 0x1, R0, P2 ;  /* 0x0000000195957824 */ /* 0x004fe400010e0600 */
[----:B-1----:R-:W2:Y:S04]  /*1e990*/  LDL.LU R6, [R1+0x610] ;  /* 0x0006100001067983 */ /* 0x002ea80000300800 */
[----:B------:R-:W-:Y:S01]  /*1e9a0*/  STL [R1+0x800], R8 ;  /* 0x0008000801007387 */ /* 0x000fe20000100800 */
[----:B----4-:R-:W-:-:S03]  /*1e9b0*/  IMAD.MOV.U32 R13, RZ, RZ, R149 ;  /* 0x000000ffff0d7224 */ /* 0x010fc600078e0095 */
[----:B------:R1:W-:Y:S01]  /*1e9c0*/  STL [R1+0x7fc], R149 ;  /* 0x0007fc9501007387 */ /* 0x0003e20000100800 */
[----:B------:R-:W-:Y:S01]  /*1e9d0*/  IADD3 R150, P3, R150, R2, RZ ;  /* 0x0000000296967210 */ /* 0x000fe20007f7e0ff */
[----:B------:R-:W-:Y:S01]  /*1e9e0*/  IMAD.MOV.U32 R12, RZ, RZ, R8 ;  /* 0x000000ffff0c7224 */ /* 0x000fe200078e0008 */
[----:B-1----:R-:W1:Y:S02]  /*1e9f0*/  LDC R149, c[0x0][0x230] ;  /* 0x00008c00ff957b82 */ /* 0x002e640000000800 */
[----:B------:R-:W-:Y:S02]  /*1ea00*/  IADD3.X R151, R151, R0, RZ, P3, !PT ;  /* 0x0000000097977210 */ /* 0x000fe40001ffe4ff */
[----:B------:R4:W-:Y:S04]  /*1ea10*/  LDGSTS.E [R9+0x800c], desc[UR16][R12.64], P1 ;  /* 0x0800c0000c097fae */ /* 0x0009e80008921850 */
[----:B------:R-:W-:Y:S04]  /*1ea20*/  STL [R1+0x808], R150 ;  /* 0x0008089601007387 */ /* 0x000fe80000100800 */
[----:B------:R-:W3:Y:S01]  /*1ea30*/  LDL.LU R8, [R1+0x60c] ;  /* 0x00060c0001087983 */ /* 0x000ee20000300800 */
[----:B----4-:R-:W-:Y:S01]  /*1ea40*/  IMAD.MOV.U32 R12, RZ, RZ, R150 ;  /* 0x000000ffff0c7224 */ /* 0x010fe200078e0096 */
[----:B------:R-:W-:-:S05]  /*1ea50*/  MOV R13, R151 ;  /* 0x00000097000d7202 */ /* 0x000fca0000000f00 */
[----:B------:R4:W-:Y:S01]  /*1ea60*/  LDGSTS.E [R9+0xc00c], desc[UR16][R12.64], P1 ;  /* 0x0c00c0000c097fae */ /* 0x0009e20008921850 */
[----:B------:R-:W-:Y:S01]  /*1ea70*/  ISETP.GT.AND P1, PT, R5, 0x1c, PT ;  /* 0x0000001c0500780c */ /* 0x000fe20003f24270 */
[----:B-1----:R-:W-:-:S03]  /*1ea80*/  VIADD R149, R149, 0xffffff80 ;  /* 0xffffff8095957836 */ /* 0x002fc60000000000 */
[----:B----4-:R-:W-:-:S04]  /*1ea90*/  SEL R9, RZ, 0x4, !P1 ;  /* 0x00000004ff097807 */ /* 0x010fc80004800000 */
[----:B------:R-:W-:Y:S01]  /*1eaa0*/  SEL R9, R9, RZ, !P0 ;  /* 0x000000ff09097207 */ /* 0x000fe20004000000 */
[----:B------:R1:W-:Y:S03]  /*1eab0*/  STL [R1+0x804], R151 ;  /* 0x0008049701007387 */ /* 0x0003e60000100800 */
[----:B------:R-:W-:Y:S01]  /*1eac0*/  ISETP.NE.U32.AND P3, PT, R9, RZ, PT ;  /* 0x000000ff0900720c */ /* 0x000fe20003f65070 */
[----:B------:R-:W-:Y:S02]  /*1ead0*/  IMAD R9, R14, -0x40, R149 ;  /* 0xffffffc00e097824 */ /* 0x000fe400078e0295 */
[----:B------:R-:W4:Y:S04]  /*1eae0*/  LDL.LU R149, [R1+0x614] ;  /* 0x0006140001957983 */ /* 0x000f280000300800 */
[----:B------:R-:W4:Y:S04]  /*1eaf0*/  LDL.LU R13, [R1+0x618] ;  /* 0x00061800010d7983 */ /* 0x000f280000300800 */
[----:B------:R-:W4:Y:S04]  /*1eb00*/  LDL.LU R12, [R1+0x61c] ;  /* 0x00061c00010c7983 */ /* 0x000f280000300800 */
[----:B------:R-:W4:Y:S01]  /*1eb10*/  LDL.LU R7, [R1+0x620] ;  /* 0x0006200001077983 */ /* 0x000f220000300800 */
[----:B------:R-:W-:-:S02]  /*1eb20*/  ISETP.GE.AND P1, PT, R11, R9, PT ;  /* 0x000000090b00720c */ /* 0x000fc40003f26270 */
[----:B------:R-:W-:-:S05]  /*1eb30*/  LOP3.LUT R9, R10, 0x70, RZ, 0x3c, !PT ;  /* 0x000000700a097812 */ /* 0x000fca00078e3cff */
[----:B------:R-:W-:Y:S01]  /*1eb40*/  VIADD R9, R9, UR4 ;  /* 0x0000000409097c36 */ /* 0x000fe20008000000 */
[----:B--2---:R-:W-:-:S05]  /*1eb50*/  IADD3 R6, P2, R6, R2, RZ ;  /* 0x0000000206067210 */ /* 0x004fca0007f5e0ff */
[----:B------:R-:W-:Y:S01]  /*1eb60*/  STL [R1+0x610], R6 ;  /* 0x0006100601007387 */ /* 0x000fe20000100800 */
[----:B------:R-:W-:Y:S01]  /*1eb70*/  MOV R10, R6 ;  /* 0x00000006000a7202 */ /* 0x000fe20000000f00 */
[----:B---3--:R-:W-:-:S05]  /*1eb80*/  IMAD.X R8, R8, 0x1, R0, P2 ;  /* 0x0000000108087824 */ /* 0x008fca00010e0600 */
[----:B------:R2:W-:Y:S01]  /*1eb90*/  STL [R1+0x60c], R8 ;  /* 0x00060c0801007387 */ /* 0x0005e20000100800 */
[----:B------:R-:W-:-:S03]  /*1eba0*/  IMAD.MOV.U32 R11, RZ, RZ, R8 ;  /* 0x000000ffff0b7224 */ /* 0x000fc600078e0008 */
[----:B-1----:R-:W3:Y:S04]  /*1ebb0*/  LDL.LU R151, [R1+0x624] ;  /* 0x0006240001977983 */ /* 0x002ee80000300800 */
[----:B------:R-:W3:Y:S01]  /*1ebc0*/  LDL.LU R150, [R1+0x628] ;  /* 0x0006280001967983 */ /* 0x000ee20000300800 */
[----:B------:R-:W-:-:S03]  /*1ebd0*/  ISETP.GT.AND P2, PT, R5, 0x1d, PT ;  /* 0x0000001d0500780c */ /* 0x000fc60003f44270 */
[----:B--2---:R-:W2:Y:S04]  /*1ebe0*/  LDL.LU R8, [R1+0x62c] ;  /* 0x00062c0001087983 */ /* 0x004ea80000300800 */
[----:B------:R-:W2:Y:S04]  /*1ebf0*/  LDL.LU R6, [R1+0x630] ;  /* 0x0006300001067983 */ /* 0x000ea80000300800 */
[----:B------:R1:W-:Y:S01]  /*1ec00*/  LDGSTS.E [R9], desc[UR16][R10.64], P3 ;  /* 0x000000000a097fae */ /* 0x0003e20009921850 */
[----:B----4-:R-:W-:Y:S02]  /*1ec10*/  IADD3 R13, P4, R13, R2, RZ ;  /* 0x000000020d0d7210 */ /* 0x010fe40007f9e0ff */
[----:B-1----:R-:W-:-:S03]  /*1ec20*/  SEL R10, RZ, 0x4, !P2 ;  /* 0x00000004ff0a7807 */ /* 0x002fc60005000000 */
[--C-:B------:R-:W-:Y:S01]  /*1ec30*/  IMAD.X R149, R149, 0x1, R0.reuse, P4 ;  /* 0x0000000195957824 */ /* 0x100fe200020e0600 */
[----:B------:R-:W-:Y:S02]  /*1ec40*/  IADD3 R7, P5, R7, R2, RZ ;  /* 0x0000000207077210 */ /* 0x000fe40007fbe0ff */
[----:B------:R-:W-:Y:S01]  /*1ec50*/  SEL R10, R10, RZ, !P0 ;  /* 0x000000ff0a0a7207 */ /* 0x000fe20004000000 */
[----:B------:R-:W-:Y:S02]  /*1ec60*/  STL [R1+0x618], R13 ;  /* 0x0006180d01007387 */ /* 0x000fe40000100800 */
[----:B------:R-:W-:Y:S01]  /*1ec70*/  IMAD.X R12, R12, 0x1, R0, P5 ;  /* 0x000000010c0c7824 */ /* 0x000fe200028e0600 */
[----:B------:R-:W-:Y:S01]  /*1ec80*/  ISETP.NE.U32.AND P2, PT, R10, RZ, PT ;  /* 0x000000ff0a00720c */ /* 0x000fe20003f45070 */
[----:B------:R1:W-:Y:S01]  /*1ec90*/  STL [R1+0x614], R149 ;  /* 0x0006149501007387 */ /* 0x0003e20000100800 */
[----:B------:R-:W-:Y:S01]  /*1eca0*/  MOV R10, R13 ;  /* 0x0000000d000a7202 */ /* 0x000fe20000000f00 */
[----:B------:R-:W-:-:S02]  /*1ecb0*/  IMAD.MOV.U32 R11, RZ, RZ, R149 ;  /* 0x000000ffff0b7224 */ /* 0x000fc400078e0095 */
[----:B------:R-:W-:Y:S04]  /*1ecc0*/  STL [R1+0x620], R7 ;  /* 0x0006200701007387 */ /* 0x000fe80000100800 */
[----:B------:R4:W-:Y:S04]  /*1ecd0*/  STL [R1+0x61c], R12 ;  /* 0x00061c0c01007387 */ /* 0x0009e80000100800 */
[----:B-1----:R-:W2:Y:S04]  /*1ece0*/  LDL.LU R149, [R1+0x634] ;  /* 0x0006340001957983 */ /* 0x002ea80000300800 */
[----:B------:R-:W2:Y:S04]  /*1ecf0*/  LDL.LU R13, [R1+0x638] ;  /* 0x00063800010d7983 */ /* 0x000ea80000300800 */
[----:B------:R1:W-:Y:S02]  /*1ed00*/  LDGSTS.E [R9+0x4000], desc[UR16][R10.64], P3 ;  /* 0x040000000a097fae */ /* 0x0003e40009921850 */
[----:B-1----:R-:W-:-:S02]  /*1ed10*/  IMAD.MOV.U32 R11, RZ, RZ, R12 ;  /* 0x000000ffff0b7224 */ /* 0x002fc400078e000c */
[----:B------:R-:W-:Y:S01]  /*1ed20*/  IMAD.MOV.U32 R10, RZ, RZ, R7 ;  /* 0x000000ffff0a7224 */ /* 0x000fe200078e0007 */
[----:B----4-:R-:W4:Y:S04]  /*1ed30*/  LDL.LU R12, [R1+0x63c] ;  /* 0x00063c00010c7983 */ /* 0x010f280000300800 */
[----:B------:R-:W4:Y:S01]  /*1ed40*/  LDL.LU R7, [R1+0x640] ;  /* 0x0006400001077983 */ /* 0x000f220000300800 */
[----:B------:R-:W-:-:S03]  /*1ed50*/  ISETP.GT.AND P3, PT, R5, 0x1e, PT ;  /* 0x0000001e0500780c */ /* 0x000fc60003f64270 */
[----:B------:R1:W-:Y:S02]  /*1ed60*/  LDGSTS.E [R9+0x4], desc[UR16][R10.64], P2 ;  /* 0x000040000a097fae */ /* 0x0003e40009121850 */
[----:B-1----:R-:W-:-:S04]  /*1ed70*/  SEL R10, RZ, 0x4, !P3 ;  /* 0x00000004ff0a7807 */ /* 0x002fc80005800000 */
[----:B------:R-:W-:-:S04]  /*1ed80*/  SEL R10, R10, RZ, !P0 ;  /* 0x000000ff0a0a7207 */ /* 0x000fc80004000000 */
[----:B------:R-:W-:Y:S02]  /*1ed90*/  ISETP.NE.U32.AND P3, PT, R10, RZ, PT ;  /* 0x000000ff0a00720c */ /* 0x000fe40003f65070 */
[----:B---3--:R-:W-:-:S04]  /*1eda0*/  IADD3 R150, P4, R150, R2, RZ ;  /* 0x0000000296967210 */ /* 0x008fc80007f9e0ff */
[----:B------:R-:W-:Y:S01]  /*1edb0*/  IADD3.X R151, R151, R0, RZ, P4, !PT ;  /* 0x0000000097977210 */ /* 0x000fe200027fe4ff */
[----:B------:R-:W-:Y:S01]  /*1edc0*/  IMAD.MOV.U32 R10, RZ, RZ, R150 ;  /* 0x000000ffff0a7224 */ /* 0x000fe200078e0096 */
[----:B--2---:R-:W-:-:S03]  /*1edd0*/  IADD3 R6, P5, R6, R2, RZ ;  /* 0x0000000206067210 */ /* 0x004fc60007fbe0ff */
[----:B------:R-:W-:Y:S01]  /*1ede0*/  IMAD.MOV.U32 R11, RZ, RZ, R151 ;  /* 0x000000ffff0b7224 */ /* 0x000fe200078e0097 */
[----:B------:R-:W-:Y:S01]  /*1edf0*/  STL [R1+0x628], R150 ;  /* 0x0006289601007387 */ /* 0x000fe20000100800 */
[----:B------:R-:W-:-:S03]  /*1ee00*/  IMAD.X R8, R8, 0x1, R0, P5 ;  /* 0x0000000108087824 */ /* 0x000fc600028e0600 */
[----:B------:R1:W-:Y:S01]  /*1ee10*/  LDGSTS.E [R9+0x4004], desc[UR16][R10.64], P2 ;  /* 0x040040000a097fae */ /* 0x0003e20009121850 */
[----:B------:R-:W-:-:S03]  /*1ee20*/  ISETP.GT.AND P2, PT, R5, 0x1f, PT ;  /* 0x0000001f0500780c */ /* 0x000fc60003f44270 */
[----:B------:R2:W-:Y:S04]  /*1ee30*/  STL [R1+0x624], R151 ;  /* 0x0006249701007387 */ /* 0x0005e80000100800 */
[----:B------:R-:W-:Y:S01]  /*1ee40*/  STL [R1+0x630], R6 ;  /* 0x0006300601007387 */ /* 0x000fe20000100800 */
[----:B-1----:R-:W-:Y:S01]  /*1ee50*/  MOV R10, R6 ;  /* 0x00000006000a7202 */ /* 0x002fe20000000f00 */
[----:B------:R-:W-:Y:S02]  /*1ee60*/  IMAD.MOV.U32 R11, RZ, RZ, R8 ;  /* 0x000000ffff0b7224 */ /* 0x000fe400078e0008 */
[----:B------:R1:W-:Y:S04]  /*1ee70*/  STL [R1+0x62c], R8 ;  /* 0x00062c0801007387 */ /* 0x0003e80000100800 */
[----:B--2---:R-:W2:Y:S04]  /*1ee80*/  LDL.LU R151, [R1+0x644] ;  /* 0x0006440001977983 */ /* 0x004ea80000300800 */
[----:B------:R-:W3:Y:S04]  /*1ee90*/  LDL.LU R150, [R1+0x648] ;  /* 0x0006480001967983 */ /* 0x000ee80000300800 */
[----:B------:R1:W-:Y:S04]  /*1eea0*/  LDGSTS.E [R9+0x8], desc[UR16][R10.64], P3 ;  /* 0x000080000a097fae */ /* 0x0003e80009921850 */
[----:B-1----:R-:W2:Y:S04]  /*1eeb0*/  LDL.LU R8, [R1+0x80c] ;  /* 0x00080c0001087983 */ /* 0x002ea80000300800 */
[----:B------:R-:W2:Y:S01]  /*1eec0*/  LDL.LU R6, [R1+0x810] ;  /* 0x0008100001067983 */ /* 0x000ea20000300800 */
[----:B------:R-:W-:-:S02]  /*1eed0*/  SEL R10, RZ, 0x4, !P2 ;  /* 0x00000004ff0a7807 */ /* 0x000fc40005000000 */
[----:B------:R-:W-:Y:S02]  /*1eee0*/  IADD3 R13, P4, R13, R2, RZ ;  /* 0x000000020d0d7210 */ /* 0x000fe40007f9e0ff */
[----:B------:R-:W-:-:S03]  /*1eef0*/  SEL R10, R10, RZ, !P0 ;  /* 0x000000ff0a0a7207 */ /* 0x000fc60004000000 */
[----:B------:R-:W-:Y:S01]  /*1ef00*/  IMAD.X R149, R149, 0x1, R0, P4 ;  /* 0x0000000195957824 */ /* 0x000fe200020e0600 */
[----:B------:R-:W-:Y:S02]  /*1ef10*/  ISETP.NE.U32.AND P2, PT, R10, RZ, PT ;  /* 0x000000ff0a00720c */ /* 0x000fe40003f45070 */
[----:B------:R-:W-:Y:S01]  /*1ef20*/  MOV R10, R13 ;  /* 0x0000000d000a7202 */ /* 0x000fe20000000f00 */
[----:B------:R-:W-:Y:S01]  /*1ef30*/  IMAD.MOV.U32 R11, RZ, RZ, R149 ;  /* 0x000000ffff0b7224 */ /* 0x000fe200078e0095 */
[----:B------:R1:W-:Y:S04]  /*1ef40*/  STL [R1+0x638], R13 ;  /* 0x0006380d01007387 */ /* 0x0003e80000100800 */
[----:B------:R-:W-:Y:S04]  /*1ef50*/  STL [R1+0x634], R149 ;  /* 0x0006349501007387 */ /* 0x000fe80000100800 */
[----:B------:R1:W-:Y:S01]  /*1ef60*/  LDGSTS.E [R9+0x4008], desc[UR16][R10.64], P3 ;  /* 0x040080000a097fae */ /* 0x0003e20009921850 */
[----:B----4-:R-:W-:-:S05]  /*1ef70*/  IADD3 R7, P5, R7, R2, RZ ;  /* 0x0000000207077210 */ /* 0x010fca0007fbe0ff */
[----:B------:R-:W-:Y:S01]  /*1ef80*/  IMAD.X R12, R12, 0x1, R0, P5 ;  /* 0x000000010c0c7824 */ /* 0x000fe200028e0600 */
[----:B------:R4:W-:Y:S01]  /*1ef90*/  STL [R1+0x640], R7 ;  /* 0x0006400701007387 */ /* 0x0009e20000100800 */
[----:B-1----:R-:W-:-:S03]  /*1efa0*/  IMAD.MOV.U32 R10, RZ, RZ, R7 ;  /* 0x000000ffff0a7224 */ /* 0x002fc600078e0007 */
[----:B------:R1:W-:Y:S01]  /*1efb0*/  STL [R1+0x63c], R12 ;  /* 0x00063c0c01007387 */ /* 0x0003e20000100800 */
[----:B------:R-:W-:-:S03]  /*1efc0*/  IMAD.MOV.U32 R11, RZ, RZ, R12 ;  /* 0x000000ffff0b7224 */ /* 0x000fc600078e000c */
[----:B------:R-:W2:Y:S04]  /*1efd0*/  LDL.LU R13, [R1+0x814] ;  /* 0x00081400010d7983 */ /* 0x000ea80000300800 */
[----:B----4-:R-:W4:Y:S04]  /*1efe0*/  LDL.LU R7, [R1+0x818] ;  /* 0x0008180001077983 */ /* 0x010f280000300800 */
[----:B------:R-:W4:Y:S04]  /*1eff0*/  LDL.LU R149, [R1+0x81c] ;  /* 0x00081c0001957983 */ /* 0x000f280000300800 */
[----:B-1----:R-:W4:Y:S01]  /*1f000*/  LDL.LU R12, [R1+0x820] ;  /* 0x00082000010c7983 */ /* 0x002f220000300800 */
[----:B------:R-:W-:-:S03]  /*1f010*/  ISETP.GT.AND P3, PT, R5, 0x3c, PT ;  /* 0x0000003c0500780c */ /* 0x000fc60003f64270 */
[----:B------:R1:W-:Y:S02]  /*1f020*/  LDGSTS.E [R9+0xc], desc[UR16][R10.64], P2 ;  /* 0x0000c0000a097fae */ /* 0x0003e40009121850 */
[----:B-1----:R-:W-:-:S04]  /*1f030*/  SEL R10, RZ, 0x4, !P3 ;  /* 0x00000004ff0a7807 */ /* 0x002fc80005800000 */
[----:B------:R-:W-:-:S04]  /*1f040*/  SEL R10, R10, RZ, !P0 ;  /* 0x000000ff0a0a7207 */ /* 0x000fc80004000000 */
[----:B------:R-:W-:Y:S02]  /*1f050*/  ISETP.NE.U32.AND P3, PT, R10, RZ, PT ;  /* 0x000000ff0a00720c */ /* 0x000fe40003f65070 */
[----:B---3--:R-:W-:-:S04]  /*1f060*/  IADD3 R150, P4, R150, R2, RZ ;  /* 0x0000000296967210 */ /* 0x008fc80007f9e0ff */
[----:B--2---:R-:W-:Y:S01]  /*1f070*/  IADD3.X R151, R151, R0, RZ, P4, !PT ;  /* 0x0000000097977210 */ /* 0x004fe200027fe4ff */
[----:B------:R-:W-:Y:S01]  /*1f080*/  IMAD.MOV.U32 R10, RZ, RZ, R150 ;  /* 0x000000ffff0a7224 */ /* 0x000fe200078e0096 */
[----:B------:R-:W-:-:S03]  /*1f090*/  IADD3 R6, P5, R6, R2, RZ ;  /* 0x0000000206067210 */ /* 0x000fc60007fbe0ff */
[----:B------:R-:W-:Y:S01]  /*1f0a0*/  IMAD.MOV.U32 R11, RZ, RZ, R151 ;  /* 0x000000ffff0b7224 */ /* 0x000fe200078e0097 */
[----:B------:R-:W-:Y:S01]  /*1f0b0*/  STL [R1+0x648], R150 ;  /* 0x0006489601007387 */ /* 0x000fe20000100800 */
[----:B------:R-:W-:-:S03]  /*1f0c0*/  IMAD.X R8, R8, 0x1, R0, P5 ;  /* 0x0000000108087824 */ /* 0x000fc600028e0600 */
[----:B------:R-:W-:Y:S04]  /*1f0d0*/  STL [R1+0x644], R151 ;  /* 0x0006449701007387 */ /* 0x000fe80000100800 */
[----:B------:R-:W-:Y:S04]  /*1f0e0*/  STL [R1+0x810], R6 ;  /* 0x0008100601007387 */ /* 0x000fe80000100800 */
[----:B------:R1:W-:Y:S01]  /*1f0f0*/  LDGSTS.E [R9+0x400c], desc[UR16][R10.64], P2 ;  /* 0x0400c0000a097fae */ /* 0x0003e20009121850 */
[----:B------:R-:W-:-:S03]  /*1f100*/  ISETP.GT.AND P2, PT, R5, 0x3d, PT ;  /* 0x0000003d0500780c */ /* 0x000fc60003f44270 */
[----:B------:R2:W-:Y:S01]  /*1f110*/  STL [R1+0x80c], R8 ;  /* 0x00080c0801007387 */ /* 0x0005e20000100800 */
[----:B-1----:R-:W-:Y:S01]  /*1f120*/  IMAD.MOV.U32 R11, RZ, RZ, R8 ;  /* 0x000000ffff0b7224 */ /* 0x002fe200078e0008 */
[----:B------:R-:W-:Y:S02]  /*1f130*/  MOV R10, R6 ;  /* 0x00000006000a7202 */ /* 0x000fe40000000f00 */
[----:B--2---:R-:W2:Y:S04]  /*1f140*/  LDL.LU R8, [R1+0x824] ;  /* 0x0008240001087983 */ /* 0x004ea80000300800 */
[----:B------:R-:W3:Y:S04]  /*1f150*/  LDL.LU R6, [R1+0x828] ;  /* 0x0008280001067983 */ /* 0x000ee80000300800 */
[----:B------:R1:W-:Y:S01]  /*1f160*/  LDGSTS.E [R9+0x8000], desc[UR16][R10.64], P3 ;  /* 0x080000000a097fae */ /* 0x0003e20009921850 */
[----:B----4-:R-:W-:-:S02]  /*1f170*/  IADD3 R7, P4, R7, R2, RZ ;  /* 0x0000000207077210 */ /* 0x010fc40007f9e0ff */
[----:B-1----:R-:W-:-:S03]  /*1f180*/  SEL R10, RZ, 0x4, !P2 ;  /* 0x00000004ff0a7807 */ /* 0x002fc60005000000 */
[----:B------:R-:W-:Y:S01]  /*1f190*/  IMAD.X R13, R13, 0x1, R0, P4 ;  /* 0x000000010d0d7824 */ /* 0x000fe200020e0600 */
[----:B------:R-:W-:Y:S01]  /*1f1a0*/  IADD3 R12, P5, R12, R2, RZ ;  /* 0x000000020c0c7210 */ /* 0x000fe20007fbe0ff */
[----:B------:R-:W-:Y:S01]  /*1f1b0*/  STL [R1+0x818], R7 ;  /* 0x0008180701007387 */ /* 0x000fe20000100800 */
[----:B------:R-:W-:-:S03]  /*1f1c0*/  SEL R10, R10, RZ, !P0 ;  /* 0x000000ff0a0a7207 */ /* 0x000fc60004000000 */
[----:B------:R-:W-:Y:S01]  /*1f1d0*/  IMAD.X R149, R149, 0x1, R0, P5 ;  /* 0x0000000195957824 */ /* 0x000fe200028e0600 */
[----:B------:R1:W-:Y:S01]  /*1f1e0*/  STL [R1+0x814], R13 ;  /* 0x0008140d01007387 */ /* 0x0003e20000100800 */
[----:B------:R-:W-:Y:S01]  /*1f1f0*/  IMAD.MOV.U32 R11, RZ, RZ, R13 ;  /* 0x000000ffff0b7224 */ /* 0x000fe200078e000d */
[----:B------:R-:W-:Y:S02]  /*1f200*/  ISETP.NE.U32.AND P2, PT, R10, RZ, PT ;  /* 0x000000ff0a00720c */ /* 0x000fe40003f45070 */
[----:B------:R-:W-:Y:S01]  /*1f210*/  STL [R1+0x820], R12 ;  /* 0x0008200c01007387 */ /* 0x000fe20000100800 */
[----:B------:R-:W-:-:S03]  /*1f220*/  MOV R10, R7 ;  /* 0x00000007000a7202 */ /* 0x000fc60000000f00 */
[----:B-1----:R-:W4:Y:S04]  /*1f230*/  LDL.LU R13, [R1+0x82c] ;  /* 0x00082c00010d7983 */ /* 0x002f280000300800 */
[----:B------:R1:W-:Y:S04]  /*1f240*/  STL [R1+0x81c], R149 ;  /* 0x00081c9501007387 */ /* 0x0003e80000100800 */
[----:B------:R-:W4:Y:S04]  /*1f250*/  LDL.LU R7, [R1+0x830] ;  /* 0x0008300001077983 */ /* 0x000f280000300800 */
[----:B------:R1:W-:Y:S02]  /*1f260*/  LDGSTS.E [R9+0xc000], desc[UR16][R10.64], P3 ;  /* 0x0c0000000a097fae */ /* 0x0003e40009921850 */
[----:B-1----:R-:W-:-:S02]  /*1f270*/  IMAD.MOV.U32 R11, RZ, RZ, R149 ;  /* 0x000000ffff0b7224 */ /* 0x002fc400078e0095 */
[----:B------:R-:W-:Y:S01]  /*1f280*/  IMAD.MOV.U32 R10, RZ, RZ, R12 ;  /* 0x000000ffff0a7224 */ /* 0x000fe200078e000c */
[----:B------:R-:W4:Y:S04]  /*1f290*/  LDL.LU R149, [R1+0x834] ;  /* 0x0008340001957983 */ /* 0x000f280000300800 */
[----:B------:R-:W4:Y:S01]  /*1f2a0*/  LDL.LU R12, [R1+0x838] ;  /* 0x00083800010c7983 */ /* 0x000f220000300800 */
[----:B------:R-:W-:-:S03]  /*1f2b0*/  ISETP.GT.AND P3, PT, R5, 0x3e, PT ;  /* 0x0000003e0500780c */ /* 0x000fc60003f64270 */
[----:B------:R1:W-:Y:S02]  /*1f2c0*/  LDGSTS.E [R9+0x8004], desc[UR16][R10.64], P2 ;  /* 0x080040000a097fae */ /* 0x0003e40009121850 */
[----:B-1----:R-:W-:-:S04]  /*1f2d0*/  SEL R10, RZ, 0x4, !P3 ;  /* 0x00000004ff0a7807 */ /* 0x002fc80005800000 */
[----:B------:R-:W-:-:S04]  /*1f2e0*/  SEL R10, R10, RZ, !P0 ;  /* 0x000000ff0a0a7207 */ /* 0x000fc80004000000 */
[----:B------:R-:W-:Y:S02]  /*1f2f0*/  ISETP.NE.U32.AND P3, PT, R10, RZ, PT ;  /* 0x000000ff0a00720c */ /* 0x000fe40003f65070 */
[----:B---3--:R-:W-:-:S04]  /*1f300*/  IADD3 R6, P4, R6, R2, RZ ;  /* 0x0000000206067210 */ /* 0x008fc80007f9e0ff */
[----:B--2---:R-:W-:Y:S01]  /*1f310*/  IADD3.X R8, R8, R0, RZ, P4, !PT ;  /* 0x0000000008087210 */ /* 0x004fe200027fe4ff */
[----:B------:R-:W-:-:S04]  /*1f320*/  IMAD.MOV.U32 R10, RZ, RZ, R6 ;  /* 0x000000ffff0a7224 */ /* 0x000fc800078e0006 */
[----:B------:R-:W-:-:S05]  /*1f330*/  IMAD.MOV.U32 R11, RZ, RZ, R8 ;  /* 0x000000ffff0b7224 */ /* 0x000fca00078e0008 */
[----:B------:R1:W-:Y:S04]  /*1f340*/  LDGSTS.E [R9+0xc004], desc[UR16][R10.64], P2 ;  /* 0x0c0040000a097fae */ /* 0x0003e80009121850 */
[----:B------:R-:W-:Y:S04]  /*1f350*/  STL [R1+0x828], R6 ;  /* 0x0008280601007387 */ /* 0x000fe80000100800 */
[----:B------:R2:W-:Y:S04]  /*1f360*/  STL [R1+0x824], R8 ;  /* 0x0008240801007387 */ /* 0x0005e80000100800 */
[----:B--2---:R-:W2:Y:S04]  /*1f370*/  LDL.LU R8, [R1+0x840] ;  /* 0x0008400001087983 */ /* 0x004ea80000300800 */
[----:B------:R-:W3:Y:S01]  /*1f380*/  LDL.LU R6, [R1+0x848] ;  /* 0x0008480001067983 */ /* 0x000ee20000300800 */
[----:B----4-:R-:W-:-:S05]  /*1f390*/  IADD3 R7, P2, R7, R2, RZ ;  /* 0x0000000207077210 */ /* 0x010fca0007f5e0ff */
[----:B------:R-:W-:Y:S01]  /*1f3a0*/  IMAD.X R13, R13, 0x1, R0, P2 ;  /* 0x000000010d0d7824 */ /* 0x000fe200010e0600 */
[----:B------:R-:W-:Y:S03]  /*1f3b0*/  STL [R1+0x830], R7 ;  /* 0x0008300701007387 */ /* 0x000fe60000100800 */
[----:B-1----:R-:W-:Y:S01]  /*1f3c0*/  IMAD.MOV.U32 R11, RZ, RZ, R13 ;  /* 0x000000ffff0b7224 */ /* 0x002fe200078e000d */
[----:B------:R1:W-:Y:S01]  /*1f3d0*/  STL [R1+0x82c], R13 ;  /* 0x00082c0d01007387 */ /* 0x0003e20000100800 */
[----:B------:R-:W-:-:S05]  /*1f3e0*/  MOV R10, R7 ;  /* 0x00000007000a7202 */ /* 0x000fca0000000f00 */
[----:B------:R4:W-:Y:S04]  /*1f3f0*/  LDGSTS.E [R9+0x8008], desc[UR16][R10.64], P3 ;  /* 0x080080000a097fae */ /* 0x0009e80009921850 */
[----:B-1----:R-:W3:Y:S04]  /*1f400*/  LDL.LU R13, [R1+0x83c] ;  /* 0x00083c00010d7983 */ /* 0x002ee80000300800 */
[----:B------:R-:W3:Y:S01]  /*1f410*/  LDL.LU R7, [R1+0x844] ;  /* 0x0008440001077983 */ /* 0x000ee20000300800 */
[----:B------:R-:W-:-:S05]  /*1f420*/  IADD3 R12, P4, R12, R2, RZ ;  /* 0x000000020c0c7210 */ /* 0x000fca0007f9e0ff */
[----:B------:R-:W-:Y:S01]  /*1f430*/  IMAD.X R149, R149, 0x1, R0, P4 ;  /* 0x0000000195957824 */ /* 0x000fe200020e0600 */
[----:B------:R1:W-:Y:S01]  /*1f440*/  STL [R1+0x838], R12 ;  /* 0x0008380c01007387 */ /* 0x0003e20000100800 */
[----:B----4-:R-:W-:-:S03]  /*1f450*/  IMAD.MOV.U32 R10, RZ, RZ, R12 ;  /* 0x000000ffff0a7224 */ /* 0x010fc600078e000c */
[----:B------:R4:W-:Y:S01]  /*1f460*/  STL [R1+0x834], R149 ;  /* 0x0008349501007387 */ /* 0x0009e20000100800 */
[----:B------:R-:W-:-:S03]  /*1f470*/  MOV R11, R149 ;  /* 0x00000095000b7202 */ /* 0x000fc60000000f00 */
[----:B------:R-:W3:Y:S04]  /*1f480*/  LDL.LU R151, [R1+0x84c] ;  /* 0x00084c0001977983 */ /* 0x000ee80000300800 */
[----:B-1----:R-:W3:Y:S04]  /*1f490*/  LDL.LU R12, [R1+0x850] ;  /* 0x00085000010c7983 */ /* 0x002ee80000300800 */
[----:B------:R-:W3:Y:S04]  /*1f4a0*/  LDL.LU R150, [R1+0x86c] ;  /* 0x00086c0001967983 */ /* 0x000ee80000300800 */
[----:B----4-:R-:W4:Y:S01]  /*1f4b0*/  LDL.LU R149, [R1+0x870] ;  /* 0x0008700001957983 */ /* 0x010f220000300800 */
[----:B------:R-:W-:-:S03]  /*1f4c0*/  ISETP.GT.AND P2, PT, R5, 0x3f, PT ;  /* 0x0000003f0500780c */ /* 0x000fc60003f44270 */
[----:B------:R1:W-:Y:S01]  /*1f4d0*/  LDGSTS.E [R9+0xc008], desc[UR16][R10.64], P3 ;  /* 0x0c0080000a097fae */ /* 0x0003e20009921850 */
[----:B------:R-:W-:-:S04]  /*1f4e0*/  SEL R5, RZ, 0x4, !P2 ;  /* 0x00000004ff057807 */ /* 0x000fc80005000000 */
[----:B------:R-:W-:-:S04]  /*1f4f0*/  SEL R5, R5, RZ, !P0 ;  /* 0x000000ff05057207 */ /* 0x000fc80004000000 */
[----:B------:R-:W-:Y:S02]  /*1f500*/  ISETP.NE.U32.AND P2, PT, R5, RZ, PT ;  /* 0x000000ff0500720c */ /* 0x000fe40003f45070 */
[----:B------:R-:W-:-:S04]  /*1f510*/  SEL R5, RZ, 0x4, P1 ;  /* 0x00000004ff057807 */ /* 0x000fc80000800000 */
[----:B------:R-:W-:-:S04]  /*1f520*/  SEL R5, R5, RZ, !P0 ;  /* 0x000000ff05057207 */ /* 0x000fc80004000000 */
[----:B------:R-:W-:Y:S01]  /*1f530*/  ISETP.NE.U32.AND P0, PT, R5, RZ, PT ;  /* 0x000000ff0500720c */ /* 0x000fe20003f05070 */
[----:B------:R-:W-:Y:S01]  /*1f540*/  VIADD R5, R15, UR4 ;  /* 0x000000040f057c36 */ /* 0x000fe20008000000 */
[-C--:B--2---:R-:W-:Y:S02]  /*1f550*/  IADD3 R8, P3, R8, R2.reuse, RZ ;  /* 0x0000000208087210 */ /* 0x084fe40007f7e0ff */
[----:B---3--:R-:W-:-:S03]  /*1f560*/  IADD3 R6, P4, R6, R2, RZ ;  /* 0x0000000206067210 */ /* 0x008fc60007f9e0ff */
[----:B-1----:R-:W-:Y:S01]  /*1f570*/  IMAD.MOV.U32 R10, RZ, RZ, R8 ;  /* 0x000000ffff0a7224 */ /* 0x002fe200078e0008 */
[----:B------:R1:W-:Y:S01]  /*1f580*/  STL [R1+0x840], R8 ;  /* 0x0008400801007387 */ /* 0x0003e20000100800 */
[--C-:B------:R-:W-:Y:S02]  /*1f590*/  IMAD.X R13, R13, 0x1, R0.reuse, P3 ;  /* 0x000000010d0d7824 */ /* 0x100fe400018e0600 */
[----:B------:R-:W-:-:S03]  /*1f5a0*/  IMAD.X R7, R7, 0x1, R0, P4 ;  /* 0x0000000107077824 */ /* 0x000fc600020e0600 */
[----:B------:R-:W-:Y:S01]  /*1f5b0*/  MOV R11, R13 ;  /* 0x0000000d000b7202 */ /* 0x000fe20000000f00 */
[----:B------:R-:W-:Y:S04]  /*1f5c0*/  STL [R1+0x83c], R13 ;  /* 0x00083c0d01007387 */ /* 0x000fe80000100800 */
[----:B------:R2:W-:Y:S04]  /*1f5d0*/  STL [R1+0x848], R6 ;  /* 0x0008480601007387 */ /* 0x0005e80000100800 */
[----:B------:R3:W-:Y:S04]  /*1f5e0*/  LDGSTS.E [R9+0x800c], desc[UR16][R10.64], P2 ;  /* 0x0800c0000a097fae */ /* 0x0007e80009121850 */
[----:B------:R4:W-:Y:S04]  /*1f5f0*/  STL [R1+0x844], R7 ;  /* 0x0008440701007387 */ /* 0x0009e80000100800 */
[----:B-1----:R-:W4:Y:S01]  /*1f600*/  LDL.LU R8, [R1+0x88c] ;  /* 0x00088c0001087983 */ /* 0x002f220000300800 */
[----:B---3--:R-:W-:-:S03]  /*1f610*/  IMAD.MOV.U32 R10, RZ, RZ, R6 ;  /* 0x000000ffff0a7224 */ /* 0x008fc600078e0006 */
[----:B--2---:R-:W2:Y:S01]  /*1f620*/  LDL.LU R6, [R1+0x890] ;  /* 0x0008900001067983 */ /* 0x004ea20000300800 */
[----:B------:R-:W-:-:S03]  /*1f630*/  IMAD.MOV.U32 R11, RZ, RZ, R7 ;  /* 0x000000ffff0b7224 */ /* 0x000fc600078e0007 */
[----:B------:R-:W3:Y:S04]  /*1f640*/  LDL.LU R13, [R1+0x8ac] ;  /* 0x0008ac00010d7983 */ /* 0x000ee80000300800 */
[----:B----4-:R-:W4:Y:S01]  /*1f650*/  LDL.LU R7, [R1+0x8b0] ;  /* 0x0008b00001077983 */ /* 0x010f220000300800 */
[----:B------:R-:W-:-:S03]  /*1f660*/  IADD3 R12, P1, R12, R4, RZ ;  /* 0x000000040c0c7210 */ /* 0x000fc60007f3e0ff */
[----:B------:R1:W-:Y:S01]  /*1f670*/  LDGSTS.E [R9+0xc00c], desc[UR16][R10.64], P2 ;  /* 0x0c00c0000a097fae */ /* 0x0003e20009121850 */
[----:B------:R-:W-:Y:S01]  /*1f680*/  IADD3 R149, P2, R149, R4, RZ ;  /* 0x0000000495957210 */ /* 0x000fe20007f5e0ff */
[----:B------:R-:W-:Y:S02]  /*1f690*/  IMAD.X R151, R151, 0x1, R3, P1 ;  /* 0x0000000197977824 */ /* 0x000fe400008e0603 */
[----:B------:R1:W-:Y:S01]  /*1f6a0*/  STL [R1+0x850], R12 ;  /* 0x0008500c01007387 */ /* 0x0003e20000100800 */
[----:B------:R-:W-:-:S03]  /*1f6b0*/  IADD3.X R150, R150, R3, RZ, P2, !PT ;  /* 0x0000000396967210 */ /* 0x000fc600017fe4ff */
[----:B------:R-:W-:Y:S01]  /*1f6c0*/  STL [R1+0x84c], R151 ;  /* 0x00084c9701007387 */ /* 0x000fe20000100800 */
[----:B-1----:R-:W-:-:S03]  /*1f6d0*/  IMAD.MOV.U32 R10, RZ, RZ, R12 ;  /* 0x000000ffff0a7224 */ /* 0x002fc600078e000c */
[----:B------:R1:W-:Y:S01]  /*1f6e0*/  STL [R1+0x870], R149 ;  /* 0x0008709501007387 */ /* 0x0003e20000100800 */
[----:B------:R-:W-:-:S03]  /*1f6f0*/  IMAD.MOV.U32 R11, RZ, RZ, R151 ;  /* 0x000000ffff0b7224 */ /* 0x000fc600078e0097 */
[----:B------:R1:W-:Y:S04]  /*1f700*/  STL [R1+0x86c], R150 ;  /* 0x00086c9601007387 */ /* 0x0003e80000100800 */
[----:B------:R-:W3:Y:S04]  /*1f710*/  LDL.LU R9, [R1+0x8d0] ;  /* 0x0008d00001097983 */ /* 0x000ee80000300800 */
[----:B------:R-:W0:Y:S04]  /*1f720*/  LDGDEPBAR ;  /* 0x00000000000079af */ /* 0x000e280000000000 */
[----:B------:R1:W-:Y:S04]  /*1f730*/  LDGSTS.E [R5+0x30000], desc[UR16][R10.64], P0 ;  /* 0x300000000a057fae */ /* 0x0003e80008121850 */
[----:B------:R-:W3:Y:S01]  /*1f740*/  LDL.LU R12, [R1+0x8f0] ;  /* 0x0008f000010c7983 */ /* 0x000ee20000300800 */
[----:B-1----:R-:W-:-:S03]  /*1f750*/  MOV R10, R149 ;  /* 0x00000095000a7202 */ /* 0x002fc60000000f00 */
[----:B------:R-:W3:Y:S01]  /*1f760*/  LDL.LU R149, [R1+0x8cc] ;  /* 0x0008cc0001957983 */ /* 0x000ee20000300800 */
[----:B------:R-:W-:-:S03]  /*1f770*/  IMAD.MOV.U32 R11, RZ, RZ, R150 ;  /* 0x000000ffff0b7224 */ /* 0x000fc600078e0096 */
[----:B------:R-:W3:Y:S04]  /*1f780*/  LDL.LU R150, [R1+0x8ec] ;  /* 0x0008ec0001967983 */ /* 0x000ee80000300800 */
[----:B------:R1:W-:Y:S01]  /*1f790*/  LDGSTS.E [R5+0x30400], desc[UR16][R10.64], P0 ;  /* 0x304000000a057fae */ /* 0x0003e20008121850 */
[----:B--2---:R-:W-:-:S05]  /*1f7a0*/  IADD3 R6, P1, R6, R4, RZ ;  /* 0x0000000406067210 */ /* 0x004fca0007f3e0ff */
[--C-:B------:R-:W-:Y:S01]  /*1f7b0*/  IMAD.X R8, R8, 0x1, R3.reuse, P1 ;  /* 0x0000000108087824 */ /* 0x100fe200008e0603 */
[----:B----4-:R-:W-:Y:S01]  /*1f7c0*/  IADD3 R7, P2, R7, R4, RZ ;  /* 0x0000000407077210 */ /* 0x010fe20007f5e0ff */
[----:B------:R2:W-:Y:S01]  /*1f7d0*/  STL [R1+0x890], R6 ;  /* 0x0008900601007387 */ /* 0x0005e20000100800 */
[----:B-1----:R-:W-:Y:S01]  /*1f7e0*/  MOV R10, R6 ;  /* 0x00000006000a7202 */ /* 0x002fe20000000f00 */
[----:B------:R-:W-:Y:S02]  /*1f7f0*/  IMAD.MOV.U32 R11, RZ, RZ, R8 ;  /* 0x000000ffff0b7224 */ /* 0x000fe400078e0008 */
[----:B---3--:R-:W-:Y:S01]  /*1f800*/  IMAD.X R13, R13, 0x1, R3, P2 ;  /* 0x000000010d0d7824 */ /* 0x008fe200010e0603 */
[----:B------:R1:W-:Y:S04]  /*1f810*/  STL [R1+0x88c], R8 ;  /* 0x00088c0801007387 */ /* 0x0003e80000100800 */
[----:B------:R3:W-:Y:S04]  /*1f820*/  STL [R1+0x8b0], R7 ;  /* 0x0008b00701007387 */ /* 0x0007e80000100800 */
[----:B--2---:R-:W2:Y:S04]  /*1f830*/  LDL.LU R6, [R1+0x910] ;  /* 0x0009100001067983 */ /* 0x004ea80000300800 */
[----:B------:R4:W-:Y:S04]  /*1f840*/  STL [R1+0x8ac], R13 ;  /* 0x0008ac0d01007387 */ /* 0x0009e80000100800 */
[----:B------:R4:W-:Y:S04]  /*1f850*/  LDGSTS.E [R5+0x30800], desc[UR16][R10.64], P0 ;  /* 0x308000000a057fae */ /* 0x0009e80008121850 */
[----:B-1----:R-:W2:Y:S01]  /*1f860*/  LDL.LU R8, [R1+0x930] ;  /* 0x0009300001087983 */ /* 0x002ea20000300800 */
[----:B----4-:R-:W-:-:S03]  /*1f870*/  IMAD.MOV.U32 R10, RZ, RZ, R7 ;  /* 0x000000ffff0a7224 */ /* 0x010fc600078e0007 */
[----:B---3--:R-:W3:Y:S01]  /*1f880*/  LDL.LU R7, [R1+0x90c] ;  /* 0x00090c0001077983 */ /* 0x008ee20000300800 */
[----:B------:R-:W-:-:S03]  /*1f890*/  IMAD.MOV.U32 R11, RZ, RZ, R13 ;  /* 0x000000ffff0b7224 */ /* 0x000fc600078e000d */
[----:B------:R-:W4:Y:S01]  /*1f8a0*/  LDL.LU R13, [R1+0x92c] ;  /* 0x00092c00010d7983 */ /* 0x000f220000300800 */
[-C--:B------:R-:W-:Y:S02]  /*1f8b0*/  IADD3 R9, P1, R9, R4.reuse, RZ ;  /* 0x0000000409097210 */ /* 0x080fe40007f3e0ff */
[----:B------:R-:W-:Y:S01]  /*1f8c0*/  IADD3 R12, P2, R12, R4, RZ ;  /* 0x000000040c0c7210 */ /* 0x000fe20007f5e0ff */
[----:B------:R1:W-:Y:S01]  /*1f8d0*/  LDGSTS.E [R5+0x30c00], desc[UR16][R10.64], P0 ;  /* 0x30c000000a057fae */ /* 0x0003e20008121850 */
[----:B------:R-:W-:-:S03]  /*1f8e0*/  IADD3.X R149, R149, R3, RZ, P1, !PT ;  /* 0x0000000395957210 */ /* 0x000fc60000ffe4ff */
[----:B------:R1:W-:Y:S01]  /*1f8f0*/  STL [R1+0x8d0], R9 ;  /* 0x0008d00901007387 */ /* 0x0003e20000100800 */
[----:B------:R-:W-:-:S03]  /*1f900*/  IMAD.X R150, R150, 0x1, R3, P2 ;  /* 0x0000000196967824 */ /* 0x000fc600010e0603 */
[----:B------:R1:W-:Y:S02]  /*1f910*/  STL [R1+0x8cc], R149 ;  /* 0x0008cc9501007387 */ /* 0x0003e40000100800 */
[----:B-1----:R-:W-:Y:S02]  /*1f920*/  IMAD.MOV.U32 R10, RZ, RZ, R9 ;  /* 0x000000ffff0a7224 */ /* 0x002fe400078e0009 */
[----:B------:R-:W-:Y:S01]  /*1f930*/  IMAD.MOV.U32 R11, RZ, RZ, R149 ;  /* 0x000000ffff0b7224 */ /* 0x000fe200078e0095 */
[----:B------:R1:W-:Y:S04]  /*1f940*/  STL [R1+0x8f0], R12 ;  /* 0x0008f00c01007387 */ /* 0x0003e80000100800 */
[----:B------:R-:W4:Y:S04]  /*1f950*/  LDL.LU R9, [R1+0x950] ;  /* 0x0009500001097983 */ /* 0x000f280000300800 */
[----:B------:R1:W-:Y:S04]  /*1f960*/  STL [R1+0x8ec], R150 ;  /* 0x0008ec9601007387 */ /* 0x0003e80000100800 */
[----:B------:R1:W-:Y:S04]  /*1f970*/  LDGSTS.E [R5+0x31000], desc[UR16][R10.64], P0 ;  /* 0x310000000a057fae */ /* 0x0003e80008121850 */
[----:B------:R-:W4:Y:S01]  /*1f980*/  LDL.LU R149, [R1+0x970] ;  /* 0x0009700001957983 */ /* 0x000f220000300800 */
[----:B-1----:R-:W-:-:S03]  /*1f990*/  MOV R10, R12 ;  /* 0x0000000c000a7202 */ /* 0x002fc60000000f00 */
[----:B------:R-:W4:Y:S01]  /*1f9a0*/  LDL.LU R12, [R1+0x94c] ;  /* 0x00094c00010c7983 */ /* 0x000f220000300800 */
[----:B------:R-:W-:-:S03]  /*1f9b0*/  IMAD.MOV.U32 R11, RZ, RZ, R150 ;  /* 0x000000ffff0b7224 */ /* 0x000fc600078e0096 */
[----:B------:R-:W4:Y:S04]  /*1f9c0*/  LDL.LU R150, [R1+0x96c] ;  /* 0x00096c0001967983 */ /* 0x000f280000300800 */
[----:B------:R1:W-:Y:S01]  /*1f9d0*/  LDGSTS.E [R5+0x31400], desc[UR16][R10.64], P0 ;  /* 0x314000000a057fae */ /* 0x0003e20008121850 */
[----:B--2---:R-:W-:-:S04]  /*1f9e0*/  IADD3 R6, P1, R6, R4, RZ ;  /* 0x0000000406067210 */ /* 0x004fc80007f3e0ff */
[----:B-1----:R-:W-:Y:S01]  /*1f9f0*/  MOV R10, R6 ;  /* 0x00000006000a7202 */ /* 0x002fe20000000f00 */
[----:B------:R1:W-:Y:S01]  /*1fa00*/  STL [R1+0x910], R6 ;  /* 0x0009100601007387 */ /* 0x0003e20000100800 */
[----:B------:R-:W-:Y:S01]  /*1fa10*/  IADD3 R8, P2, R8, R4, RZ ;  /* 0x0000000408087210 */ /* 0x000fe20007f5e0ff */
[----:B---3--:R-:W-:-:S04]  /*1fa20*/  IMAD.X R7, R7, 0x1, R3, P1 ;  /* 0x0000000107077824 */ /* 0x008fc800008e0603 */
[----:B----4-:R-:W-:Y:S01]  /*1fa30*/  IMAD.X R13, R13, 0x1, R3, P2 ;  /* 0x000000010d0d7824 */ /* 0x010fe200010e0603 */
[----:B------:R2:W-:Y:S01]  /*1fa40*/  STL [R1+0x90c], R7 ;  /* 0x00090c0701007387 */ /* 0x0005e20000100800 */
[----:B------:R-:W-:-:S03]  /*1fa50*/  IMAD.MOV.U32 R11, RZ, RZ, R7 ;  /* 0x000000ffff0b7224 */ /* 0x000fc600078e0007 */
[----:B------:R3:W-:Y:S04]  /*1fa60*/  STL [R1+0x930], R8 ;  /* 0x0009300801007387 */ /* 0x0007e80000100800 */
[----:B-1----:R-:W4:Y:S04]  /*1fa70*/  LDL.LU R6, [R1+0x990] ;  /* 0x0009900001067983 */ /* 0x002f280000300800 */
[----:B------:R1:W-:Y:S04]  /*1fa80*/  STL [R1+0x92c], R13 ;  /* 0x00092c0d01007387 */ /* 0x0003e80000100800 */
[----:B------:R3:W-:Y:S04]  /*1fa90*/  LDGSTS.E [R5+0x31800], desc[UR16][R10.64], P0 ;  /* 0x318000000a057fae */ /* 0x0007e80008121850 */
[----:B--2---:R-:W2:Y:S01]  /*1faa0*/  LDL.LU R7, [R1+0x9b0] ;  /* 0x0009b00001077983 */ /* 0x004ea20000300800 */
[----:B---3--:R-:W-:-:S03]  /*1fab0*/  IMAD.MOV.U32 R10, RZ, RZ, R8 ;  /* 0x000000ffff0a7224 */ /* 0x008fc600078e0008 */
[----:B------:R-:W3:Y:S01]  /*1fac0*/  LDL.LU R8, [R1+0x98c] ;  /* 0x00098c0001087983 */ /* 0x000ee20000300800 */
[----:B------:R-:W-:-:S03]  /*1fad0*/  IMAD.MOV.U32 R11, RZ, RZ, R13 ;  /* 0x000000ffff0b7224 */ /* 0x000fc600078e000d */
[----:B-1----:R-:W3:Y:S01]  /*1fae0*/  LDL.LU R13, [R1+0x9ac] ;  /* 0x0009ac00010d7983 */ /* 0x002ee20000300800 */
        /* <DEDUP_REMOVED lines=10> */
[----:B------:R-:W3:Y:S04]  /*1fb90*/  LDL.LU R9, [R1+0x9d0] ;  /* 0x0009d00001097983 */ /* 0x000ee80000300800 */
[----:B------:R1:W-:Y:S04]  /*1fba0*/  STL [R1+0x96c], R150 ;  /* 0x00096c9601007387 */ /* 0x0003e80000100800 */
[----:B------:R1:W-:Y:S04]  /*1fbb0*/  LDGSTS.E [R5+0x32000], desc[UR16][R10.64], P0 ;  /* 0x320000000a057fae */ /* 0x0003e80008121850 */
[----:B------:R-:W3:Y:S01]  /*1fbc0*/  LDL.LU R12, [R1+0x9f0] ;  /* 0x0009f000010c7983 */ /* 0x000ee20000300800 */
[----:B-1----:R-:W-:-:S03]  /*1fbd0*/  MOV R10, R149 ;  /* 0x00000095000a7202 */ /* 0x002fc60000000f00 */
[----:B------:R-:W3:Y:S01]  /*1fbe0*/  LDL.LU R149, [R1+0x9cc] ;  /* 0x0009cc0001957983 */ /* 0x000ee20000300800 */
[----:B------:R-:W-:-:S03]  /*1fbf0*/  IMAD.MOV.U32 R11, RZ, RZ, R150 ;  /* 0x000000ffff0b7224 */ /* 0x000fc600078e0096 */
[----:B------:R-:W3:Y:S04]  /*1fc00*/  LDL.LU R150, [R1+0x9ec] ;  /* 0x0009ec0001967983 */ /* 0x000ee80000300800 */
[----:B------:R1:W-:Y:S01]  /*1fc10*/  LDGSTS.E [R5+0x32400], desc[UR16][R10.64], P0 ;  /* 0x324000000a057fae */ /* 0x0003e20008121850 */
[----:B----4-:R-:W-:-:S04]  /*1fc20*/  IADD3 R6, P1, R6, R4, RZ ;  /* 0x0000000406067210 */ /* 0x010fc80007f3e0ff */
[----:B-1----:R-:W-:Y:S01]  /*1fc30*/  MOV R10, R6 ;  /* 0x00000006000a7202 */ /* 0x002fe20000000f00 */
[----:B------:R1:W-:Y:S01]  /*1fc40*/  STL [R1+0x990], R6 ;  /* 0x0009900601007387 */ /* 0x0003e20000100800 */
[----:B--2---:R-:W-:Y:S01]  /*1fc50*/  IADD3 R7, P2, R7, R4, RZ ;  /* 0x0000000407077210 */ /* 0x004fe20007f5e0ff */
[----:B---3--:R-:W-:-:S04]  /*1fc60*/  IMAD.X R8, R8, 0x1, R3, P1 ;  /* 0x0000000108087824 */ /* 0x008fc800008e0603 */
[----:B------:R-:W-:Y:S01]  /*1fc70*/  IMAD.X R13, R13, 0x1, R3, P2 ;  /* 0x000000010d0d7824 */ /* 0x000fe200010e0603 */
[----:B------:R2:W-:Y:S01]  /*1fc80*/  STL [R1+0x98c], R8 ;  /* 0x00098c0801007387 */ /* 0x0005e20000100800 */
[----:B------:R-:W-:-:S03]  /*1fc90*/  IMAD.MOV.U32 R11, RZ, RZ, R8 ;  /* 0x000000ffff0b7224 */ /* 0x000fc600078e0008 */
[----:B------:R3:W-:Y:S04]  /*1fca0*/  STL [R1+0x9b0], R7 ;  /* 0x0009b00701007387 */ /* 0x0007e80000100800 */
[----:B-1----:R-:W4:Y:S04]  /*1fcb0*/  LDL.LU R6, [R1+0xa10] ;  /* 0x000a100001067983 */ /* 0x002f280000300800 */
[----:B------:R1:W-:Y:S04]  /*1fcc0*/  STL [R1+0x9ac], R13 ;  /* 0x0009ac0d01007387 */ /* 0x0003e80000100800 */
[----:B------:R1:W-:Y:S04]  /*1fcd0*/  LDGSTS.E [R5+0x32800], desc[UR16][R10.64], P0 ;  /* 0x328000000a057fae */ /* 0x0003e80008121850 */
[----:B--2---:R-:W2:Y:S01]  /*1fce0*/  LDL.LU R8, [R1+0xa30] ;  /* 0x000a300001087983 */ /* 0x004ea20000300800 */
[----:B-1----:R-:W-:-:S03]  /*1fcf0*/  IMAD.MOV.U32 R10, RZ, RZ, R7 ;  /* 0x000000ffff0a7224 */ /* 0x002fc600078e0007 */
[----:B---3--:R-:W3:Y:S01]  /*1fd00*/  LDL.LU R7, [R1+0xa0c] ;  /* 0x000a0c0001077983 */ /* 0x008ee20000300800 */
[----:B------:R-:W-:-:S03]  /*1fd10*/  IMAD.MOV.U32 R11, RZ, RZ, R13 ;  /* 0x000000ffff0b7224 */ /* 0x000fc600078e000d */
[----:B------:R-:W3:Y:S01]  /*1fd20*/  LDL.LU R13, [R1+0xa2c] ;  /* 0x000a2c00010d7983 */ /* 0x000ee20000300800 */
        /* <DEDUP_REMOVED lines=129> */
[----:B------:R-:W-:Y:S01]  /*20540*/  STL [R1+0xb90], R6 ;  /* 0x000b900601007387 */ /* 0x000fe20000100800 */
[----:B--2---:R-:W-:Y:S01]  /*20550*/  IADD3 R7, P2, R7, R4, RZ ;  /* 0x0000000407077210 */ /* 0x004fe20007f5e0ff */
[----:B---3--:R-:W-:-:S04]  /*20560*/  IMAD.X R8, R8, 0x1, R3, P1 ;  /* 0x0000000108087824 */ /* 0x008fc800008e0603 */
[----:B------:R-:W-:Y:S01]  /*20570*/  IMAD.X R13, R13, 0x1, R3, P2 ;  /* 0x000000010d0d7824 */ /* 0x000fe200010e0603 */
[----:B------:R1:W-:Y:S01]  /*20580*/  STL [R1+0xb8c], R8 ;  /* 0x000b8c0801007387 */ /* 0x0003e20000100800 */
[----:B------:R-:W-:-:S03]  /*20590*/  IMAD.MOV.U32 R11, RZ, RZ, R8 ;  /* 0x000000ffff0b7224 */ /* 0x000fc600078e0008 */
[----:B------:R-:W-:Y:S04]  /*205a0*/  STL [R1+0xbb0], R7 ;  /* 0x000bb00701007387 */ /* 0x000fe80000100800 */
[----:B------:R2:W-:Y:S04]  /*205b0*/  LDGSTS.E [R5+0x36800], desc[UR16][R10.64], P0 ;  /* 0x368000000a057fae */ /* 0x0005e80008121850 */
[----:B-1----:R-:W3:Y:S04]  /*205c0*/  LDL.LU R8, [R1+0xc10] ;  /* 0x000c100001087983 */ /* 0x002ee80000300800 */
[----:B------:R1:W-:Y:S04]  /*205d0*/  STL [R1+0xbac], R13 ;  /* 0x000bac0d01007387 */ /* 0x0003e80000100800 */
[----:B------:R-:W4:Y:S01]  /*205e0*/  LDL.LU R6, [R1+0xc30] ;  /* 0x000c300001067983 */ /* 0x000f220000300800 */
[----:B--2---:R-:W-:-:S02]  /*205f0*/  IMAD.MOV.U32 R11, RZ, RZ, R13 ;  /* 0x000000ffff0b7224 */ /* 0x004fc400078e000d */
[----:B------:R-:W-:Y:S01]  /*20600*/  IMAD.MOV.U32 R10, RZ, RZ, R7 ;  /* 0x000000ffff0a7224 */ /* 0x000fe200078e0007 */
[----:B-1----:R-:W2:Y:S04]  /*20610*/  LDL.LU R13, [R1+0xc0c] ;  /* 0x000c0c00010d7983 */ /* 0x002ea80000300800 */
[----:B------:R-:W2:Y:S01]  /*20620*/  LDL.LU R7, [R1+0xc2c] ;  /* 0x000c2c0001077983 */ /* 0x000ea20000300800 */
[-C--:B------:R-:W-:Y:S02]  /*20630*/  IADD3 R9, P1, R9, R4.reuse, RZ ;  /* 0x0000000409097210 */ /* 0x080fe40007f3e0ff */
[----:B------:R-:W-:Y:S01]  /*20640*/  IADD3 R12, P2, R12, R4, RZ ;  /* 0x000000040c0c7210 */ /* 0x000fe20007f5e0ff */
[----:B------:R1:W-:Y:S04]  /*20650*/  LDGSTS.E [R5+0x36c00], desc[UR16][R10.64], P0 ;  /* 0x36c000000a057fae */ /* 0x0003e80008121850 */
[----:B------:R1:W-:Y:S01]  /*20660*/  STL [R1+0xbd0], R9 ;  /* 0x000bd00901007387 */ /* 0x0003e20000100800 */
[----:B------:R-:W-:Y:S01]  /*20670*/  IADD3.X R149, R149, R3, RZ, P1, !PT ;  /* 0x0000000395957210 */ /* 0x000fe20000ffe4ff */
[----:B-1----:R-:W-:-:S02]  /*20680*/  IMAD.MOV.U32 R10, RZ, RZ, R9 ;  /* 0x000000ffff0a7224 */ /* 0x002fc400078e0009 */
[----:B------:R-:W-:Y:S02]  /*20690*/  IMAD.X R150, R150, 0x1, R3, P2 ;  /* 0x0000000196967824 */ /* 0x000fe400010e0603 */
[----:B------:R1:W-:Y:S01]  /*206a0*/  STL [R1+0xbcc], R149 ;  /* 0x000bcc9501007387 */ /* 0x0003e20000100800 */
[----:B------:R-:W-:-:S03]  /*206b0*/  IMAD.MOV.U32 R11, RZ, RZ, R149 ;  /* 0x000000ffff0b7224 */ /* 0x000fc600078e0095 */
[----:B------:R1:W-:Y:S04]  /*206c0*/  STL [R1+0xbf0], R12 ;  /* 0x000bf00c01007387 */ /* 0x0003e80000100800 */
[----:B------:R-:W2:Y:S04]  /*206d0*/  LDL.LU R9, [R1+0x858] ;  /* 0x0008580001097983 */ /* 0x000ea80000300800 */
[----:B------:R1:W-:Y:S04]  /*206e0*/  STL [R1+0xbec], R150 ;  /* 0x000bec9601007387 */ /* 0x0003e80000100800 */
[----:B------:R1:W-:Y:S04]  /*206f0*/  LDGSTS.E [R5+0x37000], desc[UR16][R10.64], P0 ;  /* 0x370000000a057fae */ /* 0x0003e80008121850 */
[----:B-1----:R-:W2:Y:S01]  /*20700*/  LDL.LU R149, [R1+0x878] ;  /* 0x0008780001957983 */ /* 0x002ea20000300800 */
[----:B------:R-:W-:-:S03]  /*20710*/  MOV R10, R12 ;  /* 0x0000000c000a7202 */ /* 0x000fc60000000f00 */
[----:B------:R-:W2:Y:S01]  /*20720*/  LDL.LU R12, [R1+0x854] ;  /* 0x00085400010c7983 */ /* 0x000ea20000300800 */
[----:B------:R-:W-:-:S03]  /*20730*/  IMAD.MOV.U32 R11, RZ, RZ, R150 ;  /* 0x000000ffff0b7224 */ /* 0x000fc600078e0096 */
[----:B------:R-:W2:Y:S04]  /*20740*/  LDL.LU R150, [R1+0x874] ;  /* 0x0008740001967983 */ /* 0x000ea80000300800 */
[----:B------:R1:W-:Y:S01]  /*20750*/  LDGSTS.E [R5+0x37400], desc[UR16][R10.64], P0 ;  /* 0x374000000a057fae */ /* 0x0003e20008121850 */
[-C--:B---3--:R-:W-:Y:S02]  /*20760*/  IADD3 R8, P1, R8, R4.reuse, RZ ;  /* 0x0000000408087210 */ /* 0x088fe40007f3e0ff */
[----:B----4-:R-:W-:Y:S02]  /*20770*/  IADD3 R6, P2, R6, R4, RZ ;  /* 0x0000000406067210 */ /* 0x010fe40007f5e0ff */
[----:B-1----:R-:W-:Y:S01]  /*20780*/  MOV R10, R8 ;  /* 0x00000008000a7202 */ /* 0x002fe20000000f00 */
[--C-:B--2---:R-:W-:Y:S01]  /*20790*/  IMAD.X R13, R13, 0x1, R3.reuse, P1 ;  /* 0x000000010d0d7824 */ /* 0x104fe200008e0603 */
[----:B------:R1:W-:Y:S01]  /*207a0*/  STL [R1+0xc10], R8 ;  /* 0x000c100801007387 */ /* 0x0003e20000100800 */
[----:B------:R-:W-:-:S02]  /*207b0*/  IMAD.X R7, R7, 0x1, R3, P2 ;  /* 0x0000000107077824 */ /* 0x000fc400010e0603 */
[----:B------:R-:W-:Y:S01]  /*207c0*/  IMAD.MOV.U32 R11, RZ, RZ, R13 ;  /* 0x000000ffff0b7224 */ /* 0x000fe200078e000d */
        /* <DEDUP_REMOVED lines=12> */
[----:B------:R-:W-:-:S03]  /*20890*/  IADD3 R149, P2, R149, R4, RZ ;  /* 0x0000000495957210 */ /* 0x000fc60007f5e0ff */
[----:B------:R1:W-:Y:S02]  /*208a0*/  STL [R1+0x858], R9 ;  /* 0x0008580901007387 */ /* 0x0003e40000100800 */
[----:B-1----:R-:W-:Y:S02]  /*208b0*/  LOP3.LUT R5, R15, 0x20, RZ, 0x3c, !PT ;  /* 0x000000200f057812 */ /* 0x002fe400078e3cff */
[----:B------:R-:W-:Y:S01]  /*208c0*/  IADD3.X R12, R12, R3, RZ, P1, !PT ;  /* 0x000000030c0c7210 */ /* 0x000fe20000ffe4ff */
[----:B------:R-:W-:Y:S01]  /*208d0*/  STL [R1+0x878], R149 ;  /* 0x0008789501007387 */ /* 0x000fe20000100800 */
[----:B------:R-:W-:Y:S02]  /*208e0*/  IMAD.MOV.U32 R10, RZ, RZ, R9 ;  /* 0x000000ffff0a7224 */ /* 0x000fe400078e0009 */
[----:B------:R-:W-:Y:S01]  /*208f0*/  VIADD R5, R5, UR4 ;  /* 0x0000000405057c36 */ /* 0x000fe20008000000 */
[----:B------:R-:W-:Y:S01]  /*20900*/  MOV R11, R12 ;  /* 0x0000000c000b7202 */ /* 0x000fe20000000f00 */
[----:B------:R1:W-:Y:S01]  /*20910*/  STL [R1+0x854], R12 ;  /* 0x0008540c01007387 */ /* 0x0003e20000100800 */
[----:B------:R-:W-:-:S03]  /*20920*/  IMAD.X R150, R150, 0x1, R3, P2 ;  /* 0x0000000196967824 */ /* 0x000fc600010e0603 */
[----:B------:R-:W3:Y:S04]  /*20930*/  LDL.LU R9, [R1+0x8d8] ;  /* 0x0008d80001097983 */ /* 0x000ee80000300800 */
[----:B------:R1:W-:Y:S04]  /*20940*/  LDGSTS.E [R5+0x30100], desc[UR16][R10.64], P0 ;  /* 0x301000000a057fae */ /* 0x0003e80008121850 */
[----:B-1----:R-:W3:Y:S04]  /*20950*/  LDL.LU R12, [R1+0x8f8] ;  /* 0x0008f800010c7983 */ /* 0x002ee80000300800 */
[----:B------:R1:W-:Y:S01]  /*20960*/  STL [R1+0x874], R150 ;  /* 0x0008749601007387 */ /* 0x0003e20000100800 */
[----:B------:R-:W-:-:S03]  /*20970*/  IMAD.MOV.U32 R10, RZ, RZ, R149 ;  /* 0x000000ffff0a7224 */ /* 0x000fc600078e0095 */
[----:B------:R-:W3:Y:S01]  /*20980*/  LDL.LU R149, [R1+0x8d4] ;  /* 0x0008d40001957983 */ /* 0x000ee20000300800 */
[----:B------:R-:W-:-:S03]  /*20990*/  IMAD.MOV.U32 R11, RZ, RZ, R150 ;  /* 0x000000ffff0b7224 */ /* 0x000fc600078e0096 */
[----:B-1----:R-:W3:Y:S04]  /*209a0*/  LDL.LU R150, [R1+0x8f4] ;  /* 0x0008f40001967983 */ /* 0x002ee80000300800 */
[----:B------:R1:W-:Y:S01]  /*209b0*/  LDGSTS.E [R5+0x30500], desc[UR16][R10.64], P0 ;  /* 0x305000000a057fae */ /* 0x0003e20008121850 */
[----:B--2---:R-:W-:-:S05]  /*209c0*/  IADD3 R6, P1, R6, R4, RZ ;  /* 0x0000000406067210 */ /* 0x004fca0007f3e0ff */
[----:B------:R-:W-:Y:S01]  /*209d0*/  IMAD.X R8, R8, 0x1, R3, P1 ;  /* 0x0000000108087824 */ /* 0x000fe200008e0603 */
[----:B----4-:R-:W-:Y:S01]  /*209e0*/  IADD3 R7, P2, R7, R4, RZ ;  /* 0x0000000407077210 */ /* 0x010fe20007f5e0ff */
[----:B------:R2:W-:Y:S01]  /*209f0*/  STL [R1+0x898], R6 ;  /* 0x0008980601007387 */ /* 0x0005e20000100800 */
[----:B-1----:R-:W-:Y:S02]  /*20a00*/  IMAD.MOV.U32 R10, RZ, RZ, R6 ;  /* 0x000000ffff0a7224 */ /* 0x002fe400078e0006 */
[----:B---3--:R-:W-:Y:S01]  /*20a10*/  IADD3.X R13, R13, R3, RZ, P2, !PT ;  /* 0x000000030d0d7210 */ /* 0x008fe200017fe4ff */
[----:B------:R1:W-:Y:S01]  /*20a20*/  STL [R1+0x894], R8 ;  /* 0x0008940801007387 */ /* 0x0003e20000100800 */
[----:B------:R-:W-:-:S03]  /*20a30*/  IMAD.MOV.U32 R11, RZ, RZ, R8 ;  /* 0x000000ffff0b7224 */ /* 0x000fc600078e0008 */
[----:B------:R3:W-:Y:S04]  /*20a40*/  STL [R1+0x8b8], R7 ;  /* 0x0008b80701007387 */ /* 0x0007e80000100800 */
[----:B--2---:R-:W2:Y:S04]  /*20a50*/  LDL.LU R6, [R1+0x918] ;  /* 0x0009180001067983 */ /* 0x004ea80000300800 */
[----:B------:R4:W-:Y:S04]  /*20a60*/  STL [R1+0x8b4], R13 ;  /* 0x0008b40d01007387 */ /* 0x0009e80000100800 */
[----:B------:R4:W-:Y:S04]  /*20a70*/  LDGSTS.E [R5+0x30900], desc[UR16][R10.64], P0 ;  /* 0x309000000a057fae */ /* 0x0009e80008121850 */
[----:B-1----:R-:W2:Y:S01]  /*20a80*/  LDL.LU R8, [R1+0x938] ;  /* 0x0009380001087983 */ /* 0x002ea20000300800 */
[----:B----4-:R-:W-:-:S03]  /*20a90*/  IMAD.MOV.U32 R10, RZ, RZ, R7 ;  /* 0x000000ffff0a7224 */ /* 0x010fc600078e0007 */
[----:B---3--:R-:W3:Y:S01]  /*20aa0*/  LDL.LU R7, [R1+0x914] ;  /* 0x0009140001077983 */ /* 0x008ee20000300800 */
[----:B------:R-:W-:Y:S02]  /*20ab0*/  MOV R11, R13 ;  /* 0x0000000d000b7202 */ /* 0x000fe40000000f00 */
[-C--:B------:R-:W-:Y:S01]  /*20ac0*/  IADD3 R9, P1, R9, R4.reuse, RZ ;  /* 0x0000000409097210 */ /* 0x080fe20007f3e0ff */
[----:B------:R-:W4:Y:S01]  /*20ad0*/  LDL.LU R13, [R1+0x934] ;  /* 0x00093400010d7983 */ /* 0x000f220000300800 */
[----:B------:R-:W-:-:S03]  /*20ae0*/  IADD3 R12, P2, R12, R4, RZ ;  /* 0x000000040c0c7210 */ /* 0x000fc60007f5e0ff */
[----:B------:R1:W-:Y:S01]  /*20af0*/  LDGSTS.E [R5+0x30d00], desc[UR16][R10.64], P0 ;  /* 0x30d000000a057fae */ /* 0x0003e20008121850 */
[----:B------:R-:W-:-:S03]  /*20b00*/  IMAD.X R149, R149, 0x1, R3, P1 ;  /* 0x0000000195957824 */ /* 0x000fc600008e0603 */
[----:B------:R1:W-:Y:S01]  /*20b10*/  STL [R1+0x8d8], R9 ;  /* 0x0008d80901007387 */ /* 0x0003e20000100800 */
[----:B------:R-:W-:-:S03]  /*20b20*/  IMAD.X R150, R150, 0x1, R3, P2 ;  /* 0x0000000196967824 */ /* 0x000fc600010e0603 */
[----:B------:R1:W-:Y:S02]  /*20b30*/  STL [R1+0x8d4], R149 ;  /* 0x0008d49501007387 */ /* 0x0003e40000100800 */
[----:B-1----:R-:W-:Y:S01]  /*20b40*/  IMAD.MOV.U32 R10, RZ, RZ, R9 ;  /* 0x000000ffff0a7224 */ /* 0x002fe200078e0009 */
[----:B------:R-:W-:Y:S01]  /*20b50*/  MOV R11, R149 ;  /* 0x00000095000b7202 */ /* 0x000fe20000000f00 */
[----:B------:R1:W-:Y:S04]  /*20b60*/  STL [R1+0x8f8], R12 ;  /* 0x0008f80c01007387 */ /* 0x0003e80000100800 */
[----:B------:R-:W4:Y:S04]  /*20b70*/  LDL.LU R9, [R1+0x958] ;  /* 0x0009580001097983 */ /* 0x000f280000300800 */
[----:B------:R1:W-:Y:S04]  /*20b80*/  STL [R1+0x8f4], R150 ;  /* 0x0008f49601007387 */ /* 0x0003e80000100800 */
[----:B------:R1:W-:Y:S04]  /*20b90*/  LDGSTS.E [R5+0x31100], desc[UR16][R10.64], P0 ;  /* 0x311000000a057fae */ /* 0x0003e80008121850 */
[----:B------:R-:W4:Y:S01]  /*20ba0*/  LDL.LU R149, [R1+0x978] ;  /* 0x0009780001957983 */ /* 0x000f220000300800 */
[----:B-1----:R-:W-:-:S03]  /*20bb0*/  IMAD.MOV.U32 R10, RZ, RZ, R12 ;  /* 0x000000ffff0a7224 */ /* 0x002fc600078e000c */
[----:B------:R-:W4:Y:S01]  /*20bc0*/  LDL.LU R12, [R1+0x954] ;  /* 0x00095400010c7983 */ /* 0x000f220000300800 */
[----:B------:R-:W-:-:S03]  /*20bd0*/  IMAD.MOV.U32 R11, RZ, RZ, R150 ;  /* 0x000000ffff0b7224 */ /* 0x000fc600078e0096 */
[----:B------:R-:W4:Y:S04]  /*20be0*/  LDL.LU R150, [R1+0x974] ;  /* 0x0009740001967983 */ /* 0x000f280000300800 */
[----:B------:R1:W-:Y:S01]  /*20bf0*/  LDGSTS.E [R5+0x31500], desc[UR16][R10.64], P0 ;  /* 0x315000000a057fae */ /* 0x0003e20008121850 */
[----:B--2---:R-:W-:-:S05]  /*20c00*/  IADD3 R6, P1, R6, R4, RZ ;  /* 0x0000000406067210 */ /* 0x004fca0007f3e0ff */
[----:B------:R2:W-:Y:S01]  /*20c10*/  STL [R1+0x918], R6 ;  /* 0x0009180601007387 */ /* 0x0005e20000100800 */
[----:B-1----:R-:W-:Y:S01]  /*20c20*/  IMAD.MOV.U32 R10, RZ, RZ, R6 ;  /* 0x000000ffff0a7224 */ /* 0x002fe200078e0006 */
[----:B------:R-:W-:Y:S01]  /*20c30*/  IADD3 R8, P2, R8, R4, RZ ;  /* 0x0000000408087210 */ /* 0x000fe20007f5e0ff */
[----:B---3--:R-:W-:-:S03]  /*20c40*/  IMAD.X R7, R7, 0x1, R3, P1 ;  /* 0x0000000107077824 */ /* 0x008fc600008e0603 */
[----:B----4-:R-:W-:Y:S02]  /*20c50*/  IADD3.X R13, R13, R3, RZ, P2, !PT ;  /* 0x000000030d0d7210 */ /* 0x010fe400017fe4ff */
[----:B------:R1:W-:Y:S01]  /*20c60*/  STL [R1+0x914], R7 ;  /* 0x0009140701007387 */ /* 0x0003e20000100800 */
[----:B------:R-:W-:-:S03]  /*20c70*/  IMAD.MOV.U32 R11, RZ, RZ, R7 ;  /* 0x000000ffff0b7224 */ /* 0x000fc600078e0007 */
[----:B------:R3:W-:Y:S04]  /*20c80*/  STL [R1+0x938], R8 ;  /* 0x0009380801007387 */ /* 0x0007e80000100800 */
[----:B--2---:R-:W2:Y:S04]  /*20c90*/  LDL.LU R6, [R1+0x998] ;  /* 0x0009980001067983 */ /* 0x004ea80000300800 */
[----:B------:R4:W-:Y:S04]  /*20ca0*/  STL [R1+0x934], R13 ;  /* 0x0009340d01007387 */ /* 0x0009e80000100800 */
[----:B------:R3:W-:Y:S04]  /*20cb0*/  LDGSTS.E [R5+0x31900], desc[UR16][R10.64], P0 ;  /* 0x319000000a057fae */ /* 0x0007e80008121850 */
[----:B-1----:R-:W2:Y:S01]  /*20cc0*/  LDL.LU R7, [R1+0x9b8] ;  /* 0x0009b80001077983 */ /* 0x002ea20000300800 */
[----:B------:R-:W-:Y:S01]  /*20cd0*/  IADD3 R9, P1, R9, R4, RZ ;  /* 0x0000000409097210 */ /* 0x000fe20007f3e0ff */
[----:B---3--:R-:W-:-:S02]  /*20ce0*/  IMAD.MOV.U32 R10, RZ, RZ, R8 ;  /* 0x000000ffff0a7224 */ /* 0x008fc400078e0008 */
[----:B------:R-:W3:Y:S01]  /*20cf0*/  LDL.LU R8, [R1+0x994] ;  /* 0x0009940001087983 */ /* 0x000ee20000300800 */
[----:B------:R-:W-:-:S03]  /*20d00*/  MOV R11, R13 ;  /* 0x0000000d000b7202 */ /* 0x000fc60000000f00 */
[----:B----4-:R-:W4:Y:S01]  /*20d10*/  LDL.LU R13, [R1+0x9b4] ;  /* 0x0009b400010d7983 */ /* 0x010f220000300800 */
        /* <DEDUP_REMOVED lines=163> */
[----:B------:R-:W-:Y:S01]  /*21750*/  STL [R1+0xb98], R6 ;  /* 0x000b980601007387 */ /* 0x000fe20000100800 */
[----:B-1----:R-:W-:Y:S01]  /*21760*/  IMAD.MOV.U32 R10, RZ, RZ, R6 ;  /* 0x000000ffff0a7224 */ /* 0x002fe200078e0006 */
[----:B------:R-:W-:Y:S01]  /*21770*/  IADD3 R7, P2, R7, R4, RZ ;  /* 0x0000000407077210 */ /* 0x000fe20007f5e0ff */
[----:B---3--:R-:W-:-:S03]  /*21780*/  IMAD.X R8, R8, 0x1, R3, P1 ;  /* 0x0000000108087824 */ /* 0x008fc600008e0603 */
[----:B----4-:R-:W-:Y:S02]  /*21790*/  IADD3.X R13, R13, R3, RZ, P2, !PT ;  /* 0x000000030d0d7210 */ /* 0x010fe400017fe4ff */
[----:B------:R1:W-:Y:S01]  /*217a0*/  STL [R1+0xb94], R8 ;  /* 0x000b940801007387 */ /* 0x0003e20000100800 */
[----:B------:R-:W-:-:S03]  /*217b0*/  IMAD.MOV.U32 R11, RZ, RZ, R8 ;  /* 0x000000ffff0b7224 */ /* 0x000fc600078e0008 */
[----:B------:R-:W-:Y:S04]  /*217c0*/  STL [R1+0xbb8], R7 ;  /* 0x000bb80701007387 */ /* 0x000fe80000100800 */
[----:B------:R2:W-:Y:S04]  /*217d0*/  LDGSTS.E [R5+0x36900], desc[UR16][R10.64], P0 ;  /* 0x369000000a057fae */ /* 0x0005e80008121850 */
[----:B-1----:R-:W3:Y:S04]  /*217e0*/  LDL.LU R8, [R1+0xc18] ;  /* 0x000c180001087983 */ /* 0x002ee80000300800 */
[----:B------:R1:W-:Y:S04]  /*217f0*/  STL [R1+0xbb4], R13 ;  /* 0x000bb40d01007387 */ /* 0x0003e80000100800 */
[----:B------:R-:W4:Y:S01]  /*21800*/  LDL.LU R6, [R1+0xc38] ;  /* 0x000c380001067983 */ /* 0x000f220000300800 */
[----:B--2---:R-:W-:Y:S01]  /*21810*/  MOV R11, R13 ;  /* 0x0000000d000b7202 */ /* 0x004fe20000000f00 */
[----:B------:R-:W-:-:S02]  /*21820*/  IMAD.MOV.U32 R10, RZ, RZ, R7 ;  /* 0x000000ffff0a7224 */ /* 0x000fc400078e0007 */
[----:B-1----:R-:W2:Y:S01]  /*21830*/  LDL.LU R13, [R1+0xc14] ;  /* 0x000c1400010d7983 */ /* 0x002ea20000300800 */
[----:B------:R-:W-:-:S03]  /*21840*/  IADD3 R9, P1, R9, R4, RZ ;  /* 0x0000000409097210 */ /* 0x000fc60007f3e0ff */
[----:B------:R-:W2:Y:S01]  /*21850*/  LDL.LU R7, [R1+0xc34] ;  /* 0x000c340001077983 */ /* 0x000ea20000300800 */
[----:B------:R-:W-:-:S03]  /*21860*/  IADD3 R12, P2, R12, R4, RZ ;  /* 0x000000040c0c7210 */ /* 0x000fc60007f5e0ff */
[----:B------:R1:W-:Y:S04]  /*21870*/  LDGSTS.E [R5+0x36d00], desc[UR16][R10.64], P0 ;  /* 0x36d000000a057fae */ /* 0x0003e80008121850 */
[----:B------:R1:W-:Y:S01]  /*21880*/  STL [R1+0xbd8], R9 ;  /* 0x000bd80901007387 */ /* 0x0003e20000100800 */
[----:B------:R-:W-:Y:S02]  /*21890*/  IMAD.X R149, R149, 0x1, R3, P1 ;  /* 0x0000000195957824 */ /* 0x000fe400008e0603 */
[----:B-1----:R-:W-:Y:S02]  /*218a0*/  IMAD.MOV.U32 R10, RZ, RZ, R9 ;  /* 0x000000ffff0a7224 */ /* 0x002fe400078e0009 */
[----:B------:R-:W-:Y:S01]  /*218b0*/  IMAD.X R150, R150, 0x1, R3, P2 ;  /* 0x0000000196967824 */ /* 0x000fe200010e0603 */
[----:B------:R1:W-:Y:S01]  /*218c0*/  STL [R1+0xbd4], R149 ;  /* 0x000bd49501007387 */ /* 0x0003e20000100800 */
[----:B------:R-:W-:-:S03]  /*218d0*/  MOV R11, R149 ;  /* 0x00000095000b7202 */ /* 0x000fc60000000f00 */
[----:B------:R1:W-:Y:S04]  /*218e0*/  STL [R1+0xbf8], R12 ;  /* 0x000bf80c01007387 */ /* 0x0003e80000100800 */
[----:B------:R-:W2:Y:S04]  /*218f0*/  LDL.LU R9, [R1+0x860] ;  /* 0x0008600001097983 */ /* 0x000ea80000300800 */
[----:B------:R1:W-:Y:S04]  /*21900*/  STL [R1+0xbf4], R150 ;  /* 0x000bf49601007387 */ /* 0x0003e80000100800 */
[----:B------:R1:W-:Y:S04]  /*21910*/  LDGSTS.E [R5+0x37100], desc[UR16][R10.64], P0 ;  /* 0x371000000a057fae */ /* 0x0003e80008121850 */
[----:B-1----:R-:W2:Y:S01]  /*21920*/  LDL.LU R149, [R1+0x880] ;  /* 0x0008800001957983 */ /* 0x002ea20000300800 */
[----:B------:R-:W-:-:S03]  /*21930*/  IMAD.MOV.U32 R10, RZ, RZ, R12 ;  /* 0x000000ffff0a7224 */ /* 0x000fc600078e000c */
[----:B------:R-:W2:Y:S01]  /*21940*/  LDL.LU R12, [R1+0x85c] ;  /* 0x00085c00010c7983 */ /* 0x000ea20000300800 */
[----:B------:R-:W-:-:S03]  /*21950*/  IMAD.MOV.U32 R11, RZ, RZ, R150 ;  /* 0x000000ffff0b7224 */ /* 0x000fc600078e0096 */
[----:B------:R-:W2:Y:S04]  /*21960*/  LDL.LU R150, [R1+0x87c] ;  /* 0x00087c0001967983 */ /* 0x000ea80000300800 */
[----:B------:R1:W-:Y:S01]  /*21970*/  LDGSTS.E [R5+0x37500], desc[UR16][R10.64], P0 ;  /* 0x375000000a057fae */ /* 0x0003e20008121850 */
[-C--:B---3--:R-:W-:Y:S02]  /*21980*/  IADD3 R8, P1, R8, R4.reuse, RZ ;  /* 0x0000000408087210 */ /* 0x088fe40007f3e0ff */
[----:B----4-:R-:W-:-:S03]  /*21990*/  IADD3 R6, P2, R6, R4, RZ ;  /* 0x0000000406067210 */ /* 0x010fc60007f5e0ff */
[----:B-1----:R-:W-:Y:S02]  /*219a0*/  IMAD.MOV.U32 R10, RZ, RZ, R8 ;  /* 0x000000ffff0a7224 */ /* 0x002fe400078e0008 */
[----:B--2---:R-:W-:Y:S01]  /*219b0*/  IMAD.X R13, R13, 0x1, R3, P1 ;  /* 0x000000010d0d7824 */ /* 0x004fe200008e0603 */
[----:B------:R1:W-:Y:S01]  /*219c0*/  STL [R1+0xc18], R8 ;  /* 0x000c180801007387 */ /* 0x0003e20000100800 */
[----:B------:R-:W-:Y:S02]  /*219d0*/  IADD3.X R7, R7, R3, RZ, P2, !PT ;  /* 0x0000000307077210 */ /* 0x000fe400017fe4ff */
        /* <DEDUP_REMOVED lines=8> */
[----:B------:R-:W-:-:S03]  /*21a60*/  MOV R11, R7 ;  /* 0x00000007000b7202 */ /* 0x000fc60000000f00 */
[----:B------:R-:W3:Y:S01]  /*21a70*/  LDL.LU R13, [R1+0x8bc] ;  /* 0x0008bc00010d7983 */ /* 0x000ee20000300800 */
[----:B------:R-:W-:-:S03]  /*21a80*/  IADD3 R9, P1, R9, R4, RZ ;  /* 0x0000000409097210 */ /* 0x000fc60007f3e0ff */
[----:B----4-:R-:W4:Y:S04]  /*21a90*/  LDL.LU R7, [R1+0x8c0] ;  /* 0x0008c00001077983 */ /* 0x010f280000300800 */
[----:B------:R1:W-:Y:S01]  /*21aa0*/  LDGSTS.E [R5+0x37d00], desc[UR16][R10.64], P0 ;  /* 0x37d000000a057fae */ /* 0x0003e20008121850 */
[----:B------:R-:W-:-:S03]  /*21ab0*/  IADD3 R149, P2, R149, R4, RZ ;  /* 0x0000000495957210 */ /* 0x000fc60007f5e0ff */
[----:B------:R1:W-:Y:S02]  /*21ac0*/  STL [R1+0x860], R9 ;  /* 0x0008600901007387 */ /* 0x0003e40000100800 */
[----:B-1----:R-:W-:Y:S01]  /*21ad0*/  LOP3.LUT R5, R15, 0x40, RZ, 0x3c, !PT ;  /* 0x000000400f057812 */ /* 0x002fe200078e3cff */
[--C-:B------:R-:W-:Y:S01]  /*21ae0*/  IMAD.X R12, R12, 0x1, R3.reuse, P1 ;  /* 0x000000010c0c7824 */ /* 0x100fe200008e0603 */
[----:B------:R-:W-:Y:S01]  /*21af0*/  STL [R1+0x880], R149 ;  /* 0x0008809501007387 */ /* 0x000fe20000100800 */
[----:B------:R-:W-:Y:S02]  /*21b00*/  MOV R10, R9 ;  /* 0x00000009000a7202 */ /* 0x000fe40000000f00 */
[----:B------:R-:W-:Y:S01]  /*21b10*/  VIADD R5, R5, UR4 ;  /* 0x0000000405057c36 */ /* 0x000fe20008000000 */
[----:B------:R1:W-:Y:S01]  /*21b20*/  STL [R1+0x85c], R12 ;  /* 0x00085c0c01007387 */ /* 0x0003e20000100800 */
[----:B------:R-:W-:Y:S02]  /*21b30*/  IMAD.MOV.U32 R11, RZ, RZ, R12 ;  /* 0x000000ffff0b7224 */ /* 0x000fe400078e000c */
[----:B------:R-:W-:Y:S01]  /*21b40*/  IMAD.X R150, R150, 0x1, R3, P2 ;  /* 0x0000000196967824 */ /* 0x000fe200010e0603 */
        /* <DEDUP_REMOVED lines=9> */
[----:B--2---:R-:W-:-:S04]  /*21be0*/  IADD3 R6, P1, R6, R4, RZ ;  /* 0x0000000406067210 */ /* 0x004fc80007f3e0ff */
[----:B------:R-:W-:Y:S02]  /*21bf0*/  IADD3.X R8, R8, R3, RZ, P1, !PT ;  /* 0x0000000308087210 */ /* 0x000fe40000ffe4ff */
[----:B----4-:R-:W-:Y:S01]  /*21c00*/  IADD3 R7, P2, R7, R4, RZ ;  /* 0x0000000407077210 */ /* 0x010fe20007f5e0ff */
[----:B------:R2:W-:Y:S01]  /*21c10*/  STL [R1+0x8a0], R6 ;  /* 0x0008a00601007387 */ /* 0x0005e20000100800 */
[----:B-1----:R-:W-:Y:S02]  /*21c20*/  IMAD.MOV.U32 R10, RZ, RZ, R6 ;  /* 0x000000ffff0a7224 */ /* 0x002fe400078e0006 */
[----:B------:R-:W-:Y:S01]  /*21c30*/  IMAD.MOV.U32 R11, RZ, RZ, R8 ;  /* 0x000000ffff0b7224 */ /* 0x000fe200078e0008 */
[----:B------:R1:W-:Y:S01]  /*21c40*/  STL [R1+0x89c], R8 ;  /* 0x00089c0801007387 */ /* 0x0003e20000100800 */
[----:B---3--:R-:W-:-:S03]  /*21c50*/  IMAD.X R13, R13, 0x1, R3, P2 ;  /* 0x000000010d0d7824 */ /* 0x008fc600010e0603 */
[----:B------:R3:W-:Y:S04]  /*21c60*/  STL [R1+0x8c0], R7 ;  /* 0x0008c00701007387 */ /* 0x0007e80000100800 */
[----:B--2---:R-:W2:Y:S04]  /*21c70*/  LDL.LU R6, [R1+0x920] ;  /* 0x0009200001067983 */ /* 0x004ea80000300800 */
[----:B------:R4:W-:Y:S04]  /*21c80*/  STL [R1+0x8bc], R13 ;  /* 0x0008bc0d01007387 */ /* 0x0009e80000100800 */
[----:B------:R4:W-:Y:S04]  /*21c90*/  LDGSTS.E [R5+0x30a00], desc[UR16][R10.64], P0 ;  /* 0x30a000000a057fae */ /* 0x0009e80008121850 */
[----:B-1----:R-:W2:Y:S01]  /*21ca0*/  LDL.LU R8, [R1+0x940] ;  /* 0x0009400001087983 */ /* 0x002ea20000300800 */
[----:B------:R-:W-:-:S02]  /*21cb0*/  IADD3 R9, P1, R9, R4, RZ ;  /* 0x0000000409097210 */ /* 0x000fc40007f3e0ff */
[----:B----4-:R-:W-:Y:S02]  /*21cc0*/  MOV R10, R7 ;  /* 0x00000007000a7202 */ /* 0x010fe40000000f00 */
[----:B---3--:R-:W3:Y:S01]  /*21cd0*/  LDL.LU R7, [R1+0x91c] ;  /* 0x00091c0001077983 */ /* 0x008ee20000300800 */
[----:B------:R-:W-:Y:S01]  /*21ce0*/  IMAD.MOV.U32 R11, RZ, RZ, R13 ;  /* 0x000000ffff0b7224 */ /* 0x000fe200078e000d */
[----:B------:R-:W-:Y:S02]  /*21cf0*/  IADD3 R12, P2, R12, R4, RZ ;  /* 0x000000040c0c7210 */ /* 0x000fe40007f5e0ff */
[----:B------:R-:W4:Y:S04]  /*21d00*/  LDL.LU R13, [R1+0x93c] ;  /* 0x00093c00010d7983 */ /* 0x000f280000300800 */
[----:B------:R1:W-:Y:S01]  /*21d10*/  LDGSTS.E [R5+0x30e00], desc[UR16][R10.64], P0 ;  /* 0x30e000000a057fae */ /* 0x0003e20008121850 */
[----:B------:R-:W-:-:S03]  /*21d20*/  IMAD.X R149, R149, 0x1, R3, P1 ;  /* 0x0000000195957824 */ /* 0x000fc600008e0603 */
[----:B------:R1:W-:Y:S01]  /*21d30*/  STL [R1+0x8e0], R9 ;  /* 0x0008e00901007387 */ /* 0x0003e20000100800 */
[----:B------:R-:W-:-:S03]  /*21d40*/  IMAD.X R150, R150, 0x1, R3, P2 ;  /* 0x0000000196967824 */ /* 0x000fc600010e0603 */
[----:B------:R1:W-:Y:S02]  /*21d50*/  STL [R1+0x8dc], R149 ;  /* 0x0008dc9501007387 */ /* 0x0003e40000100800 */
[----:B-1----:R-:W-:Y:S01]  /*21d60*/  MOV R10, R9 ;  /* 0x00000009000a7202 */ /* 0x002fe20000000f00 */
[----:B------:R-:W-:Y:S01]  /*21d70*/  IMAD.MOV.U32 R11, RZ, RZ, R149 ;  /* 0x000000ffff0b7224 */ /* 0x000fe200078e0095 */
        /* <DEDUP_REMOVED lines=13> */
[----:B------:R-:W-:Y:S02]  /*21e50*/  IADD3 R8, P2, R8, R4, RZ ;  /* 0x0000000408087210 */ /* 0x000fe40007f5e0ff */
[----:B---3--:R-:W-:-:S03]  /*21e60*/  IADD3.X R7, R7, R3, RZ, P1, !PT ;  /* 0x0000000307077210 */ /* 0x008fc60000ffe4ff */
[----:B----4-:R-:W-:Y:S02]  /*21e70*/  IMAD.X R13, R13, 0x1, R3, P2 ;  /* 0x000000010d0d7824 */ /* 0x010fe400010e0603 */
[----:B------:R1:W-:Y:S01]  /*21e80*/  STL [R1+0x91c], R7 ;  /* 0x00091c0701007387 */ /* 0x0003e20000100800 */
[----:B------:R-:W-:-:S03]  /*21e90*/  IMAD.MOV.U32 R11, RZ, RZ, R7 ;  /* 0x000000ffff0b7224 */ /* 0x000fc600078e0007 */
[----:B------:R3:W-:Y:S04]  /*21ea0*/  STL [R1+0x940], R8 ;  /* 0x0009400801007387 */ /* 0x0007e80000100800 */
[----:B--2---:R-:W2:Y:S04]  /*21eb0*/  LDL.LU R6, [R1+0x9a0] ;  /* 0x0009a00001067983 */ /* 0x004ea80000300800 */
[----:B------:R4:W-:Y:S04]  /*21ec0*/  STL [R1+0x93c], R13 ;  /* 0x00093c0d01007387 */ /* 0x0009e80000100800 */
[----:B------:R3:W-:Y:S04]  /*21ed0*/  LDGSTS.E [R5+0x31a00], desc[UR16][R10.64], P0 ;  /* 0x31a000000a057fae */ /* 0x0007e80008121850 */
[----:B-1----:R-:W2:Y:S01]  /*21ee0*/  LDL.LU R7, [R1+0x9c0] ;  /* 0x0009c00001077983 */ /* 0x002ea20000300800 */
[----:B------:R-:W-:-:S02]  /*21ef0*/  IADD3 R9, P1, R9, R4, RZ ;  /* 0x0000000409097210 */ /* 0x000fc40007f3e0ff */
[----:B---3--:R-:W-:Y:S02]  /*21f00*/  MOV R10, R8 ;  /* 0x00000008000a7202 */ /* 0x008fe40000000f00 */
[----:B------:R-:W3:Y:S01]  /*21f10*/  LDL.LU R8, [R1+0x99c] ;  /* 0x00099c0001087983 */ /* 0x000ee20000300800 */
[----:B------:R-:W-:-:S03]  /*21f20*/  IMAD.MOV.U32 R11, RZ, RZ, R13 ;  /* 0x000000ffff0b7224 */ /* 0x000fc600078e000d */
[----:B----4-:R-:W4:Y:S01]  /*21f30*/  LDL.LU R13, [R1+0x9bc] ;  /* 0x0009bc00010d7983 */ /* 0x010f220000300800 */
[----:B------:R-:W-:-:S03]  /*21f40*/  IADD3 R149, P2, R149, R4, RZ ;  /* 0x0000000495957210 */ /* 0x000fc60007f5e0ff */
        /* <DEDUP_REMOVED lines=164> */
[----:B------:R-:W-:Y:S02]  /*22990*/  IADD3 R7, P2, R7, R4, RZ ;  /* 0x0000000407077210 */ /* 0x000fe40007f5e0ff */
[----:B---3--:R-:W-:-:S03]  /*229a0*/  IADD3.X R8, R8, R3, RZ, P1, !PT ;  /* 0x0000000308087210 */ /* 0x008fc60000ffe4ff */
[----:B----4-:R-:W-:Y:S02]  /*229b0*/  IMAD.X R13, R13, 0x1, R3, P2 ;  /* 0x000000010d0d7824 */ /* 0x010fe400010e0603 */
[----:B------:R1:W-:Y:S01]  /*229c0*/  STL [R1+0xb9c], R8 ;  /* 0x000b9c0801007387 */ /* 0x0003e20000100800 */
[----:B------:R-:W-:-:S03]  /*229d0*/  IMAD.MOV.U32 R11, RZ, RZ, R8 ;  /* 0x000000ffff0b7224 */ /* 0x000fc600078e0008 */
[----:B------:R-:W-:Y:S04]  /*229e0*/  STL [R1+0xbc0], R7 ;  /* 0x000bc00701007387 */ /* 0x000fe80000100800 */
[----:B------:R2:W-:Y:S04]  /*229f0*/  LDGSTS.E [R5+0x36a00], desc[UR16][R10.64], P0 ;  /* 0x36a000000a057fae */ /* 0x0005e80008121850 */
[----:B-1----:R-:W3:Y:S04]  /*22a00*/  LDL.LU R8, [R1+0xc20] ;  /* 0x000c200001087983 */ /* 0x002ee80000300800 */
[----:B------:R1:W-:Y:S04]  /*22a10*/  STL [R1+0xbbc], R13 ;  /* 0x000bbc0d01007387 */ /* 0x0003e80000100800 */
[----:B------:R-:W4:Y:S01]  /*22a20*/  LDL.LU R6, [R1+0xc40] ;  /* 0x000c400001067983 */ /* 0x000f220000300800 */
[----:B--2---:R-:W-:Y:S01]  /*22a30*/  IMAD.MOV.U32 R11, RZ, RZ, R13 ;  /* 0x000000ffff0b7224 */ /* 0x004fe200078e000d */
[----:B------:R-:W-:-:S02]  /*22a40*/  IADD3 R9, P1, R9, R4, RZ ;  /* 0x0000000409097210 */ /* 0x000fc40007f3e0ff */
[----:B-1----:R-:W2:Y:S01]  /*22a50*/  LDL.LU R13, [R1+0xc1c] ;  /* 0x000c1c00010d7983 */ /* 0x002ea20000300800 */
[----:B------:R-:W-:-:S03]  /*22a60*/  MOV R10, R7 ;  /* 0x00000007000a7202 */ /* 0x000fc60000000f00 */
[----:B------:R-:W2:Y:S01]  /*22a70*/  LDL.LU R7, [R1+0xc3c] ;  /* 0x000c3c0001077983 */ /* 0x000ea20000300800 */
[----:B------:R-:W-:-:S03]  /*22a80*/  IADD3 R12, P2, R12, R4, RZ ;  /* 0x000000040c0c7210 */ /* 0x000fc60007f5e0ff */
[----:B------:R1:W-:Y:S04]  /*22a90*/  LDGSTS.E [R5+0x36e00], desc[UR16][R10.64], P0 ;  /* 0x36e000000a057fae */ /* 0x0003e80008121850 */
[----:B------:R1:W-:Y:S01]  /*22aa0*/  STL [R1+0xbe0], R9 ;  /* 0x000be00901007387 */ /* 0x0003e20000100800 */
[--C-:B------:R-:W-:Y:S01]  /*22ab0*/  IMAD.X R149, R149, 0x1, R3.reuse, P1 ;  /* 0x0000000195957824 */ /* 0x100fe200008e0603 */
[----:B-1----:R-:W-:Y:S01]  /*22ac0*/  MOV R10, R9 ;  /* 0x00000009000a7202 */ /* 0x002fe20000000f00 */
[----:B------:R-:W-:-:S03]  /*22ad0*/  IMAD.X R150, R150, 0x1, R3, P2 ;  /* 0x0000000196967824 */ /* 0x000fc600010e0603 */
[----:B------:R1:W-:Y:S01]  /*22ae0*/  STL [R1+0xbdc], R149 ;  /* 0x000bdc9501007387 */ /* 0x0003e20000100800 */
[----:B------:R-:W-:-:S03]  /*22af0*/  IMAD.MOV.U32 R11, RZ, RZ, R149 ;  /* 0x000000ffff0b7224 */ /* 0x000fc600078e0095 */
        /* <DEDUP_REMOVED lines=12> */
[----:B-1----:R-:W-:Y:S01]  /*22bc0*/  IMAD.MOV.U32 R10, RZ, RZ, R8 ;  /* 0x000000ffff0a7224 */ /* 0x002fe200078e0008 */
[----:B--2---:R-:W-:Y:S01]  /*22bd0*/  IADD3.X R13, R13, R3, RZ, P1, !PT ;  /* 0x000000030d0d7210 */ /* 0x004fe20000ffe4ff */
[----:B------:R1:W-:Y:S01]  /*22be0*/  STL [R1+0xc20], R8 ;  /* 0x000c200801007387 */ /* 0x0003e20000100800 */
[----:B------:R-:W-:-:S03]  /*22bf0*/  IMAD.X R7, R7, 0x1, R3, P2 ;  /* 0x0000000107077824 */ /* 0x000fc600010e0603 */
[----:B------:R-:W-:Y:S01]  /*22c00*/  IMAD.MOV.U32 R11, RZ, RZ, R13 ;  /* 0x000000ffff0b7224 */ /* 0x000fe200078e000d */
[----:B------:R-:W-:Y:S04]  /*22c10*/  STL [R1+0xc1c], R13 ;  /* 0x000c1c0d01007387 */ /* 0x000fe80000100800 */
[----:B------:R2:W-:Y:S04]  /*22c20*/  STL [R1+0xc40], R6 ;  /* 0x000c400601007387 */ /* 0x0005e80000100800 */
[----:B------:R3:W-:Y:S04]  /*22c30*/  LDGSTS.E [R5+0x37a00], desc[UR16][R10.64], P0 ;  /* 0x37a000000a057fae */ /* 0x0007e80008121850 */
[----:B------:R4:W-:Y:S04]  /*22c40*/  STL [R1+0xc3c], R7 ;  /* 0x000c3c0701007387 */ /* 0x0009e80000100800 */
[----:B-1----:R-:W4:Y:S01]  /*22c50*/  LDL.LU R8, [R1+0x8a4] ;  /* 0x0008a40001087983 */ /* 0x002f220000300800 */
[----:B---3--:R-:W-:Y:S01]  /*22c60*/  MOV R10, R6 ;  /* 0x00000006000a7202 */ /* 0x008fe20000000f00 */
[----:B------:R-:W-:-:S02]  /*22c70*/  IMAD.MOV.U32 R11, RZ, RZ, R7 ;  /* 0x000000ffff0b7224 */ /* 0x000fc400078e0007 */
[----:B--2---:R-:W2:Y:S01]  /*22c80*/  LDL.LU R6, [R1+0x8a8] ;  /* 0x0008a80001067983 */ /* 0x004ea20000300800 */
[----:B------:R-:W-:-:S03]  /*22c90*/  IADD3 R9, P1, R9, R4, RZ ;  /* 0x0000000409097210 */ /* 0x000fc60007f3e0ff */
[----:B------:R-:W3:Y:S04]  /*22ca0*/  LDL.LU R13, [R1+0x8c4] ;  /* 0x0008c400010d7983 */ /* 0x000ee80000300800 */
[----:B----4-:R-:W4:Y:S04]  /*22cb0*/  LDL.LU R7, [R1+0x8c8] ;  /* 0x0008c80001077983 */ /* 0x010f280000300800 */
[----:B------:R1:W-:Y:S01]  /*22cc0*/  LDGSTS.E [R5+0x37e00], desc[UR16][R10.64], P0 ;  /* 0x37e000000a057fae */ /* 0x0003e20008121850 */
[----:B------:R-:W-:-:S03]  /*22cd0*/  IADD3 R149, P2, R149, R4, RZ ;  /* 0x0000000495957210 */ /* 0x000fc60007f5e0ff */
[----:B------:R1:W-:Y:S01]  /*22ce0*/  STL [R1+0x868], R9 ;  /* 0x0008680901007387 */ /* 0x0003e20000100800 */
[----:B------:R-:W-:Y:S01]  /*22cf0*/  IMAD.X R12, R12, 0x1, R3, P1 ;  /* 0x000000010c0c7824 */ /* 0x000fe200008e0603 */
[----:B-1----:R-:W-:Y:S02]  /*22d00*/  LOP3.LUT R5, R15, 0x60, RZ, 0x3c, !PT ;  /* 0x000000600f057812 */ /* 0x002fe400078e3cff */
[----:B------:R-:W-:Y:S01]  /*22d10*/  STL [R1+0x888], R149 ;  /* 0x0008889501007387 */ /* 0x000fe20000100800 */
[----:B------:R-:W-:Y:S01]  /*22d20*/  IMAD.MOV.U32 R10, RZ, RZ, R9 ;  /* 0x000000ffff0a7224 */ /* 0x000fe200078e0009 */
[----:B------:R-:W-:Y:S01]  /*22d30*/  IADD3.X R150, R150, R3, RZ, P2, !PT ;  /* 0x0000000396967210 */ /* 0x000fe200017fe4ff */
[----:B------:R-:W-:Y:S01]  /*22d40*/  IMAD.MOV.U32 R11, RZ, RZ, R12 ;  /* 0x000000ffff0b7224 */ /* 0x000fe200078e000c */
[----:B------:R1:W-:Y:S01]  /*22d50*/  STL [R1+0x864], R12 ;  /* 0x0008640c01007387 */ /* 0x0003e20000100800 */
[----:B------:R-:W-:-:S03]  /*22d60*/  VIADD R5, R5, UR4 ;  /* 0x0000000405057c36 */ /* 0x000fc60008000000 */
[----:B------:R-:W3:Y:S04]  /*22d70*/  LDL.LU R9, [R1+0x8e8] ;  /* 0x0008e80001097983 */ /* 0x000ee80000300800 */
[----:B------:R1:W-:Y:S04]  /*22d80*/  LDGSTS.E [R5+0x30300], desc[UR16][R10.64], P0 ;  /* 0x303000000a057fae */ /* 0x0003e80008121850 */
[----:B-1----:R-:W3:Y:S04]  /*22d90*/  LDL.LU R12, [R1+0x908] ;  /* 0x00090800010c7983 */ /* 0x002ee80000300800 */
[----:B------:R1:W-:Y:S01]  /*22da0*/  STL [R1+0x884], R150 ;  /* 0x0008849601007387 */ /* 0x0003e20000100800 */
[----:B------:R-:W-:-:S03]  /*22db0*/  IMAD.MOV.U32 R10, RZ, RZ, R149 ;  /* 0x000000ffff0a7224 */ /* 0x000fc600078e0095 */
[----:B------:R-:W3:Y:S01]  /*22dc0*/  LDL.LU R149, [R1+0x8e4] ;  /* 0x0008e40001957983 */ /* 0x000ee20000300800 */
[----:B------:R-:W-:-:S03]  /*22dd0*/  MOV R11, R150 ;  /* 0x00000096000b7202 */ /* 0x000fc60000000f00 */
[----:B-1----:R-:W3:Y:S04]  /*22de0*/  LDL.LU R150, [R1+0x904] ;  /* 0x0009040001967983 */ /* 0x002ee80000300800 */
[----:B------:R1:W-:Y:S01]  /*22df0*/  LDGSTS.E [R5+0x30700], desc[UR16][R10.64], P0 ;  /* 0x307000000a057fae */ /* 0x0003e20008121850 */
[----:B--2---:R-:W-:-:S05]  /*22e00*/  IADD3 R6, P1, R6, R4, RZ ;  /* 0x0000000406067210 */ /* 0x004fca0007f3e0ff */
[--C-:B------:R-:W-:Y:S01]  /*22e10*/  IMAD.X R8, R8, 0x1, R3.reuse, P1 ;  /* 0x0000000108087824 */ /* 0x100fe200008e0603 */
[----:B----4-:R-:W-:Y:S01]  /*22e20*/  IADD3 R7, P2, R7, R4, RZ ;  /* 0x0000000407077210 */ /* 0x010fe20007f5e0ff */
[----:B------:R2:W-:Y:S01]  /*22e30*/  STL [R1+0x8a8], R6 ;  /* 0x0008a80601007387 */ /* 0x0005e20000100800 */
[----:B-1----:R-:W-:Y:S02]  /*22e40*/  IMAD.MOV.U32 R10, RZ, RZ, R6 ;  /* 0x000000ffff0a7224 */ /* 0x002fe400078e0006 */
[----:B------:R-:W-:Y:S01]  /*22e50*/  MOV R11, R8 ;  /* 0x00000008000b7202 */ /* 0x000fe20000000f00 */
[----:B---3--:R-:W-:Y:S01]  /*22e60*/  IMAD.X R13, R13, 0x1, R3, P2 ;  /* 0x000000010d0d7824 */ /* 0x008fe200010e0603 */
[----:B------:R1:W-:Y:S04]  /*22e70*/  STL [R1+0x8a4], R8 ;  /* 0x0008a40801007387 */ /* 0x0003e80000100800 */
[----:B------:R3:W-:Y:S04]  /*22e80*/  STL [R1+0x8c8], R7 ;  /* 0x0008c80701007387 */ /* 0x0007e80000100800 */
[----:B--2---:R-:W2:Y:S04]  /*22e90*/  LDL.LU R6, [R1+0x928] ;  /* 0x0009280001067983 */ /* 0x004ea80000300800 */
[----:B------:R4:W-:Y:S04]  /*22ea0*/  STL [R1+0x8c4], R13 ;  /* 0x0008c40d01007387 */ /* 0x0009e80000100800 */
[----:B------:R4:W-:Y:S01]  /*22eb0*/  LDGSTS.E [R5+0x30b00], desc[UR16][R10.64], P0 ;  /* 0x30b000000a057fae */ /* 0x0009e20008121850 */
[----:B------:R-:W-:-:S03]  /*22ec0*/  IADD3 R9, P1, R9, R4, RZ ;  /* 0x0000000409097210 */ /* 0x000fc60007f3e0ff */
[----:B-1----:R-:W2:Y:S01]  /*22ed0*/  LDL.LU R8, [R1+0x948] ;  /* 0x0009480001087983 */ /* 0x002ea20000300800 */
[----:B----4-:R-:W-:Y:S02]  /*22ee0*/  IMAD.MOV.U32 R10, RZ, RZ, R7 ;  /* 0x000000ffff0a7224 */ /* 0x010fe400078e0007 */
[----:B------:R-:W-:Y:S01]  /*22ef0*/  IMAD.MOV.U32 R11, RZ, RZ, R13 ;  /* 0x000000ffff0b7224 */ /* 0x000fe200078e000d */
[----:B---3--:R-:W3:Y:S01]  /*22f00*/  LDL.LU R7, [R1+0x924] ;  /* 0x0009240001077983 */ /* 0x008ee20000300800 */
[----:B------:R-:W-:-:S03]  /*22f10*/  IADD3 R12, P2, R12, R4, RZ ;  /* 0x000000040c0c7210 */ /* 0x000fc60007f5e0ff */
[----:B------:R-:W4:Y:S01]  /*22f20*/  LDL.LU R13, [R1+0x944] ;  /* 0x00094400010d7983 */ /* 0x000f220000300800 */
[----:B------:R-:W-:-:S03]  /*22f30*/  IMAD.X R149, R149, 0x1, R3, P1 ;  /* 0x0000000195957824 */ /* 0x000fc600008e0603 */
[----:B------:R1:W-:Y:S01]  /*22f40*/  LDGSTS.E [R5+0x30f00], desc[UR16][R10.64], P0 ;  /* 0x30f000000a057fae */ /* 0x0003e20008121850 */
[----:B------:R-:W-:-:S03]  /*22f50*/  IADD3.X R150, R150, R3, RZ, P2, !PT ;  /* 0x0000000396967210 */ /* 0x000fc600017fe4ff */
[----:B------:R1:W-:Y:S04]  /*22f60*/  STL [R1+0x8e8], R9 ;  /* 0x0008e80901007387 */ /* 0x0003e80000100800 */
[----:B------:R1:W-:Y:S02]  /*22f70*/  STL [R1+0x8e4], R149 ;  /* 0x0008e49501007387 */ /* 0x0003e40000100800 */
[----:B-1----:R-:W-:Y:S02]  /*22f80*/  IMAD.MOV.U32 R10, RZ, RZ, R9 ;  /* 0x000000ffff0a7224 */ /* 0x002fe400078e0009 */
[----:B------:R1:W-:Y:S01]  /*22f90*/  STL [R1+0x908], R12 ;  /* 0x0009080c01007387 */ /* 0x0003e20000100800 */
[----:B------:R-:W-:-:S03]  /*22fa0*/  IMAD.MOV.U32 R11, RZ, RZ, R149 ;  /* 0x000000ffff0b7224 */ /* 0x000fc600078e0095 */
[----:B------:R-:W4:Y:S04]  /*22fb0*/  LDL.LU R9, [R1+0x968] ;  /* 0x0009680001097983 */ /* 0x000f280000300800 */
[----:B------:R1:W-:Y:S04]  /*22fc0*/  STL [R1+0x904], R150 ;  /* 0x0009049601007387 */ /* 0x0003e80000100800 */
[----:B------:R1:W-:Y:S04]  /*22fd0*/  LDGSTS.E [R5+0x31300], desc[UR16][R10.64], P0 ;  /* 0x313000000a057fae */ /* 0x0003e80008121850 */
[----:B------:R-:W4:Y:S01]  /*22fe0*/  LDL.LU R149, [R1+0x988] ;  /* 0x0009880001957983 */ /* 0x000f220000300800 */
[----:B-1----:R-:W-:-:S03]  /*22ff0*/  IMAD.MOV.U32 R10, RZ, RZ, R12 ;  /* 0x000000ffff0a7224 */ /* 0x002fc600078e000c */
[----:B------:R-:W4:Y:S01]  /*23000*/  LDL.LU R12, [R1+0x964] ;  /* 0x00096400010c7983 */ /* 0x000f220000300800 */
[----:B------:R-:W-:-:S03]  /*23010*/  MOV R11, R150 ;  /* 0x00000096000b7202 */ /* 0x000fc60000000f00 */
[----:B------:R-:W4:Y:S04]  /*23020*/  LDL.LU R150, [R1+0x984] ;  /* 0x0009840001967983 */ /* 0x000f280000300800 */
[----:B------:R1:W-:Y:S01]  /*23030*/  LDGSTS.E [R5+0x31700], desc[UR16][R10.64], P0 ;  /* 0x317000000a057fae */ /* 0x0003e20008121850 */
[----:B--2---:R-:W-:-:S05]  /*23040*/  IADD3 R6, P1, R6, R4, RZ ;  /* 0x0000000406067210 */ /* 0x004fca0007f3e0ff */
[----:B------:R2:W-:Y:S01]  /*23050*/  STL [R1+0x928], R6 ;  /* 0x0009280601007387 */ /* 0x0005e20000100800 */
[----:B-1----:R-:W-:Y:S01]  /*23060*/  IMAD.MOV.U32 R10, RZ, RZ, R6 ;  /* 0x000000ffff0a7224 */ /* 0x002fe200078e0006 */
[----:B------:R-:W-:Y:S01]  /*23070*/  IADD3 R8, P2, R8, R4, RZ ;  /* 0x0000000408087210 */ /* 0x000fe20007f5e0ff */
[----:B---3--:R-:W-:-:S04]  /*23080*/  IMAD.X R7, R7, 0x1, R3, P1 ;  /* 0x0000000107077824 */ /* 0x008fc800008e0603 */
[----:B----4-:R-:W-:Y:S01]  /*23090*/  IMAD.X R13, R13, 0x1, R3, P2 ;  /* 0x000000010d0d7824 */ /* 0x010fe200010e0603 */
[----:B------:R1:W-:Y:S01]  /*230a0*/  STL [R1+0x924], R7 ;  /* 0x0009240701007387 */ /* 0x0003e20000100800 */
[----:B------:R-:W-:-:S03]  /*230b0*/  MOV R11, R7 ;  /* 0x00000007000b7202 */ /* 0x000fc60000000f00 */
[----:B------:R3:W-:Y:S04]  /*230c0*/  STL [R1+0x948], R8 ;  /* 0x0009480801007387 */ /* 0x0007e80000100800 */
[----:B--2---:R-:W2:Y:S04]  /*230d0*/  LDL.LU R6, [R1+0x9a8] ;  /* 0x0009a80001067983 */ /* 0x004ea80000300800 */
[----:B------:R4:W-:Y:S04]  /*230e0*/  STL [R1+0x944], R13 ;  /* 0x0009440d01007387 */ /* 0x0009e80000100800 */
[----:B------:R3:W-:Y:S01]  /*230f0*/  LDGSTS.E [R5+0x31b00], desc[UR16][R10.64], P0 ;  /* 0x31b000000a057fae */ /* 0x0007e20008121850 */
[----:B------:R-:W-:-:S03]  /*23100*/  IADD3 R9, P1, R9, R4, RZ ;  /* 0x0000000409097210 */ /* 0x000fc60007f3e0ff */
[----:B-1----:R-:W2:Y:S01]  /*23110*/  LDL.LU R7, [R1+0x9c8] ;  /* 0x0009c80001077983 */ /* 0x002ea20000300800 */
[----:B---3--:R-:W-:Y:S02]  /*23120*/  IMAD.MOV.U32 R10, RZ, RZ, R8 ;  /* 0x000000ffff0a7224 */ /* 0x008fe400078e0008 */
[----:B------:R-:W-:Y:S01]  /*23130*/  IMAD.MOV.U32 R11, RZ, RZ, R13 ;  /* 0x000000ffff0b7224 */ /* 0x000fe200078e000d */
[----:B------:R-:W3:Y:S01]  /*23140*/  LDL.LU R8, [R1+0x9a4] ;  /* 0x0009a40001087983 */ /* 0x000ee20000300800 */
[----:B------:R-:W-:-:S03]  /*23150*/  IADD3 R149, P2, R149, R4, RZ ;  /* 0x0000000495957210 */ /* 0x000fc60007f5e0ff */
[----:B----4-:R-:W4:Y:S04]  /*23160*/  LDL.LU R13, [R1+0x9c4] ;  /* 0x0009c400010d7983 */ /* 0x010f280000300800 */
[----:B------:R1:W-:Y:S01]  /*23170*/  LDGSTS.E [R5+0x31f00], desc[UR16][R10.64], P0 ;  /* 0x31f000000a057fae */ /* 0x0003e20008121850 */
[----:B------:R-:W-:-:S03]  /*23180*/  IMAD.X R12, R12, 0x1, R3, P1 ;  /* 0x000000010c0c7824 */ /* 0x000fc600008e0603 */
[----:B------:R1:W-:Y:S01]  /*23190*/  STL [R1+0x968], R9 ;  /* 0x0009680901007387 */ /* 0x0003e20000100800 */
[----:B------:R-:W-:-:S03]  /*231a0*/  IADD3.X R150, R150, R3, RZ, P2, !PT ;  /* 0x0000000396967210 */ /* 0x000fc600017fe4ff */
        /* <DEDUP_REMOVED lines=34> */
[----:B------:R-:W-:Y:S01]  /*233d0*/  STL [R1+0x9e8], R9 ;  /* 0x0009e80901007387 */ /* 0x000fe20000100800 */
[----:B------:R-:W-:-:S03]  /*233e0*/  IADD3.X R150, R150, R3, RZ, P2, !PT ;  /* 0x0000000396967210 */ /* 0x000fc600017fe4ff */
[----:B------:R1:W-:Y:S02]  /*233f0*/  STL [R1+0x9e4], R149 ;  /* 0x0009e49501007387 */ /* 0x0003e40000100800 */
[----:B-1----:R-:W-:Y:S02]  /*23400*/  IMAD.MOV.U32 R10, RZ, RZ, R9 ;  /* 0x000000ffff0a7224 */ /* 0x002fe400078e0009 */
[----:B------:R-:W-:Y:S01]  /*23410*/  STL [R1+0xa08], R12 ;  /* 0x000a080c01007387 */ /* 0x000fe20000100800 */
[----:B------:R-:W-:-:S03]  /*23420*/  IMAD.MOV.U32 R11, RZ, RZ, R149 ;  /* 0x000000ffff0b7224 */ /* 0x000fc600078e0095 */
        /* <DEDUP_REMOVED lines=9> */
[----:B--2---:R-:W-:-:S05]  /*234c0*/  IADD3 R6, P1, R6, R4, RZ ;  /* 0x0000000406067210 */ /* 0x004fca0007f3e0ff */
[----:B-1----:R-:W-:Y:S01]  /*234d0*/  IMAD.MOV.U32 R10, RZ, RZ, R6 ;  /* 0x000000ffff0a7224 */ /* 0x002fe200078e0006 */
[----:B------:R1:W-:Y:S01]  /*234e0*/  STL [R1+0xa28], R6 ;  /* 0x000a280601007387 */ /* 0x0003e20000100800 */
[----:B------:R-:W-:Y:S01]  /*234f0*/  IADD3 R8, P2, R8, R4, RZ ;  /* 0x0000000408087210 */ /* 0x000fe20007f5e0ff */
[----:B---3--:R-:W-:-:S05]  /*23500*/  IMAD.X R7, R7, 0x1, R3, P1 ;  /* 0x0000000107077824 */ /* 0x008fca00008e0603 */
[----:B------:R-:W-:Y:S01]  /*23510*/  MOV R11, R7 ;  /* 0x00000007000b7202 */ /* 0x000fe20000000f00 */
[----:B----4-:R-:W-:Y:S01]  /*23520*/  IMAD.X R13, R13, 0x1, R3, P2 ;  /* 0x000000010d0d7824 */ /* 0x010fe200010e0603 */
[----:B------:R2:W-:Y:S04]  /*23530*/  STL [R1+0xa24], R7 ;  /* 0x000a240701007387 */ /* 0x0005e80000100800 */
[----:B------:R3:W-:Y:S04]  /*23540*/  LDGSTS.E [R5+0x33b00], desc[UR16][R10.64], P0 ;  /* 0x33b000000a057fae */ /* 0x0007e80008121850 */
[----:B------:R-:W-:Y:S04]  /*23550*/  STL [R1+0xa48], R8 ;  /* 0x000a480801007387 */ /* 0x000fe80000100800 */
[----:B-1----:R-:W4:Y:S01]  /*23560*/  LDL.LU R6, [R1+0xaa8] ;  /* 0x000aa80001067983 */ /* 0x002f220000300800 */
[----:B---3--:R-:W-:Y:S01]  /*23570*/  IMAD.MOV.U32 R10, RZ, RZ, R8 ;  /* 0x000000ffff0a7224 */ /* 0x008fe200078e0008 */
[-C--:B------:R-:W-:Y:S01]  /*23580*/  IADD3 R149, P1, R149, R4.reuse, RZ ;  /* 0x0000000495957210 */ /* 0x080fe20007f3e0ff */
[----:B------:R-:W-:Y:S01]  /*23590*/  IMAD.MOV.U32 R11, RZ, RZ, R13 ;  /* 0x000000ffff0b7224 */ /* 0x000fe200078e000d */
[----:B------:R1:W-:Y:S04]  /*235a0*/  STL [R1+0xa44], R13 ;  /* 0x000a440d01007387 */ /* 0x0003e80000100800 */
[----:B--2---:R-:W2:Y:S04]  /*235b0*/  LDL.LU R7, [R1+0xac8] ;  /* 0x000ac80001077983 */ /* 0x004ea80000300800 */
[----:B------:R3:W-:Y:S01]  /*235c0*/  LDGSTS.E [R5+0x33f00], desc[UR16][R10.64], P0 ;  /* 0x33f000000a057fae */ /* 0x0007e20008121850 */
[----:B------:R-:W-:-:S03]  /*235d0*/  IADD3 R9, P2, R9, R4, RZ ;  /* 0x0000000409097210 */ /* 0x000fc60007f5e0ff */
[----:B-1----:R-:W2:Y:S04]  /*235e0*/  LDL.LU R13, [R1+0xaa4] ;  /* 0x000aa400010d7983 */ /* 0x002ea80000300800 */
[----:B------:R-:W2:Y:S01]  /*235f0*/  LDL.LU R8, [R1+0xac4] ;  /* 0x000ac40001087983 */ /* 0x000ea20000300800 */
[----:B------:R-:W-:Y:S02]  /*23600*/  IMAD.X R150, R150, 0x1, R3, P1 ;  /* 0x0000000196967824 */ /* 0x000fe400008e0603 */
[----:B---3--:R-:W-:Y:S02]  /*23610*/  IMAD.MOV.U32 R10, RZ, RZ, R149 ;  /* 0x000000ffff0a7224 */ /* 0x008fe400078e0095 */
[----:B------:R-:W-:Y:S01]  /*23620*/  IMAD.MOV.U32 R11, RZ, RZ, R150 ;  /* 0x000000ffff0b7224 */ /* 0x000fe200078e0096 */
[----:B------:R-:W-:Y:S01]  /*23630*/  IADD3.X R12, R12, R3, RZ, P2, !PT ;  /* 0x000000030c0c7210 */ /* 0x000fe200017fe4ff */
[----:B------:R-:W-:Y:S04]  /*23640*/  STL [R1+0xa68], R149 ;  /* 0x000a689501007387 */ /* 0x000fe80000100800 */
[----:B------:R-:W-:Y:S04]  /*23650*/  STL [R1+0xa64], R150 ;  /* 0x000a649601007387 */ /* 0x000fe80000100800 */
[----:B------:R-:W-:Y:S04]  /*23660*/  STL [R1+0xa88], R9 ;  /* 0x000a880901007387 */ /* 0x000fe80000100800 */
[----:B------:R1:W-:Y:S04]  /*23670*/  LDGSTS.E [R5+0x34300], desc[UR16][R10.64], P0 ;  /* 0x343000000a057fae */ /* 0x0003e80008121850 */
[----:B------:R3:W-:Y:S01]  /*23680*/  STL [R1+0xa84], R12 ;  /* 0x000a840c01007387 */ /* 0x0007e20000100800 */
[----:B-1----:R-:W-:Y:S01]  /*23690*/  MOV R11, R12 ;  /* 0x0000000c000b7202 */ /* 0x002fe20000000f00 */
[----:B------:R-:W-:-:S02]  /*236a0*/  IMAD.MOV.U32 R10, RZ, RZ, R9 ;  /* 0x000000ffff0a7224 */ /* 0x000fc400078e0009 */
[----:B---3--:R-:W3:Y:S04]  /*236b0*/  LDL.LU R12, [R1+0xae4] ;  /* 0x000ae400010c7983 */ /* 0x008ee80000300800 */
[----:B------:R-:W3:Y:S04]  /*236c0*/  LDL.LU R9, [R1+0xae8] ;  /* 0x000ae80001097983 */ /* 0x000ee80000300800 */
[----:B------:R-:W3:Y:S04]  /*236d0*/  LDL.LU R149, [R1+0xb04] ;  /* 0x000b040001957983 */ /* 0x000ee80000300800 */
[----:B------:R-:W3:Y:S04]  /*236e0*/  LDL.LU R150, [R1+0xb08] ;  /* 0x000b080001967983 */ /* 0x000ee80000300800 */
[----:B------:R1:W-:Y:S01]  /*236f0*/  LDGSTS.E [R5+0x34700], desc[UR16][R10.64], P0 ;  /* 0x347000000a057fae */ /* 0x0003e20008121850 */
[----:B----4-:R-:W-:-:S05]  /*23700*/  IADD3 R6, P1, R6, R4, RZ ;  /* 0x0000000406067210 */ /* 0x010fca0007f3e0ff */
[----:B-1----:R-:W-:Y:S01]  /*23710*/  IMAD.MOV.U32 R10, RZ, RZ, R6 ;  /* 0x000000ffff0a7224 */ /* 0x002fe200078e0006 */
[----:B--2---:R-:W-:Y:S01]  /*23720*/  IADD3 R7, P2, R7, R4, RZ ;  /* 0x0000000407077210 */ /* 0x004fe20007f5e0ff */
[----:B------:R-:W-:-:S05]  /*23730*/  IMAD.X R13, R13, 0x1, R3, P1 ;  /* 0x000000010d0d7824 */ /* 0x000fca00008e0603 */
[----:B------:R-:W-:Y:S01]  /*23740*/  MOV R11, R13 ;  /* 0x0000000d000b7202 */ /* 0x000fe20000000f00 */
[----:B------:R-:W-:Y:S01]  /*23750*/  IMAD.X R8, R8, 0x1, R3, P2 ;  /* 0x0000000108087824 */ /* 0x000fe200010e0603 */
[----:B------:R1:W-:Y:S04]  /*23760*/  STL [R1+0xaa8], R6 ;  /* 0x000aa80601007387 */ /* 0x0003e80000100800 */
[----:B------:R2:W-:Y:S04]  /*23770*/  LDGSTS.E [R5+0x34b00], desc[UR16][R10.64], P0 ;  /* 0x34b000000a057fae */ /* 0x0005e80008121850 */
[----:B------:R4:W-:Y:S04]  /*23780*/  STL [R1+0xaa4], R13 ;  /* 0x000aa40d01007387 */ /* 0x0009e80000100800 */
[----:B------:R3:W-:Y:S01]  /*23790*/  STL [R1+0xac8], R7 ;  /* 0x000ac80701007387 */ /* 0x0007e20000100800 */
[----:B--2---:R-:W-:-:S03]  /*237a0*/  IMAD.MOV.U32 R10, RZ, RZ, R7 ;  /* 0x000000ffff0a7224 */ /* 0x004fc600078e0007 */
[----:B------:R-:W2:Y:S01]  /*237b0*/  LDL.LU R151, [R1+0xb28] ;  /* 0x000b280001977983 */ /* 0x000ea20000300800 */
[----:B------:R-:W-:-:S03]  /*237c0*/  IMAD.MOV.U32 R11, RZ, RZ, R8 ;  /* 0x000000ffff0b7224 */ /* 0x000fc600078e0008 */
[----:B------:R3:W-:Y:S04]  /*237d0*/  STL [R1+0xac4], R8 ;  /* 0x000ac40801007387 */ /* 0x0007e80000100800 */
[----:B------:R3:W-:Y:S04]  /*237e0*/  LDGSTS.E [R5+0x34f00], desc[UR16][R10.64], P0 ;  /* 0x34f000000a057fae */ /* 0x0007e80008121850 */
[----:B-1----:R-:W2:Y:S04]  /*237f0*/  LDL.LU R6, [R1+0xb48] ;  /* 0x000b480001067983 */ /* 0x002ea80000300800 */
[----:B----4-:R-:W4:Y:S01]  /*23800*/  LDL.LU R13, [R1+0xb44] ;  /* 0x000b4400010d7983 */ /* 0x010f220000300800 */
[----:B---3--:R-:W-:-:S03]  /*23810*/  IADD3 R9, P1, R9, R4, RZ ;  /* 0x0000000409097210 */ /* 0x008fc60007f3e0ff */
[----:B------:R-:W3:Y:S02]  /*23820*/  LDL.LU R7, [R1+0xb68] ;  /* 0x000b680001077983 */ /* 0x000ee40000300800 */
[----:B------:R-:W-:Y:S02]  /*23830*/  IMAD.X R12, R12, 0x1, R3, P1 ;  /* 0x000000010c0c7824 */ /* 0x000fe400008e0603 */
[----:B------:R-:W3:Y:S01]  /*23840*/  LDL.LU R8, [R1+0xb88] ;  /* 0x000b880001087983 */ /* 0x000ee20000300800 */
[----:B------:R-:W-:Y:S01]  /*23850*/  IADD3 R150, P2, R150, R4, RZ ;  /* 0x0000000496967210 */ /* 0x000fe20007f5e0ff */
[----:B------:R-:W-:Y:S02]  /*23860*/  IMAD.MOV.U32 R10, RZ, RZ, R9 ;  /* 0x000000ffff0a7224 */ /* 0x000fe400078e0009 */
[----:B------:R-:W-:Y:S01]  /*23870*/  IMAD.MOV.U32 R11, RZ, RZ, R12 ;  /* 0x000000ffff0b7224 */ /* 0x000fe200078e000c */
[----:B------:R-:W-:Y:S01]  /*23880*/  IADD3.X R149, R149, R3, RZ, P2, !PT ;  /* 0x0000000395957210 */ /* 0x000fe200017fe4ff */
[----:B------:R-:W-:Y:S04]  /*23890*/  STL [R1+0xae8], R9 ;  /* 0x000ae80901007387 */ /* 0x000fe80000100800 */
[----:B------:R1:W-:Y:S04]  /*238a0*/  STL [R1+0xae4], R12 ;  /* 0x000ae40c01007387 */ /* 0x0003e80000100800 */
[----:B------:R1:W-:Y:S04]  /*238b0*/  LDGSTS.E [R5+0x35300], desc[UR16][R10.64], P0 ;  /* 0x353000000a057fae */ /* 0x0003e80008121850 */
[----:B------:R-:W-:Y:S04]  /*238c0*/  STL [R1+0xb08], R150 ;  /* 0x000b089601007387 */ /* 0x000fe80000100800 */
[----:B-1----:R-:W3:Y:S01]  /*238d0*/  LDL.LU R12, [R1+0xb64] ;  /* 0x000b6400010c7983 */ /* 0x002ee20000300800 */
[----:B------:R-:W-:Y:S01]  /*238e0*/  IMAD.MOV.U32 R10, RZ, RZ, R150 ;  /* 0x000000ffff0a7224 */ /* 0x000fe200078e0096 */
[----:B------:R-:W-:-:S02]  /*238f0*/  MOV R11, R149 ;  /* 0x00000095000b7202 */ /* 0x000fc40000000f00 */
[----:B------:R1:W-:Y:S04]  /*23900*/  STL [R1+0xb04], R149 ;  /* 0x000b049501007387 */ /* 0x0003e80000100800 */
[----:B------:R-:W3:Y:S04]  /*23910*/  LDL.LU R9, [R1+0xb84] ;  /* 0x000b840001097983 */ /* 0x000ee80000300800 */
[----:B------:R2:W-:Y:S04]  /*23920*/  LDGSTS.E [R5+0x35700], desc[UR16][R10.64], P0 ;  /* 0x357000000a057fae */ /* 0x0005e80008121850 */
[----:B-1----:R-:W5:Y:S04]  /*23930*/  LDL.LU R149, [R1+0xdf8] ;  /* 0x000df80001957983 */ /* 0x002f680000300800 */
[----:B------:R-:W5:Y:S04]  /*23940*/  LDL.LU R150, [R1+0xdf4] ;  /* 0x000df40001967983 */ /* 0x000f680000300800 */
[----:B------:R-:W3:Y:S01]  /*23950*/  LDL.LU R11, [R1+0xb24] ;  /* 0x000b2400010b7983 */ /* 0x000ee20000300800 */
[----:B--2---:R-:W-:-:S05]  /*23960*/  IADD3 R151, P1, R151, R4, RZ ;  /* 0x0000000497977210 */ /* 0x004fca0007f3e0ff */
[----:B------:R-:W-:Y:S01]  /*23970*/  IMAD.MOV.U32 R10, RZ, RZ, R151 ;  /* 0x000000ffff0a7224 */ /* 0x000fe200078e0097 */
[-C--:B------:R-:W-:Y:S01]  /*23980*/  IADD3 R6, P2, R6, R4.reuse, RZ ;  /* 0x0000000406067210 */ /* 0x080fe20007f5e0ff */
[----:B------:R-:W-:Y:S04]  /*23990*/  STL [R1+0xb28], R151 ;  /* 0x000b289701007387 */ /* 0x000fe80000100800 */
[----:B----4-:R-:W-:Y:S01]  /*239a0*/  IMAD.X R13, R13, 0x1, R3, P2 ;  /* 0x000000010d0d7824 */ /* 0x010fe200010e0603 */
[----:B---3--:R-:W-:-:S05]  /*239b0*/  IADD3 R8, P2, R8, R4, RZ ;  /* 0x0000000408087210 */ /* 0x008fca0007f5e0ff */
[--C-:B------:R-:W-:Y:S02]  /*239c0*/  IMAD.X R9, R9, 0x1, R3.reuse, P2 ;  /* 0x0000000109097824 */ /* 0x100fe400010e0603 */
[----:B------:R-:W-:Y:S01]  /*239d0*/  IMAD.X R11, R11, 0x1, R3, P1 ;  /* 0x000000010b0b7824 */ /* 0x000fe200008e0603 */
[----:B------:R-:W-:-:S04]  /*239e0*/  IADD3 R7, P1, R7, R4, RZ ;  /* 0x0000000407077210 */ /* 0x000fc80007f3e0ff */
[----:B------:R1:W-:Y:S01]  /*239f0*/  STL [R1+0xb24], R11 ;  /* 0x000b240b01007387 */ /* 0x0003e20000100800 */
[----:B------:R-:W-:-:S03]  /*23a00*/  IMAD.X R12, R12, 0x1, R3, P1 ;  /* 0x000000010c0c7824 */ /* 0x000fc600008e0603 */
[----:B------:R2:W-:Y:S04]  /*23a10*/  LDGSTS.E [R5+0x35b00], desc[UR16][R10.64], P0 ;  /* 0x35b000000a057fae */ /* 0x0005e80008121850 */
[----:B------:R3:W-:Y:S01]  /*23a20*/  STL [R1+0xb48], R6 ;  /* 0x000b480601007387 */ /* 0x0007e20000100800 */
[----:B--2---:R-:W-:Y:S01]  /*23a30*/  MOV R10, R6 ;  /* 0x00000006000a7202 */ /* 0x004fe20000000f00 */
[----:B-1----:R-:W-:Y:S02]  /*23a40*/  IMAD.MOV.U32 R11, RZ, RZ, R13 ;  /* 0x000000ffff0b7224 */ /* 0x002fe400078e000d */
[----:B------:R-:W-:Y:S04]  /*23a50*/  STL [R1+0xb44], R13 ;  /* 0x000b440d01007387 */ /* 0x000fe80000100800 */
[----:B------:R1:W-:Y:S04]  /*23a60*/  LDGSTS.E [R5+0x35f00], desc[UR16][R10.64], P0 ;  /* 0x35f000000a057fae */ /* 0x0003e80008121850 */
[----:B------:R-:W2:Y:S04]  /*23a70*/  LDL.LU R151, [R1+0xbc4] ;  /* 0x000bc40001977983 */ /* 0x000ea80000300800 */
[----:B---3--:R-:W3:Y:S01]  /*23a80*/  LDL.LU R6, [R1+0xbc8] ;  /* 0x000bc80001067983 */ /* 0x008ee20000300800 */
[----:B-1----:R-:W-:Y:S01]  /*23a90*/  MOV R10, R7 ;  /* 0x00000007000a7202 */ /* 0x002fe20000000f00 */
[----:B------:R-:W-:-:S02]  /*23aa0*/  IMAD.MOV.U32 R11, RZ, RZ, R12 ;  /* 0x000000ffff0b7224 */ /* 0x000fc400078e000c */
[----:B------:R1:W-:Y:S04]  /*23ab0*/  STL [R1+0xb68], R7 ;  /* 0x000b680701007387 */ /* 0x0003e80000100800 */
[----:B------:R-:W-:Y:S04]  /*23ac0*/  STL [R1+0xb64], R12 ;  /* 0x000b640c01007387 */ /* 0x000fe80000100800 */
[----:B------:R4:W-:Y:S04]  /*23ad0*/  STL [R1+0xb88], R8 ;  /* 0x000b880801007387 */ /* 0x0009e80000100800 */
[----:B------:R4:W-:Y:S04]  /*23ae0*/  LDGSTS.E [R5+0x36300], desc[UR16][R10.64], P0 ;  /* 0x363000000a057fae */ /* 0x0009e80008121850 */
[----:B-1----:R-:W2:Y:S04]  /*23af0*/  LDL.LU R7, [R1+0xc08] ;  /* 0x000c080001077983 */ /* 0x002ea80000300800 */
[----:B------:R1:W-:Y:S01]  /*23b00*/  STL [R1+0xb84], R9 ;  /* 0x000b840901007387 */ /* 0x0003e20000100800 */
[----:B----4-:R-:W-:-:S02]  /*23b10*/  IMAD.MOV.U32 R10, RZ, RZ, R8 ;  /* 0x000000ffff0a7224 */ /* 0x010fc400078e0008 */
[----:B------:R-:W-:Y:S01]  /*23b20*/  IMAD.MOV.U32 R11, RZ, RZ, R9 ;  /* 0x000000ffff0b7224 */ /* 0x000fe200078e0009 */
[----:B------:R-:W4:Y:S04]  /*23b30*/  LDL.LU R8, [R1+0xc04] ;  /* 0x000c040001087983 */ /* 0x000f280000300800 */
[----:B------:R-:W4:Y:S04]  /*23b40*/  LDL.LU R13, [R1+0xc28] ;  /* 0x000c2800010d7983 */ /* 0x000f280000300800 */
[----:B------:R-:W4:Y:S04]  /*23b50*/  LDL.LU R12, [R1+0xc44] ;  /* 0x000c4400010c7983 */ /* 0x000f280000300800 */
[----:B-1----:R-:W4:Y:S04]  /*23b60*/  LDL.LU R9, [R1+0xc48] ;  /* 0x000c480001097983 */ /* 0x002f280000300800 */
[----:B------:R1:W-:Y:S04]  /*23b70*/  LDGSTS.E [R5+0x36700], desc[UR16][R10.64], P0 ;  /* 0x367000000a057fae */ /* 0x0003e80008121850 */
[----:B------:R-:W4:Y:S04]  /*23b80*/  LDL.LU R10, [R1+0xba4] ;  /* 0x000ba400010a7983 */ /* 0x000f280000300800 */
[----:B------:R-:W1:Y:S01]  /*23b90*/  LDL.LU R11, [R1+0xba8] ;  /* 0x000ba800010b7983 */ /* 0x000e620000300800 */
[----:B---3--:R-:W-:-:S05]  /*23ba0*/  IADD3 R6, P2, R6, R4, RZ ;  /* 0x0000000406067210 */ /* 0x008fca0007f5e0ff */
[----:B--2---:R-:W-:Y:S01]  /*23bb0*/  IMAD.X R151, R151, 0x1, R3, P2 ;  /* 0x0000000197977824 */ /* 0x004fe200010e0603 */
[----:B-1----:R-:W-:-:S04]  /*23bc0*/  IADD3 R11, P1, R11, R4, RZ ;  /* 0x000000040b0b7210 */ /* 0x002fc80007f3e0ff */
[----:B----4-:R-:W-:Y:S01]  /*23bd0*/  IADD3.X R10, R10, R3, RZ, P1, !PT ;  /* 0x000000030a0a7210 */ /* 0x010fe20000ffe4ff */
[----:B------:R1:W-:Y:S04]  /*23be0*/  STL [R1+0xba8], R11 ;  /* 0x000ba80b01007387 */ /* 0x0003e80000100800 */
[----:B------:R2:W-:Y:S01]  /*23bf0*/  STL [R1+0xba4], R10 ;  /* 0x000ba40a01007387 */ /* 0x0005e20000100800 */
[----:B-1----:R-:W-:-:S04]  /*23c00*/  LOP3.LUT R11, R11, R10, RZ, 0x3c, !PT ;  /* 0x0000000a0b0b7212 */ /* 0x002fc800078e3cff */
[----:B--2---:R-:W-:-:S04]  /*23c10*/  LOP3.LUT R10, R11, R10, RZ, 0x3c, !PT ;  /* 0x0000000a0b0a7212 */ /* 0x004fc800078e3cff */
[----:B------:R-:W-:Y:S01]  /*23c20*/  LOP3.LUT R11, R11, R10, RZ, 0x3c, !PT ;  /* 0x0000000a0b0b7212 */ /* 0x000fe200078e3cff */
[----:B------:R-:W-:Y:S04]  /*23c30*/  STL [R1+0xbc8], R6 ;  /* 0x000bc80601007387 */ /* 0x000fe80000100800 */
[----:B------:R1:W-:Y:S04]  /*23c40*/  LDGSTS.E [R5+0x36b00], desc[UR16][R10.64], P0 ;  /* 0x36b000000a057fae */ /* 0x0003e80008121850 */
[----:B------:R2:W-:Y:S01]  /*23c50*/  STL [R1+0xbc4], R151 ;  /* 0x000bc49701007387 */ /* 0x0005e20000100800 */
[----:B-1----:R-:W-:-:S02]  /*23c60*/  IMAD.MOV.U32 R10, RZ, RZ, R6 ;  /* 0x000000ffff0a7224 */ /* 0x002fc400078e0006 */
[----:B------:R-:W-:Y:S02]  /*23c70*/  IMAD.MOV.U32 R11, RZ, RZ, R151 ;  /* 0x000000ffff0b7224 */ /* 0x000fe400078e0097 */
[----:B--2---:R-:W5:Y:S04]  /*23c80*/  LDL.LU R151, [R1+0xdf0] ;  /* 0x000df00001977983 */ /* 0x004f680000300800 */
[----:B------:R-:W2:Y:S04]  /*23c90*/  LDL.LU R6, [R1+0xdec] ;  /* 0x000dec0001067983 */ /* 0x000ea80000300800 */
[----:B------:R1:W-:Y:S04]  /*23ca0*/  LDGSTS.E [R5+0x36f00], desc[UR16][R10.64], P0 ;  /* 0x36f000000a057fae */ /* 0x0003e80008121850 */
[----:B------:R-:W3:Y:S04]  /*23cb0*/  LDL.LU R10, [R1+0xbe4] ;  /* 0x000be400010a7983 */ /* 0x000ee80000300800 */
[----:B------:R-:W1:Y:S01]  /*23cc0*/  LDL.LU R11, [R1+0xbe8] ;  /* 0x000be800010b7983 */ /* 0x000e620000300800 */
[----:B------:R-:W-:-:S05]  /*23cd0*/  IADD3 R7, P2, R7, R4, RZ ;  /* 0x0000000407077210 */ /* 0x000fca0007f5e0ff */
[----:B------:R-:W-:Y:S01]  /*23ce0*/  IMAD.X R8, R8, 0x1, R3, P2 ;  /* 0x0000000108087824 */ /* 0x000fe200010e0603 */
[----:B-1----:R-:W-:-:S04]  /*23cf0*/  IADD3 R11, P1, R11, R4, RZ ;  /* 0x000000040b0b7210 */ /* 0x002fc80007f3e0ff */
[----:B---3--:R-:W-:Y:S01]  /*23d00*/  IADD3.X R10, R10, R3, RZ, P1, !PT ;  /* 0x000000030a0a7210 */ /* 0x008fe20000ffe4ff */
[----:B------:R1:W-:Y:S04]  /*23d10*/  STL [R1+0xbe8], R11 ;  /* 0x000be80b01007387 */ /* 0x0003e80000100800 */
[----:B------:R3:W-:Y:S01]  /*23d20*/  STL [R1+0xbe4], R10 ;  /* 0x000be40a01007387 */ /* 0x0007e20000100800 */
[----:B-1----:R-:W-:-:S04]  /*23d30*/  LOP3.LUT R11, R11, R10, RZ, 0x3c, !PT ;  /* 0x0000000a0b0b7212 */ /* 0x002fc800078e3cff */
[----:B---3--:R-:W-:-:S04]  /*23d40*/  LOP3.LUT R10, R11, R10, RZ, 0x3c, !PT ;  /* 0x0000000a0b0a7212 */ /* 0x008fc800078e3cff */
[----:B------:R-:W-:Y:S01]  /*23d50*/  LOP3.LUT R11, R11, R10, RZ, 0x3c, !PT ;  /* 0x0000000a0b0b7212 */ /* 0x000fe200078e3cff */
[----:B------:R-:W-:Y:S04]  /*23d60*/  STL [R1+0xc08], R7 ;  /* 0x000c080701007387 */ /* 0x000fe80000100800 */
[----:B------:R1:W-:Y:S04]  /*23d70*/  LDGSTS.E [R5+0x37300], desc[UR16][R10.64], P0 ;  /* 0x373000000a057fae */ /* 0x0003e80008121850 */
[----:B------:R3:W-:Y:S01]  /*23d80*/  STL [R1+0xc04], R8 ;  /* 0x000c040801007387 */ /* 0x0007e20000100800 */
[----:B-1----:R-:W-:-:S02]  /*23d90*/  IMAD.MOV.U32 R10, RZ, RZ, R7 ;  /* 0x000000ffff0a7224 */ /* 0x002fc400078e0007 */
[----:B------:R-:W-:Y:S02]  /*23da0*/  IMAD.MOV.U32 R11, RZ, RZ, R8 ;  /* 0x000000ffff0b7224 */ /* 0x000fe400078e0008 */
[----:B---3--:R-:W5:Y:S04]  /*23db0*/  LDL.LU R8, [R1+0xde8] ;  /* 0x000de80001087983 */ /* 0x008f680000300800 */
[----:B------:R-:W5:Y:S04]  /*23dc0*/  LDL.LU R7, [R1+0xde4] ;  /* 0x000de40001077983 */ /* 0x000f680000300800 */
[----:B------:R1:W-:Y:S04]  /*23dd0*/  LDGSTS.E [R5+0x37700], desc[UR16][R10.64], P0 ;  /* 0x377000000a057fae */ /* 0x0003e80008121850 */
[----:B------:R-:W3:Y:S01]  /*23de0*/  LDL.LU R11, [R1+0xc24] ;  /* 0x000c2400010b7983 */ /* 0x000ee20000300800 */
[----:B------:R-:W-:-:S02]  /*23df0*/  IADD3 R13, P1, R13, R4, RZ ;  /* 0x000000040d0d7210 */ /* 0x000fc40007f3e0ff */
[----:B------:R-:W-:-:S03]  /*23e00*/  IADD3 R9, P2, R9, R4, RZ ;  /* 0x0000000409097210 */ /* 0x000fc60007f5e0ff */
[----:B-1----:R-:W-:Y:S02]  /*23e10*/  IMAD.MOV.U32 R10, RZ, RZ, R13 ;  /* 0x000000ffff0a7224 */ /* 0x002fe400078e000d */
[----:B------:R-:W-:Y:S01]  /*23e20*/  IMAD.X R12, R12, 0x1, R3, P2 ;  /* 0x000000010c0c7824 */ /* 0x000fe200010e0603 */
[----:B------:R-:W-:Y:S01]  /*23e30*/  STL [R1+0xc28], R13 ;  /* 0x000c280d01007387 */ /* 0x000fe20000100800 */
[----:B------:R-:W-:Y:S01]  /*23e40*/  VIADD R14, R14, 0x1 ;  /* 0x000000010e0e7836 */ /* 0x000fe20000000000 */
[----:B---3--:R-:W-:-:S05]  /*23e50*/  IADD3.X R11, R11, R3, RZ, P1, !PT ;  /* 0x000000030b0b7210 */ /* 0x008fca0000ffe4ff */
[----:B------:R1:W-:Y:S04]  /*23e60*/  STL [R1+0xc24], R11 ;  /* 0x000c240b01007387 */ /* 0x0003e80000100800 */
[----:B------:R3:W-:Y:S04]  /*23e70*/  LDGSTS.E [R5+0x37b00], desc[UR16][R10.64], P0 ;  /* 0x37b000000a057fae */ /* 0x0007e80008121850 */
[----:B------:R4:W-:Y:S01]  /*23e80*/  STL [R1+0xc48], R9 ;  /* 0x000c480901007387 */ /* 0x0009e20000100800 */
[----:B---3--:R-:W-:Y:S01]  /*23e90*/  IMAD.MOV.U32 R10, RZ, RZ, R9 ;  /* 0x000000ffff0a7224 */ /* 0x008fe200078e0009 */
[----:B-1----:R-:W-:-:S02]  /*23ea0*/  MOV R11, R12 ;  /* 0x0000000c000b7202 */ /* 0x002fc40000000f00 */
[----:B------:R4:W-:Y:S04]  /*23eb0*/  STL [R1+0xc44], R12 ;  /* 0x000c440c01007387 */ /* 0x0009e80000100800 */
[----:B------:R4:W-:Y:S01]  /*23ec0*/  LDGSTS.E [R5+0x37f00], desc[UR16][R10.64], P0 ;  /* 0x37f000000a057fae */ /* 0x0009e20008121850 */
[----:B--2---:R-:W-:-:S03]  /*23ed0*/  ISETP.NE.U32.AND P0, PT, R14, R6, PT ;  /* 0x000000060e00720c */ /* 0x004fc60003f05070 */
[----:B------:R4:W5:Y:S04]  /*23ee0*/  LDL.LU R6, [R1+0xde0] ;  /* 0x000de00001067983 */ /* 0x0009680000300800 */
[----:B------:R-:W0:Y:S06]  /*23ef0*/  LDGDEPBAR ;  /* 0x00000000000079af */ /* 0x000e2c0000000000 */
[----:B----4-:R-:W-:Y:S05]  /*23f00*/  @P0 BRA `(.L_x_1) ;  /* 0xffffff3400540947 */ /* 0x010fea000383ffff */
.L_x_0:
[----:B------:R-:W2:Y:S01]  /*23f10*/  LDL.LU R16, [R1+0x400] ;  /* 0x0004000001107983 */ /* 0x000ea20000300800 */
[----:B------:R-:W-:-:S04]  /*23f20*/  DEPBAR.LE SB0, 0x0 ;  /* 0x000080000000791a */ /* 0x000fc80000000000 */
[----:B------:R-:W2:Y:S01]  /*23f30*/  LDL.LU R17, [R1+0x408] ;  /* 0x0004080001117983 */ /* 0x000ea20000300800 */
[----:B------:R-:W1:Y:S01]  /*23f40*/  S2R R5, SR_TID.X ;  /* 0x0000000000057919 */ /* 0x000e620000002100 */
[----:B------:R-:W-:Y:S01]  /*23f50*/  IMAD.MOV.U32 R14, RZ, RZ, R24 ;  /* 0x000000ffff0e7224 */ /* 0x000fe200078e0018 */
[----:B------:R-:W-:Y:S01]  /*23f60*/  ULDC UR5, c[0x0][0x22c] ;  /* 0x00008b0000057ab9 */ /* 0x000fe20000000800 */
[----:B------:R-:W-:Y:S01]  /*23f70*/  IMAD.MOV.U32 R15, RZ, RZ, R26 ;  /* 0x000000ffff0f7224 */ /* 0x000fe200078e001a */
[----:B------:R-:W2:Y:S01]  /*23f80*/  LDL.LU R18, [R1+0x200] ;  /* 0x0002000001127983 */ /* 0x000ea20000300800 */
[----:B------:R-:W-:Y:S01]  /*23f90*/  IMAD.MOV.U32 R158, RZ, RZ, R121 ;  /* 0x000000ffff9e7224 */ /* 0x000fe200078e0079 */
[----:B------:R-:W-:Y:S01]  /*23fa0*/  ULDC UR4, c[0x0][0x22c] ;  /* 0x00008b0000047ab9 */ /* 0x000fe20000000800 */
[----:B------:R-:W-:Y:S01]  /*23fb0*/  IMAD.MOV.U32 R159, RZ, RZ, R123 ;  /* 0x000000ffff9f7224 */ /* 0x000fe200078e007b */
[----:B------:R-:W2:Y:S01]  /*23fc0*/  LDL.LU R19, [R1+0x208] ;  /* 0x0002080001137983 */ /* 0x000ea20000300800 */
[----:B------:R-:W-:-:S02]  /*23fd0*/  IMAD.MOV.U32 R174, RZ, RZ, R125 ;  /* 0x000000ffffae7224 */ /* 0x000fc400078e007d */
[----:B------:R-:W-:Y:S01]  /*23fe0*/  IMAD.MOV.U32 R175, RZ, RZ, R127 ;  /* 0x000000ffffaf7224 */ /* 0x000fe200078e007f */
[----:B------:R-:W3:Y:S01]  /*23ff0*/  LDL.LU R12, [R1] ;  /* 0x00000000010c7983 */ /* 0x000ee20000300800 */
[----:B------:R-:W-:Y:S01]  /*24000*/  MOV R170, R128 ;  /* 0x0000008000aa7202 */ /* 0x000fe20000000f00 */
[----:B------:R-:W-:Y:S01]  /*24010*/  IMAD.MOV.U32 R171, RZ, RZ, R130 ;  /* 0x000000ffffab7224 */ /* 0x000fe200078e0082 */
[----:B------:R-:W-:Y:S01]  /*24020*/  MOV R182, R132 ;  /* 0x0000008400b67202 */ /* 0x000fe20000000f00 */
[----:B------:R-:W3:Y:S01]  /*24030*/  LDL.LU R13, [R1+0x8] ;  /* 0x00000800010d7983 */ /* 0x000ee20000300800 */
[----:B------:R-:W-:Y:S02]  /*24040*/  IMAD.MOV.U32 R183, RZ, RZ, R134 ;  /* 0x000000ffffb77224 */ /* 0x000fe400078e0086 */
[----:B------:R-:W-:Y:S02]  /*24050*/  IMAD.MOV.U32 R198, RZ, RZ, R133 ;  /* 0x000000ffffc67224 */ /* 0x000fe400078e0085 */
[----:B------:R-:W-:Y:S01]  /*24060*/  IMAD.MOV.U32 R199, RZ, RZ, R135 ;  /* 0x000000ffffc77224 */ /* 0x000fe200078e0087 */
[----:B------:R-:W-:Y:S01]  /*24070*/  MOV R194, R136 ;  /* 0x0000008800c27202 */ /* 0x000fe20000000f00 */
[----:B------:R-:W-:Y:S01]  /*24080*/  IMAD.MOV.U32 R195, RZ, RZ, R138 ;  /* 0x000000ffffc37224 */ /* 0x000fe200078e008a */
[----:B------:R-:W-:Y:S01]  /*24090*/  MOV R206, R140 ;  /* 0x0000008c00ce7202 */ /* 0x000fe20000000f00 */
[----:B------:R-:W-:Y:S01]  /*240a0*/  IMAD.MOV.U32 R207, RZ, RZ, R142 ;  /* 0x000000ffffcf7224 */ /* 0x000fe200078e008e */
[----:B------:R-:W-:Y:S01]  /*240b0*/  ULDC.64 UR6, c[0x0][0x228] ;  /* 0x00008a0000067ab9 */ /* 0x000fe20000000a00 */
[----:B------:R-:W-:Y:S01]  /*240c0*/  IMAD.MOV.U32 R218, RZ, RZ, R141 ;  /* 0x000000ffffda7224 */ /* 0x000fe200078e008d */
[----:B------:R-:W-:Y:S01]  /*240d0*/  ULDC.64 UR26, c[0x0][0x228] ;  /* 0x00008a00001a7ab9 */ /* 0x000fe20000000a00 */
[----:B------:R-:W-:Y:S01]  /*240e0*/  IMAD.MOV.U32 R219, RZ, RZ, R143 ;  /* 0x000000ffffdb7224 */ /* 0x000fe200078e008f */
[----:B------:R-:W-:Y:S01]  /*240f0*/  ULDC UR28, c[0x0][0x248] ;  /* 0x00009200001c7ab9 */ /* 0x000fe20000000800 */
[----:B-----5:R-:W-:Y:S01]  /*24100*/  VIADD R3, R6, 0x2 ;  /* 0x0000000206037836 */ /* 0x020fe20000000000 */
[C---:B-1----:R-:W-:Y:S01]  /*24110*/  SHF.L.U32 R4, R5.reuse, 0x3, RZ ;  /* 0x0000000305047819 */ /* 0x042fe200000006ff */
[C---:B------:R-:W-:Y:S01]  /*24120*/  IMAD.SHL.U32 R2, R5.reuse, 0x10, RZ ;  /* 0x0000001005027824 */ /* 0x040fe200078e00ff */
[----:B------:R-:W-:Y:S01]  /*24130*/  ULDC.64 UR22, c[0x0][0x228] ;  /* 0x00008a0000167ab9 */ /* 0x000fe20000000a00 */
[C---:B------:R-:W-:Y:S01]  /*24140*/  IMAD.SHL.U32 R0, R5.reuse, 0x40, RZ ;  /* 0x0000004005007824 */ /* 0x040fe200078e00ff */
[----:B------:R-:W-:Y:S01]  /*24150*/  LOP3.LUT R4, R4, 0x300, RZ, 0xc0, !PT ;  /* 0x0000030004047812 */ /* 0x000fe200078ec0ff */
[----:B------:R-:W-:Y:S01]  /*24160*/  ULDC.64 UR24, c[0x0][0x228] ;  /* 0x00008a0000187ab9 */ /* 0x000fe20000000a00 */
[----:B------:R-:W-:Y:S01]  /*24170*/  LOP3.LUT R2, R2, 0xf0, RZ, 0xc0, !PT ;  /* 0x000000f002027812 */ /* 0x000fe200078ec0ff */
[----:B------:R-:W-:Y:S01]  /*24180*/  ULDC.64 UR18, c[0x0][0x228] ;  /* 0x00008a0000127ab9 */ /* 0x000fe20000000a00 */
[----:B------:R-:W-:Y:S01]  /*24190*/  LOP3.LUT R0, R0, 0x400, RZ, 0xc0, !PT ;  /* 0x0000040000007812 */ /* 0x000fe200078ec0ff */
[----:B------:R-:W-:Y:S01]  /*241a0*/  ULDC.64 UR20, c[0x0][0x228] ;  /* 0x00008a0000147ab9 */ /* 0x000fe20000000a00 */
[----:B------:R-:W-:Y:S01]  /*241b0*/  LOP3.LUT R5, R5, 0x7f, RZ, 0xc0, !PT ;  /* 0x0000007f05057812 */ /* 0x000fe200078ec0ff */
[----:B------:R-:W-:Y:S01]  /*241c0*/  ULDC.64 UR14, c[0x0][0x228] ;  /* 0x00008a00000e7ab9 */ /* 0x000fe20000000a00 */
[----:B------:R-:W-:Y:S01]  /*241d0*/  IADD3 R0, R0, UR12, R2 ;  /* 0x0000000c00007c10 */ /* 0x000fe2000fffe002 */
[----:B------:R-:W-:Y:S01]  /*241e0*/  ULDC.64 UR10, c[0x0][0x228] ;  /* 0x00008a00000a7ab9 */ /* 0x000fe20000000a00 */
[----:B------:R-:W-:Y:S01]  /*241f0*/  LEA R251, R5, UR12, 0x4 ;  /* 0x0000000c05fb7c11 */ /* 0x000fe2000f8e20ff */
[----:B------:R-:W-:Y:S01]  /*24200*/  BAR.SYNC.DEFER_BLOCKING 0x0 ;  /* 0x0000000000007b1d */ /* 0x000fe20000010000 */
[----:B------:R-:W-:Y:S01]  /*24210*/  IMAD.MOV.U32 R26, RZ, RZ, R97 ;  /* 0x000000ffff1a7224 */ /* 0x000fe200078e0061 */
[----:B------:R-:W-:Y:S01]  /*24220*/  ISETP.GE.AND P4, PT, R3, UR5, PT ;  /* 0x0000000503007c0c */ /* 0x000fe2000bf86270 */
[----:B------:R-:W-:-:S02]  /*24230*/  IMAD.IADD R0, R0, 0x1, R4 ;  /* 0x0000000100007824 */ /* 0x000fc400078e0204 */
[----:B------:R-:W-:-:S03]  /*24240*/  VIADD R2, R6, 0x1 ;  /* 0x0000000106027836 */ /* 0x000fc60000000000 */
[----:B------:R-:W1:Y:S01]  /*24250*/  LDC R5, c[0x0][0x244] ;  /* 0x00009100ff057b82 */ /* 0x000e620000000800 */
[C---:B------:R-:W-:Y:S01]  /*24260*/  VIADD R3, R6.reuse, 0x4 ;  /* 0x0000000406037836 */ /* 0x040fe20000000000 */
[----:B------:R-:W-:Y:S01]  /*24270*/  ULDC UR5, c[0x0][0x22c] ;  /* 0x00008b0000057ab9 */ /* 0x000fe20000000800 */
[----:B------:R-:W-:Y:S01]  /*24280*/  ISETP.GE.AND P2, PT, R7, UR6, PT ;  /* 0x0000000607007c0c */ /* 0x000fe2000bf46270 */
[----:B------:R-:W-:Y:S01]  /*24290*/  IMAD R9, R6, UR28, RZ ;  /* 0x0000001c06097c24 */ /* 0x000fe2000f8e02ff */
[----:B------:R-:W-:Y:S01]  /*242a0*/  ISETP.GE.AND P0, PT, R2, UR4, PT ;  /* 0x0000000402007c0c */ /* 0x000fe2000bf06270 */
[----:B------:R-:W-:Y:S01]  /*242b0*/  ULDC UR4, c[0x0][0x22c] ;  /* 0x00008b0000047ab9 */ /* 0x000fe20000000800 */
[----:B------:R-:W-:Y:S01]  /*242c0*/  IADD3 R2, R6, 0x3, RZ ;  /* 0x0000000306027810 */ /* 0x000fe20007ffe0ff */
[----:B------:R-:W-:Y:S01]  /*242d0*/  ULDC.64 UR12, c[0x0][0x228] ;  /* 0x00008a00000c7ab9 */ /* 0x000fe20000000a00 */
[----:B------:R-:W-:Y:S01]  /*242e0*/  ISETP.GE.AND P5, PT, R3, UR5, PT ;  /* 0x0000000503007c0c */ /* 0x000fe2000bfa6270 */
[----:B------:R-:W-:Y:S01]  /*242f0*/  ULDC UR8, c[0x0][0x22c] ;  /* 0x00008b0000087ab9 */ /* 0x000fe20000000800 */
[----:B------:R-:W-:Y:S01]  /*24300*/  ISETP.GE.AND P3, PT, R2, UR4, PT ;  /* 0x0000000402007c0c */ /* 0x000fe2000bf66270 */
[----:B------:R-:W-:Y:S01]  /*24310*/  ULDC.64 UR4, c[0x0][0x220] ;  /* 0x0000880000047ab9 */ /* 0x000fe20000000a00 */
[----:B--2---:R-:W-:Y:S01]  /*24320*/  STSM.16.M88.4 [R0], R16 ;  /* 0x0000001000007844 */ /* 0x004fe20000000200 */
[----:B------:R-:W-:Y:S06]  /*24330*/  BAR.SYNC.DEFER_BLOCKING 0x0 ;  /* 0x0000000000007b1d */ /* 0x000fec0000010000 */
[----:B------:R-:W2:Y:S02]  /*24340*/  LDS.128 R16, [R251] ;  /* 0x00000000fb107984 */ /* 0x000ea40000000c00 */
[----:B------:R-:W-:Y:S06]  /*24350*/  BAR.SYNC.DEFER_BLOCKING 0x0 ;  /* 0x0000000000007b1d */ /* 0x000fec0000010000 */
[----:B--2---:R2:W-:Y:S04]  /*24360*/  STL.64 [R1+0x600], R16 ;  /* 0x0006001001007387 */ /* 0x0045e80000100a00 */
[----:B------:R4:W-:Y:S04]  /*24370*/  STL.64 [R1+0x608], R18 ;  /* 0x0006081201007387 */ /* 0x0009e80000100a00 */
[----:B--2---:R-:W2:Y:S04]  /*24380*/  LDL.LU R16, [R1+0x404] ;  /* 0x0004040001107983 */ /* 0x004ea80000300800 */
[----:B------:R-:W2:Y:S04]  /*24390*/  LDL.LU R17, [R1+0x40c] ;  /* 0x00040c0001117983 */ /* 0x000ea80000300800 */
[----:B----4-:R-:W2:Y:S04]  /*243a0*/  LDL.LU R18, [R1+0x204] ;  /* 0x0002040001127983 */ /* 0x010ea80000300800 */
[----:B------:R-:W2:Y:S04]  /*243b0*/  LDL.LU R19, [R1+0x20c] ;  /* 0x00020c0001137983 */ /* 0x000ea80000300800 */
[----:B---3--:R3:W-:Y:S01]  /*243c0*/  STSM.16.M88.4 [R0], R12 ;  /* 0x0000000c00007844 */ /* 0x0087e20000000200 */
[----:B------:R-:W-:Y:S06]  /*243d0*/  BAR.SYNC.DEFER_BLOCKING 0x0 ;  /* 0x0000000000007b1d */ /* 0x000fec0000010000 */
[----:B---3--:R-:W3:Y:S04]  /*243e0*/  LDL.LU R12, [R1+0x4] ;  /* 0x00000400010c7983 */ /* 0x008ee80000300800 */
[----:B------:R-:W3:Y:S04]  /*243f0*/  LDL.LU R13, [R1+0xc] ;  /* 0x00000c00010d7983 */ /* 0x000ee80000300800 */
[----:B------:R-:W4:Y:S01]  /*24400*/  LDS.128 R20, [R251] ;  /* 0x00000000fb147984 */ /* 0x000f220000000c00 */
[----:B------:R-:W-:Y:S06]  /*24410*/  BAR.SYNC.DEFER_BLOCKING 0x0 ;  /* 0x0000000000007b1d */ /* 0x000fec0000010000 */
[----:B----4-:R-:W-:Y:S04]  /*24420*/  STL [R1+0x4], R21 ;  /* 0x0000041501007387 */ /* 0x010fe80000100800 */
[----:B------:R-:W-:Y:S04]  /*24430*/  STL.64 [R1+0x8], R22 ;  /* 0x0000081601007387 */ /* 0x000fe80000100a00 */
[----:B--2---:R-:W-:Y:S01]  /*24440*/  STSM.16.M88.4 [R0], R16 ;  /* 0x0000001000007844 */ /* 0x004fe20000000200 */
[----:B------:R-:W-:Y:S06]  /*24450*/  BAR.SYNC.DEFER_BLOCKING 0x0 ;  /* 0x0000000000007b1d */ /* 0x000fec0000010000 */
[----:B------:R-:W2:Y:S04]  /*24460*/  LDS.128 R16, [R251] ;  /* 0x00000000fb107984 */ /* 0x000ea80000000c00 */
[----:B--2---:R2:W-:Y:S04]  /*24470*/  STL.64 [R1+0x400], R16 ;  /* 0x0004001001007387 */ /* 0x0045e80000100a00 */
[----:B------:R4:W-:Y:S04]  /*24480*/  STL.64 [R1+0x408], R18 ;  /* 0x0004081201007387 */ /* 0x0009e80000100a00 */
[----:B--2---:R-:W2:Y:S04]  /*24490*/  LDL.LU R16, [R1+0x410] ;  /* 0x0004100001107983 */ /* 0x004ea80000300800 */
[----:B------:R-:W2:Y:S04]  /*244a0*/  LDL.LU R17, [R1+0x418] ;  /* 0x0004180001117983 */ /* 0x000ea80000300800 */
[----:B----4-:R-:W2:Y:S04]  /*244b0*/  LDL.LU R18, [R1+0x210] ;  /* 0x0002100001127983 */ /* 0x010ea80000300800 */
[----:B------:R-:W2:Y:S01]  /*244c0*/  LDL.LU R19, [R1+0x218] ;  /* 0x0002180001137983 */ /* 0x000ea20000300800 */
[----:B------:R-:W-:Y:S01]  /*244d0*/  BAR.SYNC.DEFER_BLOCKING 0x0 ;  /* 0x0000000000007b1d */ /* 0x000fe20000010000 */
[----:B------:R-:W-:Y:S01]  /*244e0*/  MOV R14, R25 ;  /* 0x00000019000e7202 */ /* 0x000fe20000000f00 */
[----:B------:R-:W-:-:S05]  /*244f0*/  IMAD.MOV.U32 R15, RZ, RZ, R27 ;  /* 0x000000ffff0f7224 */ /* 0x000fca00078e001b */
[----:B---3--:R3:W-:Y:S01]  /*24500*/  STSM.16.M88.4 [R0], R12 ;  /* 0x0000000c00007844 */ /* 0x0087e20000000200 */
[----:B------:R-:W-:Y:S01]  /*24510*/  IMAD.MOV.U32 R250, RZ, RZ, R20 ;  /* 0x000000fffffa7224 */ /* 0x000fe200078e0014 */
[----:B------:R-:W-:Y:S06]  /*24520*/  BAR.SYNC.DEFER_BLOCKING 0x0 ;  /* 0x0000000000007b1d */ /* 0x000fec0000010000 */
[----:B---3--:R-:W3:Y:S04]  /*24530*/  LDL.LU R12, [R1+0x10] ;  /* 0x00001000010c7983 */ /* 0x008ee80000300800 */
[----:B------:R-:W3:Y:S04]  /*24540*/  LDL.LU R13, [R1+0x18] ;  /* 0x00001800010d7983 */ /* 0x000ee80000300800 */
[----:B------:R-:W4:Y:S01]  /*24550*/  LDS.128 R20, [R251] ;  /* 0x00000000fb147984 */ /* 0x000f220000000c00 */
[----:B------:R-:W-:Y:S06]  /*24560*/  BAR.SYNC.DEFER_BLOCKING 0x0 ;  /* 0x0000000000007b1d */ /* 0x000fec0000010000 */
[----:B----4-:R-:W-:Y:S04]  /*24570*/  STL.64 [R1+0x200], R20 ;  /* 0x0002001401007387 */ /* 0x010fe80000100a00 */
        /* <DEDUP_REMOVED lines=11> */
[----:B------:R-:W-:Y:S01]  /*24630*/  IMAD.MOV.U32 R14, RZ, RZ, R28 ;  /* 0x000000ffff0e7224 */ /* 0x000fe200078e001c */
[----:B------:R-:W-:-:S05]  /*24640*/  MOV R15, R30 ;  /* 0x0000001e000f7202 */ /* 0x000fca0000000f00 */
[----:B---3--:R3:W-:Y:S01]  /*24650*/  STSM.16.M88.4 [R0], R12 ;  /* 0x0000000c00007844 */ /* 0x0087e20000000200 */
        /* <DEDUP_REMOVED lines=17> */
[----:B------:R-:W-:-:S02]  /*24770*/  IMAD.MOV.U32 R14, RZ, RZ, R29 ;  /* 0x000000ffff0e7224 */ /* 0x000fc400078e001d */
[----:B------:R-:W-:-:S05]  /*24780*/  IMAD.MOV.U32 R15, RZ, RZ, R31 ;  /* 0x000000ffff0f7224 */ /* 0x000fca00078e001f */
        /* <DEDUP_REMOVED lines=610> */
[----:B------:R-:W2:Y:S02]  /*26db0*/  LDS.128 R20, [R251] ;  /* 0x00000000fb147984 */ /* 0x000ea40000000c00 */
[----:B--2---:R-:W-:-:S02]  /*26dc0*/  IMAD.MOV.U32 R252, RZ, RZ, R23 ;  /* 0x000000fffffc7224 */ /* 0x004fc400078e0017 */
[----:B------:R-:W-:Y:S04]  /*26dd0*/  STL.64 [R1+0x710], R20 ;  /* 0x0007101401007387 */ /* 0x000fe80000100a00 */
[----:B------:R-:W-:Y:S04]  /*26de0*/  STL [R1+0x718], R22 ;  /* 0x0007181601007387 */ /* 0x000fe80000100800 */
[----:B------:R-:W-:Y:S04]  /*26df0*/  STL [R1+0xde0], R252 ;  /* 0x000de0fc01007387 */ /* 0x000fe80000100800 */
[----:B------:R-:W2:Y:S04]  /*26e00*/  LDL.LU R16, [R1+0x514] ;  /* 0x0005140001107983 */ /* 0x000ea80000300800 */
[----:B------:R-:W2:Y:S04]  /*26e10*/  LDL.LU R17, [R1+0x51c] ;  /* 0x00051c0001117983 */ /* 0x000ea80000300800 */
[----:B------:R-:W2:Y:S04]  /*26e20*/  LDL.LU R18, [R1+0x314] ;  /* 0x0003140001127983 */ /* 0x000ea80000300800 */
        /* <DEDUP_REMOVED lines=10> */
[----:B----4-:R-:W-:Y:S04]  /*26ed0*/  STL [R1+0xdf0], R244 ;  /* 0x000df0f401007387 */ /* 0x010fe80000100800 */
[----:B------:R-:W-:Y:S04]  /*26ee0*/  STL [R1+0xdec], R245 ;  /* 0x000decf501007387 */ /* 0x000fe80000100800 */
[----:B------:R-:W-:Y:S04]  /*26ef0*/  STL [R1+0xde8], R246 ;  /* 0x000de8f601007387 */ /* 0x000fe80000100800 */
[----:B------:R-:W-:Y:S04]  /*26f00*/  STL [R1+0xde4], R247 ;  /* 0x000de4f701007387 */ /* 0x000fe80000100800 */
[----:B--2---:R-:W-:Y:S01]  /*26f10*/  STSM.16.M88.4 [R0], R16 ;  /* 0x0000001000007844 */ /* 0x004fe20000000200 */
[----:B------:R-:W-:Y:S06]  /*26f20*/  BAR.SYNC.DEFER_BLOCKING 0x0 ;  /* 0x0000000000007b1d */ /* 0x000fec0000010000 */
[----:B------:R-:W2:Y:S04]  /*26f30*/  LDS.128 R240, [R251] ;  /* 0x00000000fbf07984 */ /* 0x000ea80000000c00 */
[----:B--2---:R-:W-:Y:S04]  /*26f40*/  STL [R1+0xe00], R240 ;  /* 0x000e00f001007387 */ /* 0x004fe80000100800 */
[----:B------:R-:W-:Y:S04]  /*26f50*/  STL [R1+0xdfc], R241 ;  /* 0x000dfcf101007387 */ /* 0x000fe80000100800 */
[----:B------:R-:W-:Y:S04]  /*26f60*/  STL [R1+0xdf8], R242 ;  /* 0x000df8f201007387 */ /* 0x000fe80000100800 */
[----:B------:R-:W-:Y:S04]  /*26f70*/  STL [R1+0xdf4], R243 ;  /* 0x000df4f301007387 */ /* 0x000fe80000100800 */
[----:B------:R-:W2:Y:S04]  /*26f80*/  LDL.LU R20, [R1+0x520] ;  /* 0x0005200001147983 */ /* 0x000ea80000300800 */
[----:B------:R-:W2:Y:S04]  /*26f90*/  LDL.LU R21, [R1+0x528] ;  /* 0x0005280001157983 */ /* 0x000ea80000300800 */
[----:B------:R-:W2:Y:S04]  /*26fa0*/  LDL.LU R22, [R1+0x320] ;  /* 0x0003200001167983 */ /* 0x000ea80000300800 */
[----:B------:R-:W2:Y:S04]  /*26fb0*/  LDL.LU R23, [R1+0x328] ;  /* 0x0003280001177983 */ /* 0x000ea80000300800 */
[----:B------:R-:W4:Y:S04]  /*26fc0*/  LDL.LU R16, [R1+0x120] ;  /* 0x0001200001107983 */ /* 0x000f280000300800 */
[----:B------:R-:W4:Y:S01]  /*26fd0*/  LDL.LU R17, [R1+0x128] ;  /* 0x0001280001117983 */ /* 0x000f220000300800 */
[----:B------:R-:W-:Y:S01]  /*26fe0*/  BAR.SYNC.DEFER_BLOCKING 0x0 ;  /* 0x0000000000007b1d */ /* 0x000fe20000010000 */
[----:B------:R-:W-:-:S02]  /*26ff0*/  IMAD.MOV.U32 R14, RZ, RZ, R93 ;  /* 0x000000ffff0e7224 */ /* 0x000fc400078e005d */
[----:B------:R-:W-:-:S05]  /*27000*/  IMAD.MOV.U32 R15, RZ, RZ, R95 ;  /* 0x000000ffff0f7224 */ /* 0x000fca00078e005f */
[----:B---3--:R-:W-:Y:S01]  /*27010*/  STSM.16.M88.4 [R0], R12 ;  /* 0x0000000c00007844 */ /* 0x008fe20000000200 */
[----:B------:R-:W-:Y:S06]  /*27020*/  BAR.SYNC.DEFER_BLOCKING 0x0 ;  /* 0x0000000000007b1d */ /* 0x000fec0000010000 */
[----:B------:R-:W3:Y:S02]  /*27030*/  LDS.128 R232, [R251] ;  /* 0x00000000fbe87984 */ /* 0x000ee40000000c00 */
[----:B------:R-:W-:Y:S01]  /*27040*/  BAR.SYNC.DEFER_BLOCKING 0x0 ;  /* 0x0000000000007b1d */ /* 0x000fe20000010000 */
[----:B------:R-:W-:Y:S01]  /*27050*/  MOV R18, R96 ;  /* 0x0000006000127202 */ /* 0x000fe20000000f00 */
[----:B------:R-:W-:-:S04]  /*27060*/  IMAD.MOV.U32 R19, RZ, RZ, R98 ;  /* 0x000000ffff137224 */ /* 0x000fc800078e0062 */
[----:B---3--:R-:W-:Y:S04]  /*27070*/  STL [R1+0xe10], R232 ;  /* 0x000e10e801007387 */ /* 0x008fe80000100800 */
[----:B------:R-:W-:Y:S04]  /*27080*/  STL [R1+0xe0c], R233 ;  /* 0x000e0ce901007387 */ /* 0x000fe80000100800 */
[----:B------:R-:W-:Y:S04]  /*27090*/  STL [R1+0xe08], R234 ;  /* 0x000e08ea01007387 */ /* 0x000fe80000100800 */
[----:B------:R-:W-:Y:S04]  /*270a0*/  STL [R1+0xe04], R235 ;  /* 0x000e04eb01007387 */ /* 0x000fe80000100800 */
[----:B--2---:R-:W-:Y:S01]  /*270b0*/  STSM.16.M88.4 [R0], R20 ;  /* 0x0000001400007844 */ /* 0x004fe20000000200 */
[----:B------:R-:W-:Y:S06]  /*270c0*/  BAR.SYNC.DEFER_BLOCKING 0x0 ;  /* 0x0000000000007b1d */ /* 0x000fec0000010000 */
[----:B------:R-:W2:Y:S02]  /*270d0*/  LDS.128 R12, [R251] ;  /* 0x00000000fb0c7984 */ /* 0x000ea40000000c00 */
[----:B------:R-:W-:Y:S06]  /*270e0*/  BAR.SYNC.DEFER_BLOCKING 0x0 ;  /* 0x0000000000007b1d */ /* 0x000fec0000010000 */
[----:B----4-:R3:W-:Y:S02]  /*270f0*/  STSM.16.M88.4 [R0], R16 ;  /* 0x0000001000007844 */ /* 0x0107e40000000200 */
[----:B------:R-:W-:Y:S06]  /*27100*/  BAR.SYNC.DEFER_BLOCKING 0x0 ;  /* 0x0000000000007b1d */ /* 0x000fec0000010000 */
[----:B---3--:R-:W3:Y:S04]  /*27110*/  LDL.LU R16, [R1+0x524] ;  /* 0x0005240001107983 */ /* 0x008ee80000300800 */
[----:B------:R-:W3:Y:S04]  /*27120*/  LDL.LU R17, [R1+0x52c] ;  /* 0x00052c0001117983 */ /* 0x000ee80000300800 */
[----:B------:R-:W3:Y:S04]  /*27130*/  LDL.LU R18, [R1+0x324] ;  /* 0x0003240001127983 */ /* 0x000ee80000300800 */
[----:B------:R-:W3:Y:S04]  /*27140*/  LDL.LU R19, [R1+0x32c] ;  /* 0x00032c0001137983 */ /* 0x000ee80000300800 */
[----:B------:R-:W4:Y:S04]  /*27150*/  LDL.LU R24, [R1+0x124] ;  /* 0x0001240001187983 */ /* 0x000f280000300800 */
[----:B------:R-:W4:Y:S04]  /*27160*/  LDL.LU R25, [R1+0x12c] ;  /* 0x00012c0001197983 */ /* 0x000f280000300800 */
[----:B------:R-:W2:Y:S04]  /*27170*/  LDL.LU R36, [R1+0x530] ;  /* 0x0005300001247983 */ /* 0x000ea80000300800 */
[----:B------:R-:W2:Y:S04]  /*27180*/  LDL.LU R37, [R1+0x538] ;  /* 0x0005380001257983 */ /* 0x000ea80000300800 */
[----:B------:R-:W2:Y:S04]  /*27190*/  LDL.LU R38, [R1+0x330] ;  /* 0x0003300001267983 */ /* 0x000ea80000300800 */
[----:B------:R-:W2:Y:S04]  /*271a0*/  LDL.LU R39, [R1+0x338] ;  /* 0x0003380001277983 */ /* 0x000ea80000300800 */
[----:B------:R-:W2:Y:S04]  /*271b0*/  LDL.LU R32, [R1+0x130] ;  /* 0x0001300001207983 */ /* 0x000ea80000300800 */
[----:B------:R-:W2:Y:S04]  /*271c0*/  LDL.LU R33, [R1+0x138] ;  /* 0x0001380001217983 */ /* 0x000ea80000300800 */
[----:B------:R-:W1:Y:S01]  /*271d0*/  LDS.128 R20, [R251] ;  /* 0x00000000fb147984 */ /* 0x000e620000000c00 */
[----:B------:R-:W-:Y:S01]  /*271e0*/  BAR.SYNC.DEFER_BLOCKING 0x0 ;  /* 0x0000000000007b1d */ /* 0x000fe20000010000 */
[----:B------:R-:W-:Y:S01]  /*271f0*/  IMAD.MOV.U32 R27, RZ, RZ, R99 ;  /* 0x000000ffff1b7224 */ /* 0x000fe200078e0063 */
[----:B------:R-:W-:Y:S01]  /*27200*/  MOV R34, R100 ;  /* 0x0000006400227202 */ /* 0x000fe20000000f00 */
[----:B------:R-:W-:-:S03]  /*27210*/  IMAD.MOV.U32 R35, RZ, RZ, R102 ;  /* 0x000000ffff237224 */ /* 0x000fc600078e0066 */
[----:B---3--:R-:W-:Y:S02]  /*27220*/  STSM.16.M88.4 [R0], R16 ;  /* 0x0000001000007844 */ /* 0x008fe40000000200 */
[----:B------:R-:W-:Y:S06]  /*27230*/  BAR.SYNC.DEFER_BLOCKING 0x0 ;  /* 0x0000000000007b1d */ /* 0x000fec0000010000 */
[----:B------:R-:W3:Y:S02]  /*27240*/  LDS.128 R28, [R251] ;  /* 0x00000000fb1c7984 */ /* 0x000ee40000000c00 */
[----:B------:R-:W-:Y:S06]  /*27250*/  BAR.SYNC.DEFER_BLOCKING 0x0 ;  /* 0x0000000000007b1d */ /* 0x000fec0000010000 */
[----:B----4-:R-:W-:Y:S02]  /*27260*/  STSM.16.M88.4 [R0], R24 ;  /* 0x0000001800007844 */ /* 0x010fe40000000200 */
[----:B------:R-:W-:Y:S06]  /*27270*/  BAR.SYNC.DEFER_BLOCKING 0x0 ;  /* 0x0000000000007b1d */ /* 0x000fec0000010000 */
[----:B------:R-:W4:Y:S02]  /*27280*/  LDS.128 R24, [R251] ;  /* 0x00000000fb187984 */ /* 0x000f240000000c00 */
[----:B------:R-:W-:Y:S06]  /*27290*/  BAR.SYNC.DEFER_BLOCKING 0x0 ;  /* 0x0000000000007b1d */ /* 0x000fec0000010000 */
[----:B--2---:R-:W-:Y:S02]  /*272a0*/  STSM.16.M88.4 [R0], R36 ;  /* 0x0000002400007844 */ /* 0x004fe40000000200 */
[----:B------:R-:W-:Y:S06]  /*272b0*/  BAR.SYNC.DEFER_BLOCKING 0x0 ;  /* 0x0000000000007b1d */ /* 0x000fec0000010000 */
[----:B------:R-:W2:Y:S02]  /*272c0*/  LDS.128 R16, [R251] ;  /* 0x00000000fb107984 */ /* 0x000ea40000000c00 */
[----:B------:R-:W-:Y:S06]  /*272d0*/  BAR.SYNC.DEFER_BLOCKING 0x0 ;  /* 0x0000000000007b1d */ /* 0x000fec0000010000 */
[----:B------:R1:W-:Y:S02]  /*272e0*/  STSM.16.M88.4 [R0], R32 ;  /* 0x0000002000007844 */ /* 0x0003e40000000200 */
[----:B------:R-:W-:Y:S06]  /*272f0*/  BAR.SYNC.DEFER_BLOCKING 0x0 ;  /* 0x0000000000007b1d */ /* 0x000fec0000010000 */
[----:B-1----:R-:W3:Y:S04]  /*27300*/  LDL.LU R32, [R1+0x534] ;  /* 0x0005340001207983 */ /* 0x002ee80000300800 */
        /* <DEDUP_REMOVED lines=13> */
[----:B------:R-:W-:-:S02]  /*273e0*/  IMAD.MOV.U32 R42, RZ, RZ, R101 ;  /* 0x000000ffff2a7224 */ /* 0x000fc400078e0065 */
[----:B------:R-:W-:Y:S01]  /*273f0*/  IMAD.MOV.U32 R43, RZ, RZ, R103 ;  /* 0x000000ffff2b7224 */ /* 0x000fe200078e0067 */
[----:B------:R-:W-:Y:S01]  /*27400*/  MOV R50, R104 ;  /* 0x0000006800327202 */ /* 0x000fe20000000f00 */
[----:B------:R-:W-:Y:S01]  /*27410*/  IMAD.MOV.U32 R51, RZ, RZ, R106 ;  /* 0x000000ffff337224 */ /* 0x000fe200078e006a */
        /* <DEDUP_REMOVED lines=95> */
[----:B------:R-:W-:Y:S02]  /*27a10*/  IMAD.MOV.U32 R99, RZ, RZ, R118 ;  /* 0x000000ffff637224 */ /* 0x000fe400078e0076 */
[----:B------:R-:W-:Y:S01]  /*27a20*/  IMAD.MOV.U32 R106, RZ, RZ, R117 ;  /* 0x000000ffff6a7224 */ /* 0x000fe200078e0075 */
[----:B---3--:R-:W-:Y:S01]  /*27a30*/  STSM.16.M88.4 [R0], R80 ;  /* 0x0000005000007844 */ /* 0x008fe20000000200 */
        /* <DEDUP_REMOVED lines=11> */
[----:B------:R1:W-:Y:S01]  /*27af0*/  STSM.16.M88.4 [R0], R96 ;  /* 0x0000006000007844 */ /* 0x0003e20000000200 */
[----:B------:R-:W-:Y:S01]  /*27b00*/  IMAD.MOV.U32 R107, RZ, RZ, R119 ;  /* 0x000000ffff6b7224 */ /* 0x000fe200078e0077 */
        /* <DEDUP_REMOVED lines=15> */
[----:B------:R-:W-:Y:S01]  /*27c00*/  MOV R114, R120 ;  /* 0x0000007800727202 */ /* 0x000fe20000000f00 */
[----:B------:R-:W-:-:S04]  /*27c10*/  IMAD.MOV.U32 R115, RZ, RZ, R122 ;  /* 0x000000ffff737224 */ /* 0x000fc800078e007a */
        /* <DEDUP_REMOVED lines=20> */
[----:B------:R-:W1:Y:S01]  /*27d60*/  LDS.128 R116, [R251] ;  /* 0x00000000fb747984 */ /* 0x000e620000000c00 */
[----:B------:R-:W-:Y:S06]  /*27d70*/  BAR.SYNC.DEFER_BLOCKING 0x0 ;  /* 0x0000000000007b1d */ /* 0x000fec0000010000 */
[----:B------:R-:W2:Y:S04]  /*27d80*/  LDL.LU R160, [R1+0x590] ;  /* 0x0005900001a07983 */ /* 0x000ea80000300800 */
[----:B------:R-:W2:Y:S04]  /*27d90*/  LDL.LU R161, [R1+0x598] ;  /* 0x0005980001a17983 */ /* 0x000ea80000300800 */
[----:B------:R-:W2:Y:S04]  /*27da0*/  LDL.LU R162, [R1+0x390] ;  /* 0x0003900001a27983 */ /* 0x000ea80000300800 */
[----:B------:R-:W2:Y:S04]  /*27db0*/  LDL.LU R163, [R1+0x398] ;  /* 0x0003980001a37983 */ /* 0x000ea80000300800 */
[----:B---3--:R-:W-:Y:S01]  /*27dc0*/  STSM.16.M88.4 [R0], R112 ;  /* 0x0000007000007844 */ /* 0x008fe20000000200 */
[----:B------:R-:W-:Y:S06]  /*27dd0*/  BAR.SYNC.DEFER_BLOCKING 0x0 ;  /* 0x0000000000007b1d */ /* 0x000fec0000010000 */
[----:B------:R-:W3:Y:S02]  /*27de0*/  LDS.128 R152, [R251] ;  /* 0x00000000fb987984 */ /* 0x000ee40000000c00 */
[----:B------:R-:W-:Y:S06]  /*27df0*/  BAR.SYNC.DEFER_BLOCKING 0x0 ;  /* 0x0000000000007b1d */ /* 0x000fec0000010000 */
[----:B----4-:R4:W-:Y:S02]  /*27e00*/  STSM.16.M88.4 [R0], R156 ;  /* 0x0000009c00007844 */ /* 0x0109e40000000200 */
[----:B------:R-:W-:Y:S06]  /*27e10*/  BAR.SYNC.DEFER_BLOCKING 0x0 ;  /* 0x0000000000007b1d */ /* 0x000fec0000010000 */
[----:B----4-:R-:W4:Y:S04]  /*27e20*/  LDL.LU R156, [R1+0x190] ;  /* 0x00019000019c7983 */ /* 0x010f280000300800 */
[----:B------:R-:W4:Y:S04]  /*27e30*/  LDL.LU R157, [R1+0x198] ;  /* 0x00019800019d7983 */ /* 0x000f280000300800 */
[----:B------:R-:W3:Y:S01]  /*27e40*/  LDS.128 R120, [R251] ;  /* 0x00000000fb787984 */ /* 0x000ee20000000c00 */
[----:B------:R-:W-:Y:S06]  /*27e50*/  BAR.SYNC.DEFER_BLOCKING 0x0 ;  /* 0x0000000000007b1d */ /* 0x000fec0000010000 */
[----:B--2---:R-:W-:Y:S02]  /*27e60*/  STSM.16.M88.4 [R0], R160 ;  /* 0x000000a000007844 */ /* 0x004fe40000000200 */
[----:B------:R-:W-:Y:S01]  /*27e70*/  BAR.SYNC.DEFER_BLOCKING 0x0 ;  /* 0x0000000000007b1d */ /* 0x000fe20000010000 */
[----:B------:R-:W-:Y:S01]  /*27e80*/  MOV R158, R124 ;  /* 0x0000007c009e7202 */ /* 0x000fe20000000f00 */
[----:B------:R-:W-:-:S04]  /*27e90*/  IMAD.MOV.U32 R159, RZ, RZ, R126 ;  /* 0x000000ffff9f7224 */ /* 0x000fc800078e007e */
[----:B------:R-:W2:Y:S02]  /*27ea0*/  LDS.128 R112, [R251] ;  /* 0x00000000fb707984 */ /* 0x000ea40000000c00 */
[----:B------:R-:W-:Y:S06]  /*27eb0*/  BAR.SYNC.DEFER_BLOCKING 0x0 ;  /* 0x0000000000007b1d */ /* 0x000fec0000010000 */
[----:B----4-:R4:W-:Y:S02]  /*27ec0*/  STSM.16.M88.4 [R0], R156 ;  /* 0x0000009c00007844 */ /* 0x0109e40000000200 */
[----:B------:R-:W-:Y:S06]  /*27ed0*/  BAR.SYNC.DEFER_BLOCKING 0x0 ;  /* 0x0000000000007b1d */ /* 0x000fec0000010000 */
[----:B----4-:R-:W4:Y:S04]  /*27ee0*/  LDL.LU R156, [R1+0x594] ;  /* 0x00059400019c7983 */ /* 0x010f280000300800 */
[----:B------:R-:W4:Y:S04]  /*27ef0*/  LDL.LU R157, [R1+0x59c] ;  /* 0x00059c00019d7983 */ /* 0x000f280000300800 */
[----:B------:R-:W4:Y:S04]  /*27f00*/  LDL.LU R158, [R1+0x394] ;  /* 0x00039400019e7983 */ /* 0x000f280000300800 */
[----:B------:R-:W4:Y:S04]  /*27f10*/  LDL.LU R159, [R1+0x39c] ;  /* 0x00039c00019f7983 */ /* 0x000f280000300800 */
[----:B------:R-:W3:Y:S04]  /*27f20*/  LDL.LU R172, [R1+0x194] ;  /* 0x0001940001ac7983 */ /* 0x000ee80000300800 */
[----:B------:R-:W3:Y:S04]  /*27f30*/  LDL.LU R173, [R1+0x19c] ;  /* 0x00019c0001ad7983 */ /* 0x000ee80000300800 */
[----:B------:R-:W2:Y:S04]  /*27f40*/  LDL.LU R176, [R1+0x5a0] ;  /* 0x0005a00001b07983 */ /* 0x000ea80000300800 */
[----:B------:R-:W2:Y:S04]  /*27f50*/  LDL.LU R177, [R1+0x5a8] ;  /* 0x0005a80001b17983 */ /* 0x000ea80000300800 */
[----:B------:R-:W2:Y:S04]  /*27f60*/  LDL.LU R178, [R1+0x3a0] ;  /* 0x0003a00001b27983 */ /* 0x000ea80000300800 */
[----:B------:R-:W2:Y:S04]  /*27f70*/  LDL.LU R179, [R1+0x3a8] ;  /* 0x0003a80001b37983 */ /* 0x000ea80000300800 */
[----:B------:R-:W2:Y:S04]  /*27f80*/  LDL.LU R168, [R1+0x1a0] ;  /* 0x0001a00001a87983 */ /* 0x000ea80000300800 */
[----:B------:R-:W2:Y:S04]  /*27f90*/  LDL.LU R169, [R1+0x1a8] ;  /* 0x0001a80001a97983 */ /* 0x000ea80000300800 */
[----:B------:R-:W1:Y:S01]  /*27fa0*/  LDS.128 R124, [R251] ;  /* 0x00000000fb7c7984 */ /* 0x000e620000000c00 */
[----:B------:R-:W-:Y:S06]  /*27fb0*/  BAR.SYNC.DEFER_BLOCKING 0x0 ;  /* 0x0000000000007b1d */ /* 0x000fec0000010000 */
[----:B----4-:R-:W-:Y:S02]  /*27fc0*/  STSM.16.M88.4 [R0], R156 ;  /* 0x0000009c00007844 */ /* 0x010fe40000000200 */
[----:B------:R-:W-:Y:S06]  /*27fd0*/  BAR.SYNC.DEFER_BLOCKING 0x0 ;  /* 0x0000000000007b1d */ /* 0x000fec0000010000 */
[----:B------:R-:W4:Y:S02]  /*27fe0*/  LDS.128 R164, [R251] ;  /* 0x00000000fba47984 */ /* 0x000f240000000c00 */
[----:B------:R-:W-:Y:S06]  /*27ff0*/  BAR.SYNC.DEFER_BLOCKING 0x0 ;  /* 0x0000000000007b1d */ /* 0x000fec0000010000 */
[----:B---3--:R-:W-:Y:S02]  /*28000*/  STSM.16.M88.4 [R0], R172 ;  /* 0x000000ac00007844 */ /* 0x008fe40000000200 */
[----:B------:R-:W-:Y:S06]  /*28010*/  BAR.SYNC.DEFER_BLOCKING 0x0 ;  /* 0x0000000000007b1d */ /* 0x000fec0000010000 */
[----:B------:R-:W3:Y:S02]  /*28020*/  LDS.128 R160, [R251] ;  /* 0x00000000fba07984 */ /* 0x000ee40000000c00 */
[----:B------:R-:W-:Y:S06]  /*28030*/  BAR.SYNC.DEFER_BLOCKING 0x0 ;  /* 0x0000000000007b1d */ /* 0x000fec0000010000 */
[----:B--2---:R-:W-:Y:S02]  /*28040*/  STSM.16.M88.4 [R0], R176 ;  /* 0x000000b000007844 */ /* 0x004fe40000000200 */
[----:B------:R-:W-:Y:S06]  /*28050*/  BAR.SYNC.DEFER_BLOCKING 0x0 ;  /* 0x0000000000007b1d */ /* 0x000fec0000010000 */
[----:B------:R-:W2:Y:S02]  /*28060*/  LDS.128 R156, [R251] ;  /* 0x00000000fb9c7984 */ /* 0x000ea40000000c00 */
[----:B------:R-:W-:Y:S06]  /*28070*/  BAR.SYNC.DEFER_BLOCKING 0x0 ;  /* 0x0000000000007b1d */ /* 0x000fec0000010000 */
[----:B------:R1:W-:Y:S04]  /*28080*/  STSM.16.M88.4 [R0], R168 ;  /* 0x000000a800007844 */ /* 0x0003e80000000200 */
[----:B-1----:R-:W4:Y:S04]  /*28090*/  LDL.LU R168, [R1+0x5a4] ;  /* 0x0005a40001a87983 */ /* 0x002f280000300800 */
        /* <DEDUP_REMOVED lines=10> */
[----:B------:R-:W2:Y:S01]  /*28140*/  LDL.LU R181, [R1+0x1b8] ;  /* 0x0001b80001b57983 */ /* 0x000ea20000300800 */
[----:B------:R-:W-:Y:S01]  /*28150*/  BAR.SYNC.DEFER_BLOCKING 0x0 ;  /* 0x0000000000007b1d */ /* 0x000fe20000010000 */
[----:B------:R-:W-:-:S02]  /*28160*/  IMAD.MOV.U32 R174, RZ, RZ, R129 ;  /* 0x000000ffffae7224 */ /* 0x000fc400078e0081 */
[----:B------:R-:W-:-:S03]  /*28170*/  IMAD.MOV.U32 R175, RZ, RZ, R131 ;  /* 0x000000ffffaf7224 */ /* 0x000fc600078e0083 */
[----:B------:R-:W1:Y:S02]  /*28180*/  LDS.128 R128, [R251] ;  /* 0x00000000fb807984 */ /* 0x000e640000000c00 */
        /* <DEDUP_REMOVED lines=13> */
[----:B------:R1:W-:Y:S02]  /*28260*/  STSM.16.M88.4 [R0], R180 ;  /* 0x000000b400007844 */ /* 0x0003e40000000200 */
[----:B------:R-:W-:Y:S06]  /*28270*/  BAR.SYNC.DEFER_BLOCKING 0x0 ;  /* 0x0000000000007b1d */ /* 0x000fec0000010000 */
        /* <DEDUP_REMOVED lines=92> */
[----:B------:R-:W1:Y:S01]  /*28840*/  LDS.128 R220, [R251] ;  /* 0x00000000fbdc7984 */ /* 0x000e620000000c00 */
[----:B------:R-:W-:Y:S06]  /*28850*/  BAR.SYNC.DEFER_BLOCKING 0x0 ;  /* 0x0000000000007b1d */ /* 0x000fec0000010000 */
[----:B----4-:R4:W-:Y:S04]  /*28860*/  STSM.16.M88.4 [R0], R208 ;  /* 0x000000d000007844 */ /* 0x0109e80000000200 */
[----:B----4-:R-:W4:Y:S04]  /*28870*/  LDL.LU R208, [R1+0x1e4] ;  /* 0x0001e40001d07983 */ /* 0x010f280000300800 */
[----:B------:R-:W4:Y:S04]  /*28880*/  LDL.LU R209, [R1+0x1ec] ;  /* 0x0001ec0001d17983 */ /* 0x000f280000300800 */
[----:B------:R-:W3:Y:S04]  /*28890*/  LDL.LU R224, [R1+0x5f0] ;  /* 0x0005f00001e07983 */ /* 0x000ee80000300800 */
[----:B------:R-:W3:Y:S04]  /*288a0*/  LDL.LU R225, [R1+0x5f8] ;  /* 0x0005f80001e17983 */ /* 0x000ee80000300800 */
[----:B------:R-:W3:Y:S04]  /*288b0*/  LDL.LU R226, [R1+0x3f0] ;  /* 0x0003f00001e27983 */ /* 0x000ee80000300800 */
[----:B------:R-:W3:Y:S01]  /*288c0*/  LDL.LU R227, [R1+0x3f8] ;  /* 0x0003f80001e37983 */ /* 0x000ee20000300800 */
        /* <DEDUP_REMOVED lines=9> */
[----:B---3--:R3:W-:Y:S02]  /*28960*/  STSM.16.M88.4 [R0], R224 ;  /* 0x000000e000007844 */ /* 0x0087e40000000200 */
[----:B------:R-:W-:Y:S06]  /*28970*/  BAR.SYNC.DEFER_BLOCKING 0x0 ;  /* 0x0000000000007b1d */ /* 0x000fec0000010000 */
[----:B---3--:R-:W3:Y:S04]  /*28980*/  LDL.LU R224, [R1+0x1f0] ;  /* 0x0001f00001e07983 */ /* 0x008ee80000300800 */
[----:B------:R-:W3:Y:S04]  /*28990*/  LDL.LU R225, [R1+0x1f8] ;  /* 0x0001f80001e17983 */ /* 0x000ee80000300800 */
[----:B------:R-:W4:Y:S01]  /*289a0*/  LDS.128 R228, [R251] ;  /* 0x00000000fbe47984 */ /* 0x000f220000000c00 */
[----:B------:R-:W-:Y:S01]  /*289b0*/  MOV R226, R148 ;  /* 0x0000009400e27202 */ /* 0x000fe20000000f00 */
[----:B------:R-:W-:Y:S01]  /*289c0*/  IMAD.MOV.U32 R227, RZ, RZ, R150 ;  /* 0x000000ffffe37224 */ /* 0x000fe200078e0096 */
[----:B------:R-:W-:Y:S06]  /*289d0*/  BAR.SYNC.DEFER_BLOCKING 0x0 ;  /* 0x0000000000007b1d */ /* 0x000fec0000010000 */
[----:B---3--:R3:W-:Y:S02]  /*289e0*/  STSM.16.M88.4 [R0], R224 ;  /* 0x000000e000007844 */ /* 0x0087e40000000200 */
[----:B------:R-:W-:Y:S06]  /*289f0*/  BAR.SYNC.DEFER_BLOCKING 0x0 ;  /* 0x0000000000007b1d */ /* 0x000fec0000010000 */
[----:B---3--:R-:W3:Y:S04]  /*28a00*/  LDL.LU R224, [R1+0x5f4] ;  /* 0x0005f40001e07983 */ /* 0x008ee80000300800 */
[----:B------:R-:W3:Y:S04]  /*28a10*/  LDL.LU R225, [R1+0x5fc] ;  /* 0x0005fc0001e17983 */ /* 0x000ee80000300800 */
[----:B------:R-:W3:Y:S04]  /*28a20*/  LDL.LU R226, [R1+0x3f4] ;  /* 0x0003f40001e27983 */ /* 0x000ee80000300800 */
[----:B------:R-:W3:Y:S04]  /*28a30*/  LDL.LU R227, [R1+0x3fc] ;  /* 0x0003fc0001e37983 */ /* 0x000ee80000300800 */
[----:B------:R-:W4:Y:S01]  /*28a40*/  LDS.128 R236, [R251] ;  /* 0x00000000fbec7984 */ /* 0x000f220000000c00 */
[----:B------:R-:W-:Y:S06]  /*28a50*/  BAR.SYNC.DEFER_BLOCKING 0x0 ;  /* 0x0000000000007b1d */ /* 0x000fec0000010000 */
[----:B---3--:R3:W-:Y:S04]  /*28a60*/  STSM.16.M88.4 [R0], R224 ;  /* 0x000000e000007844 */ /* 0x0087e80000000200 */
[----:B---3--:R-:W3:Y:S04]  /*28a70*/  LDL.LU R224, [R1+0x1f4] ;  /* 0x0001f40001e07983 */ /* 0x008ee80000300800 */
[----:B------:R-:W3:Y:S01]  /*28a80*/  LDL.LU R225, [R1+0x1fc] ;  /* 0x0001fc0001e17983 */ /* 0x000ee20000300800 */
[----:B------:R-:W-:Y:S01]  /*28a90*/  IMAD.MOV.U32 R226, RZ, RZ, R149 ;  /* 0x000000ffffe27224 */ /* 0x000fe200078e0095 */
[----:B------:R-:W-:Y:S01]  /*28aa0*/  MOV R227, R151 ;  /* 0x0000009700e37202 */ /* 0x000fe20000000f00 */
[----:B------:R-:W-:Y:S06]  /*28ab0*/  BAR.SYNC.DEFER_BLOCKING 0x0 ;  /* 0x0000000000007b1d */ /* 0x000fec0000010000 */
[----:B------:R-:W2:Y:S04]  /*28ac0*/  LDL.LU R235, [R1+0x200] ;  /* 0x0002000001eb7983 */ /* 0x000ea80000300800 */
[----:B------:R-:W4:Y:S04]  /*28ad0*/  LDL.LU R234, [R1+0x604] ;  /* 0x0006040001ea7983 */ /* 0x000f280000300800 */
[----:B------:R-:W4:Y:S04]  /*28ae0*/  LDL.LU R233, [R1+0x4] ;  /* 0x0000040001e97983 */ /* 0x000f280000300800 */
[----:B------:R-:W4:Y:S04]  /*28af0*/  LDL.LU R232, [R1+0x404] ;  /* 0x0004040001e87983 */ /* 0x000f280000300800 */
[----:B------:R-:W1:Y:S01]  /*28b00*/  LDS.128 R148, [R251] ;  /* 0x00000000fb947984 */ /* 0x000e620000000c00 */
[----:B------:R-:W-:Y:S06]  /*28b10*/  BAR.SYNC.DEFER_BLOCKING 0x0 ;  /* 0x0000000000007b1d */ /* 0x000fec0000010000 */
[----:B------:R-:W4:Y:S04]  /*28b20*/  LDL.LU R243, [R1+0x204] ;  /* 0x0002040001f37983 */ /* 0x000f280000300800 */
        /* <DEDUP_REMOVED lines=8> */
[----:B---3--:R3:W-:Y:S04]  /*28bb0*/  STSM.16.M88.4 [R0], R224 ;  /* 0x000000e000007844 */ /* 0x0087e80000000200 */
[----:B---3--:R-:W3:Y:S01]  /*28bc0*/  LDL.LU R0, [R1+0x600] ;  /* 0x0006000001007983 */ /* 0x008ee20000300800 */
[----:B------:R-:W-:Y:S01]  /*28bd0*/  IMAD R3, R7, R5, RZ ;  /* 0x0000000507037224 */ /* 0x000fe200078e02ff */
[----:B------:R-:W-:Y:S04]  /*28be0*/  BAR.SYNC.DEFER_BLOCKING 0x0 ;  /* 0x0000000000007b1d */ /* 0x000fe80000010000 */
[----:B------:R-:W-:Y:S01]  /*28bf0*/  LEA R2, P1, R3, UR4, 0x2 ;  /* 0x0000000403027c11 */ /* 0x000fe2000f8210ff */
[----:B------:R-:W-:Y:S01]  /*28c00*/  IMAD R5, R5, 0x80, R3 ;  /* 0x0000008005057824 */ /* 0x000fe200078e0203 */
[----:B------:R-:W-:-:S02]  /*28c10*/  ISETP.LT.AND P2, PT, R6, UR27, !P2 ;  /* 0x0000001b06007c0c */ /* 0x000fc4000d741270 */
[----:B------:R-:W-:Y:S02]  /*28c20*/  LEA.HI.X.SX32 R3, R3, UR5, 0x2, P1 ;  /* 0x0000000503037c11 */ /* 0x000fe400088f16ff */
[----:B------:R-:W-:Y:S01]  /*28c30*/  ISETP.GE.AND P1, PT, R6, UR7, PT ;  /* 0x0000000706007c0c */ /* 0x000fe2000bf26270 */
[----:B------:R-:W-:Y:S01]  /*28c40*/  ULDC.64 UR6, c[0x0][0x228] ;  /* 0x00008a0000067ab9 */ /* 0x000fe20000000a00 */
[----:B------:R-:W-:Y:S01]  /*28c50*/  LEA R4, P6, R5, UR4, 0x2 ;  /* 0x0000000405047c11 */ /* 0x000fe2000f8c10ff */
[----:B------:R-:W-:Y:S01]  /*28c60*/  IMAD.WIDE R248, R9, 0x4, R2 ;  /* 0x0000000409f87825 */ /* 0x000fe200078e0202 */
[----:B------:R-:W-:Y:S01]  /*28c70*/  ISETP.LT.AND P1, PT, R8, UR22, !P1 ;  /* 0x0000001608007c0c */ /* 0x000fe2000cf21270 */
[----:B------:R-:W-:Y:S01]  /*28c80*/  ULDC UR4, c[0x0][0x22c] ;  /* 0x00008b0000047ab9 */ /* 0x000fe20000000800 */
[----:B------:R-:W-:-:S03]  /*28c90*/  LEA.HI.X.SX32 R5, R5, UR5, 0x2, P6 ;  /* 0x0000000505057c11 */ /* 0x000fc6000b0f16ff */
[----:B------:R-:W-:-:S04]  /*28ca0*/  IMAD.WIDE R10, R9, 0x4, R4 ;  /* 0x00000004090a7825 */ /* 0x000fc800078e0204 */
[----:B------:R-:W-:-:S04]  /*28cb0*/  VIADD R9, R9, UR28 ;  /* 0x0000001c09097c36 */ /* 0x000fc80008000000 */
[C---:B------:R-:W-:Y:S01]  /*28cc0*/  IMAD.WIDE R224, R9.reuse, 0x4, R4 ;  /* 0x0000000409e07825 */ /* 0x040fe200078e0204 */
[----:B---3--:R3:W-:Y:S04]  /*28cd0*/  @P2 STG.E desc[UR16][R248.64], R0 ;  /* 0x00000000f8002986 */ /* 0x0087e8000c101910 */
[----:B------:R1:W-:Y:S01]  /*28ce0*/  @P1 STG.E desc[UR16][R10.64], R250 ;  /* 0x000000fa0a001986 */ /* 0x0003e2000c101910 */
[----:B---3--:R-:W-:Y:S02]  /*28cf0*/  VIADD R0, R6, 0x5 ;  /* 0x0000000506007836 */ /* 0x008fe40000000000 */
[----:B-1----:R-:W-:-:S03]  /*28d00*/  IMAD.WIDE R10, R9, 0x4, R2 ;  /* 0x00000004090a7825 */ /* 0x002fc600078e0202 */
[----:B------:R-:W-:Y:S01]  /*28d10*/  ISETP.GE.AND P1, PT, R0, UR4, PT ;  /* 0x0000000400007c0c */ /* 0x000fe2000bf26270 */
[----:B------:R-:W-:Y:S01]  /*28d20*/  ULDC UR4, c[0x0][0x22c] ;  /* 0x00008b0000047ab9 */ /* 0x000fe20000000800 */
[----:B------:R-:W-:Y:S02]  /*28d30*/  VIADD R0, R9, UR28 ;  /* 0x0000001c09007c36 */ /* 0x000fe40008000000 */
[----:B------:R-:W3:Y:S01]  /*28d40*/  LDL.LU R9, [R1+0x400] ;  /* 0x0004000001097983 */ /* 0x000ee20000300800 */
[C---:B------:R-:W-:Y:S02]  /*28d50*/  ISETP.LT.AND P2, PT, R7.reuse, UR24, !P0 ;  /* 0x0000001807007c0c */ /* 0x040fe4000c741270 */
[----:B------:R-:W-:Y:S02]  /*28d60*/  ISETP.LT.AND P0, PT, R8, UR18, !P0 ;  /* 0x0000001208007c0c */ /* 0x000fe4000c701270 */
[----:B------:R-:W-:Y:S01]  /*28d70*/  ISETP.LT.AND P6, PT, R7, UR20, !P4 ;  /* 0x0000001407007c0c */ /* 0x000fe2000e7c1270 */
[----:B------:R-:W-:Y:S01]  /*28d80*/  IMAD.WIDE R226, R0, 0x4, R2 ;  /* 0x0000000400e27825 */ /* 0x000fe200078e0202 */
[----:B------:R-:W-:Y:S01]  /*28d90*/  ISETP.LT.AND P4, PT, R8, UR12, !P4 ;  /* 0x0000000c08007c0c */ /* 0x000fe2000e781270 */
[----:B------:R-:W-:Y:S01]  /*28da0*/  ULDC UR12, c[0x0][0x228] ;  /* 0x00008a00000c7ab9 */ /* 0x000fe20000000800 */
[----:B------:R-:W-:Y:S01]  /*28db0*/  IADD3 R250, R6, 0x6, RZ ;  /* 0x0000000606fa7810 */ /* 0x000fe20007ffe0ff */
[----:B------:R-:W-:Y:S01]  /*28dc0*/  IMAD.WIDE R248, R0, 0x4, R4 ;  /* 0x0000000400f87825 */ /* 0x000fe200078e0204 */
[----:B------:R-:W-:-:S03]  /*28dd0*/  ULDC UR18, c[0x0][0x228] ;  /* 0x00008a0000127ab9 */ /* 0x000fc60000000800 */
[----:B---3--:R1:W-:Y:S01]  /*28de0*/  @P2 STG.E desc[UR16][R10.64], R9 ;  /* 0x000000090a002986 */ /* 0x0083e2000c101910 */
[----:B------:R-:W-:Y:S01]  /*28df0*/  ISETP.GE.AND P2, PT, R250, UR4, PT ;  /* 0x00000004fa007c0c */ /* 0x000fe2000bf46270 */
[----:B------:R-:W-:Y:S02]  /*28e00*/  ULDC.64 UR4, c[0x0][0x228] ;  /* 0x00008a0000047ab9 */ /* 0x000fe40000000a00 */
[----:B--2---:R2:W-:Y:S04]  /*28e10*/  @P0 STG.E desc[UR16][R224.64], R235 ;  /* 0x000000ebe0000986 */ /* 0x0045e8000c101910 */
[----:B----4-:R3:W-:Y:S01]  /*28e20*/  @P6 STG.E desc[UR16][R226.64], R234 ;  /* 0x000000eae2006986 */ /* 0x0107e2000c101910 */
[----:B------:R-:W-:Y:S01]  /*28e30*/  ISETP.LT.AND P6, PT, R7, UR4, !P5 ;  /* 0x0000000407007c0c */ /* 0x000fe2000efc1270 */
[----:B------:R-:W-:-:S02]  /*28e40*/  ULDC UR4, c[0x0][0x22c] ;  /* 0x00008b0000047ab9 */ /* 0x000fc40000000800 */
[----:B------:R4:W-:Y:S01]  /*28e50*/  @P4 STG.E desc[UR16][R248.64], R233 ;  /* 0x000000e9f8004986 */ /* 0x0009e2000c101910 */
[----:B------:R-:W-:Y:S01]  /*28e60*/  ISETP.LT.AND P4, PT, R7, UR14, !P3 ;  /* 0x0000000e07007c0c */ /* 0x000fe2000df81270 */
[----:B-1----:R-:W-:Y:S01]  /*28e70*/  VIADD R10, R6, 0x7 ;  /* 0x00000007060a7836 */ /* 0x002fe20000000000 */
[----:B------:R-:W-:Y:S01]  /*28e80*/  ISETP.LT.AND P3, PT, R8, UR10, !P3 ;  /* 0x0000000a08007c0c */ /* 0x000fe2000df61270 */
[----:B------:R-:W-:Y:S01]  /*28e90*/  VIADD R9, R0, UR28 ;  /* 0x0000001c00097c36 */ /* 0x000fe20008000000 */
[----:B------:R-:W-:Y:S01]  /*28ea0*/  ISETP.LT.AND P5, PT, R8, UR6, !P5 ;  /* 0x0000000608007c0c */ /* 0x000fe2000efa1270 */
[----:B------:R-:W-:Y:S01]  /*28eb0*/  ULDC UR6, c[0x0][0x228] ;  /* 0x00008a0000067ab9 */ /* 0x000fe20000000800 */
[----:B------:R-:W-:Y:S01]  /*28ec0*/  ISETP.GE.AND P0, PT, R10, UR8, PT ;  /* 0x000000080a007c0c */ /* 0x000fe2000bf06270 */
[C---:B------:R-:W-:Y:S01]  /*28ed0*/  VIADD R0, R9.reuse, UR28 ;  /* 0x0000001c09007c36 */ /* 0x040fe20008000000 */
[----:B------:R-:W-:Y:S01]  /*28ee0*/  ULDC.64 UR8, c[0x0][0x228] ;  /* 0x00008a0000087ab9 */ /* 0x000fe20000000a00 */
[C---:B------:R-:W-:Y:S01]  /*28ef0*/  IMAD.WIDE R10, R9.reuse, 0x4, R2 ;  /* 0x00000004090a7825 */ /* 0x040fe200078e0202 */
[----:B------:R-:W-:Y:S01]  /*28f00*/  IADD3 R250, R6, 0x8, RZ ;  /* 0x0000000806fa7810 */ /* 0x000fe20007ffe0ff */
[----:B------:R-:W-:Y:S01]  /*28f10*/  ULDC UR10, c[0x0][0x228] ;  /* 0x00008a00000a7ab9 */ /* 0x000fe20000000800 */
[----:B------:R-:W-:Y:S01]  /*28f20*/  ULDC UR14, c[0x0][0x228] ;  /* 0x00008a00000e7ab9 */ /* 0x000fe20000000800 */
[----:B--2---:R-:W-:Y:S01]  /*28f30*/  IMAD.WIDE R224, R9, 0x4, R4 ;  /* 0x0000000409e07825 */ /* 0x004fe200078e0204 */
[----:B------:R1:W-:Y:S03]  /*28f40*/  @P4 STG.E desc[UR16][R10.64], R232 ;  /* 0x000000e80a004986 */ /* 0x0003e6000c101910 */
[C---:B---3--:R-:W-:Y:S01]  /*28f50*/  IMAD.WIDE R226, R0.reuse, 0x4, R2 ;  /* 0x0000000400e27825 */ /* 0x048fe200078e0202 */
[----:B------:R2:W-:Y:S03]  /*28f60*/  @P3 STG.E desc[UR16][R224.64], R243 ;  /* 0x000000f3e0003986 */ /* 0x0005e6000c101910 */
[----:B----4-:R-:W-:Y:S01]  /*28f70*/  IMAD.WIDE R248, R0, 0x4, R4 ;  /* 0x0000000400f87825 */ /* 0x010fe200078e0204 */
[----:B------:R3:W-:Y:S01]  /*28f80*/  @P6 STG.E desc[UR16][R226.64], R242 ;  /* 0x000000f2e2006986 */ /* 0x0007e2000c101910 */
[----:B------:R-:W-:Y:S01]  /*28f90*/  ISETP.LT.AND P6, PT, R7, UR26, !P2 ;  /* 0x0000001a07007c0c */ /* 0x000fe2000d7c1270 */
[----:B------:R-:W-:-:S02]  /*28fa0*/  ULDC.64 UR26, c[0x0][0x228] ;  /* 0x00008a00001a7ab9 */ /* 0x000fc40000000a00 */
        /* <DEDUP_REMOVED lines=8> */
[----:B------:R-:W-:Y:S01]  /*29030*/  ULDC UR4, c[0x0][0x22c] ;  /* 0x00008b0000047ab9 */ /* 0x000fe20000000800 */
[C---:B------:R-:W-:Y:S01]  /*29040*/  VIADD R0, R9.reuse, UR28 ;  /* 0x0000001c09007c36 */ /* 0x040fe20008000000 */
[----:B------:R-:W-:Y:S01]  /*29050*/  ISETP.GE.AND P3, PT, R10, UR4, PT ;  /* 0x000000040a007c0c */ /* 0x000fe2000bf66270 */
[----:B------:R-:W-:Y:S01]  /*29060*/  IMAD.WIDE R10, R9, 0x4, R2 ;  /* 0x00000004090a7825 */ /* 0x000fe200078e0202 */
[----:B------:R-:W-:-:S03]  /*29070*/  ULDC UR8, c[0x0][0x228] ;  /* 0x00008a0000087ab9 */ /* 0x000fc60000000800 */
[----:B--2---:R-:W-:Y:S01]  /*29080*/  IMAD.WIDE R224, R9, 0x4, R4 ;  /* 0x0000000409e07825 */ /* 0x004fe200078e0204 */
[----:B------:R1:W-:Y:S01]  /*29090*/  @P5 STG.E desc[UR16][R10.64], R240 ;  /* 0x000000f00a005986 */ /* 0x0003e2000c101910 */
[----:B------:R-:W-:Y:S01]  /*290a0*/  IADD3 R250, R6, 0xa, RZ ;  /* 0x0000000a06fa7810 */ /* 0x000fe20007ffe0ff */
[----:B------:R-:W-:Y:S01]  /*290b0*/  ULDC UR4, c[0x0][0x22c] ;  /* 0x00008b0000047ab9 */ /* 0x000fe20000000800 */
[C---:B---3--:R-:W-:Y:S01]  /*290c0*/  IMAD.WIDE R226, R0.reuse, 0x4, R2 ;  /* 0x0000000400e27825 */ /* 0x048fe200078e0202 */
[----:B------:R2:W-:Y:S03]  /*290d0*/  @P1 STG.E desc[UR16][R224.64], R247 ;  /* 0x000000f7e0001986 */ /* 0x0005e6000c101910 */
[----:B----4-:R-:W-:Y:S01]  /*290e0*/  IMAD.WIDE R248, R0, 0x4, R4 ;  /* 0x0000000400f87825 */ /* 0x010fe200078e0204 */
[----:B------:R3:W-:Y:S04]  /*290f0*/  @P6 STG.E desc[UR16][R226.64], R246 ;  /* 0x000000f6e2006986 */ /* 0x0007e8000c101910 */
[----:B------:R4:W-:Y:S01]  /*29100*/  @P2 STG.E desc[UR16][R248.64], R245 ;  /* 0x000000f5f8002986 */ /* 0x0009e2000c101910 */
[C---:B------:R-:W-:Y:S01]  /*29110*/  ISETP.LT.AND P2, PT, R7.reuse, UR6, !P0 ;  /* 0x0000000607007c0c */ /* 0x040fe2000c741270 */
[----:B-1----:R-:W-:Y:S01]  /*29120*/  VIADD R10, R6, 0xb ;  /* 0x0000000b060a7836 */ /* 0x002fe20000000000 */
[----:B------:R-:W-:Y:S01]  /*29130*/  ISETP.GE.AND P5, PT, R250, UR4, PT ;  /* 0x00000004fa007c0c */ /* 0x000fe2000bfa6270 */
[----:B------:R-:W-:Y:S01]  /*29140*/  VIADD R9, R0, UR28 ;  /* 0x0000001c00097c36 */ /* 0x000fe20008000000 */
[----:B------:R-:W-:Y:S01]  /*29150*/  ULDC UR4, c[0x0][0x22c] ;  /* 0x00008b0000047ab9 */ /* 0x000fe20000000800 */
[----:B------:R-:W-:Y:S01]  /*29160*/  ISETP.LT.AND P6, PT, R7, UR10, !P4 ;  /* 0x0000000a07007c0c */ /* 0x000fe2000e7c1270 */
[----:B------:R-:W-:Y:S01]  /*29170*/  ULDC UR6, c[0x0][0x228] ;  /* 0x00008a0000067ab9 */ /* 0x000fe20000000800 */
[----:B------:R-:W-:Y:S01]  /*29180*/  ISETP.GE.AND P1, PT, R10, UR4, PT ;  /* 0x000000040a007c0c */ /* 0x000fe2000bf26270 */
[----:B------:R-:W-:-:S04]  /*29190*/  IMAD.WIDE R10, R9, 0x4, R2 ;  /* 0x00000004090a7825 */ /* 0x000fc800078e0202 */
[C---:B------:R-:W-:Y:S01]  /*291a0*/  VIADD R0, R9.reuse, UR28 ;  /* 0x0000001c09007c36 */ /* 0x040fe20008000000 */
[----:B------:R1:W-:Y:S01]  /*291b0*/  @P2 STG.E desc[UR16][R10.64], R244 ;  /* 0x000000f40a002986 */ /* 0x0003e2000c101910 */
[----:B--2---:R-:W-:Y:S01]  /*291c0*/  IMAD.WIDE R224, R9, 0x4, R4 ;  /* 0x0000000409e07825 */ /* 0x004fe200078e0204 */
[C---:B------:R-:W-:Y:S01]  /*291d0*/  ISETP.LT.AND P0, PT, R8.reuse, UR8, !P0 ;  /* 0x0000000808007c0c */ /* 0x040fe2000c701270 */
[----:B------:R-:W-:Y:S01]  /*291e0*/  ULDC UR4, c[0x0][0x22c] ;  /* 0x00008b0000047ab9 */ /* 0x000fe20000000800 */
[----:B------:R-:W2:Y:S01]  /*291f0*/  LDL.LU R9, [R1+0x10] ;  /* 0x0000100001097983 */ /* 0x000ea20000300800 */
[----:B------:R-:W-:Y:S01]  /*29200*/  ISETP.LT.AND P4, PT, R8, UR12, !P4 ;  /* 0x0000000c08007c0c */ /* 0x000fe2000e781270 */
[----:B---3--:R-:W-:Y:S01]  /*29210*/  IMAD.WIDE R226, R0, 0x4, R2 ;  /* 0x0000000400e27825 */ /* 0x008fe200078e0202 */
[----:B------:R-:W-:Y:S01]  /*29220*/  IADD3 R250, R6, 0xc, RZ ;  /* 0x0000000c06fa7810 */ /* 0x000fe20007ffe0ff */
[----:B------:R-:W-:Y:S01]  /*29230*/  ULDC UR8, c[0x0][0x228] ;  /* 0x00008a0000087ab9 */ /* 0x000fe20000000800 */
[----:B------:R-:W-:Y:S01]  /*29240*/  ULDC UR10, c[0x0][0x228] ;  /* 0x00008a00000a7ab9 */ /* 0x000fe20000000800 */
[----:B----4-:R-:W-:Y:S01]  /*29250*/  IMAD.WIDE R248, R0, 0x4, R4 ;  /* 0x0000000400f87825 */ /* 0x010fe200078e0204 */
[----:B-1----:R-:W3:Y:S01]  /*29260*/  LDL.LU R11, [R1+0x610] ;  /* 0x00061000010b7983 */ /* 0x002ee20000300800 */
[----:B------:R-:W-:-:S03]  /*29270*/  ULDC UR12, c[0x0][0x228] ;  /* 0x00008a00000c7ab9 */ /* 0x000fc60000000800 */
[----:B------:R-:W4:Y:S04]  /*29280*/  LDL.LU R235, [R1+0x210] ;  /* 0x0002100001eb7983 */ /* 0x000f280000300800 */
[----:B------:R-:W4:Y:S04]  /*29290*/  LDL.LU R234, [R1+0x614] ;  /* 0x0006140001ea7983 */ /* 0x000f280000300800 */
[----:B------:R-:W4:Y:S01]  /*292a0*/  LDL.LU R233, [R1+0x14] ;  /* 0x0000140001e97983 */ /* 0x000f220000300800 */
[----:B------:R-:W-:-:S03]  /*292b0*/  VIADD R10, R6, 0xd ;  /* 0x0000000d060a7836 */ /* 0x000fc60000000000 */
[----:B------:R-:W4:Y:S04]  /*292c0*/  LDL.LU R232, [R1+0x414] ;  /* 0x0004140001e87983 */ /* 0x000f280000300800 */
[----:B------:R1:W-:Y:S04]  /*292d0*/  @P0 STG.E desc[UR16][R224.64], R252 ;  /* 0x000000fce0000986 */ /* 0x0003e8000c101910 */
[----:B------:R-:W4:Y:S01]  /*292e0*/  LDL.LU R243, [R1+0x214] ;  /* 0x0002140001f37983 */ /* 0x000f220000300800 */
[----:B------:R-:W-:Y:S01]  /*292f0*/  ISETP.GE.AND P2, PT, R250, UR4, PT ;  /* 0x00000004fa007c0c */ /* 0x000fe2000bf46270 */
[----:B------:R-:W-:-:S02]  /*29300*/  ULDC UR4, c[0x0][0x22c] ;  /* 0x00008b0000047ab9 */ /* 0x000fc40000000800 */
[----:B------:R-:W4:Y:S04]  /*29310*/  LDL.LU R242, [R1+0x618] ;  /* 0x0006180001f27983 */ /* 0x000f280000300800 */
[----:B------:R-:W4:Y:S04]  /*29320*/  LDL.LU R241, [R1+0x18] ;  /* 0x0000180001f17983 */ /* 0x000f280000300800 */
[----:B------:R-:W4:Y:S01]  /*29330*/  LDL.LU R240, [R1+0x418] ;  /* 0x0004180001f07983 */ /* 0x000f220000300800 */
[----:B------:R-:W-:Y:S01]  /*29340*/  ISETP.GE.AND P0, PT, R10, UR4, PT ;  /* 0x000000040a007c0c */ /* 0x000fe2000bf06270 */
[----:B------:R-:W-:-:S02]  /*29350*/  ULDC UR4, c[0x0][0x22c] ;  /* 0x00008b0000047ab9 */ /* 0x000fc40000000800 */
[----:B------:R-:W4:Y:S04]  /*29360*/  LDL.LU R247, [R1+0x218] ;  /* 0x0002180001f77983 */ /* 0x000f280000300800 */
[----:B------:R-:W4:Y:S04]  /*29370*/  LDL.LU R246, [R1+0x61c] ;  /* 0x00061c0001f67983 */ /* 0x000f280000300800 */
[----:B------:R-:W4:Y:S04]  /*29380*/  LDL.LU R245, [R1+0x1c] ;  /* 0x00001c0001f57983 */ /* 0x000f280000300800 */
[----:B------:R-:W4:Y:S04]  /*29390*/  LDL.LU R244, [R1+0x41c] ;  /* 0x00041c0001f47983 */ /* 0x000f280000300800 */
[----:B-1----:R-:W4:Y:S04]  /*293a0*/  LDL.LU R252, [R1+0x21c] ;  /* 0x00021c0001fc7983 */ /* 0x002f280000300800 */
[----:B---3--:R-:W-:Y:S04]  /*293b0*/  @P6 STG.E desc[UR16][R226.64], R11 ;  /* 0x0000000be2006986 */ /* 0x008fe8000c101910 */
[----:B--2---:R1:W-:Y:S02]  /*293c0*/  @P4 STG.E desc[UR16][R248.64], R9 ;  /* 0x00000009f8004986 */ /* 0x0043e4000c101910 */
[----:B-1----:R-:W-:-:S04]  /*293d0*/  VIADD R9, R0, UR28 ;  /* 0x0000001c00097c36 */ /* 0x002fc80008000000 */
[C---:B------:R-:W-:Y:S02]  /*293e0*/  VIADD R0, R9.reuse, UR28 ;  /* 0x0000001c09007c36 */ /* 0x040fe40008000000 */
[----:B------:R-:W-:-:S04]  /*293f0*/  IMAD.WIDE R10, R9, 0x4, R2 ;  /* 0x00000004090a7825 */ /* 0x000fc800078e0202 */
[----:B------:R-:W-:Y:S02]  /*29400*/  IMAD.WIDE R224, R9, 0x4, R4 ;  /* 0x0000000409e07825 */ /* 0x000fe400078e0204 */
[----:B------:R-:W2:Y:S01]  /*29410*/  LDL.LU R9, [R1+0x410] ;  /* 0x0004100001097983 */ /* 0x000ea20000300800 */
[C---:B------:R-:W-:Y:S02]  /*29420*/  ISETP.LT.AND P4, PT, R7.reuse, UR6, !P3 ;  /* 0x0000000607007c0c */ /* 0x040fe4000df81270 */
[----:B------:R-:W-:Y:S01]  /*29430*/  ISETP.LT.AND P6, PT, R7, UR10, !P5 ;  /* 0x0000000a07007c0c */ /* 0x000fe2000efc1270 */
[----:B------:R-:W-:Y:S01]  /*29440*/  IMAD.WIDE R226, R0, 0x4, R2 ;  /* 0x0000000400e27825 */ /* 0x000fe200078e0202 */
[C---:B------:R-:W-:Y:S01]  /*29450*/  ISETP.LT.AND P3, PT, R8.reuse, UR8, !P3 ;  /* 0x0000000808007c0c */ /* 0x040fe2000df61270 */
[----:B------:R-:W-:Y:S01]  /*29460*/  ULDC UR6, c[0x0][0x228] ;  /* 0x00008a0000067ab9 */ /* 0x000fe20000000800 */
[----:B------:R-:W-:Y:S01]  /*29470*/  ISETP.LT.AND P5, PT, R8, UR12, !P5 ;  /* 0x0000000c08007c0c */ /* 0x000fe2000efa1270 */
[----:B------:R-:W-:Y:S01]  /*29480*/  IMAD.WIDE R248, R0, 0x4, R4 ;  /* 0x0000000400f87825 */ /* 0x000fe200078e0204 */
[----:B------:R-:W-:Y:S01]  /*29490*/  ULDC UR8, c[0x0][0x228] ;  /* 0x00008a0000087ab9 */ /* 0x000fe20000000800 */
[----:B------:R-:W-:Y:S01]  /*294a0*/  IADD3 R250, R6, 0xe, RZ ;  /* 0x0000000e06fa7810 */ /* 0x000fe20007ffe0ff */
[----:B------:R-:W-:Y:S01]  /*294b0*/  ULDC UR10, c[0x0][0x228] ;  /* 0x00008a00000a7ab9 */ /* 0x000fe20000000800 */
[----:B------:R-:W-:-:S02]  /*294c0*/  ULDC UR12, c[0x0][0x228] ;  /* 0x00008a00000c7ab9 */ /* 0x000fc40000000800 */
[----:B--2---:R1:W-:Y:S04]  /*294d0*/  @P4 STG.E desc[UR16][R10.64], R9 ;  /* 0x000000090a004986 */ /* 0x0043e8000c101910 */
[----:B----4-:R2:W-:Y:S04]  /*294e0*/  @P3 STG.E desc[UR16][R224.64], R235 ;  /* 0x000000ebe0003986 */ /* 0x0105e8000c101910 */
[----:B------:R3:W-:Y:S01]  /*294f0*/  @P6 STG.E desc[UR16][R226.64], R234 ;  /* 0x000000eae2006986 */ /* 0x0007e2000c101910 */
        /* <DEDUP_REMOVED lines=20> */
[----:B------:R2:W-:Y:S01]  /*29640*/  @P1 STG.E desc[UR16][R224.64], R243 ;  /* 0x000000f3e0001986 */ /* 0x0005e2000c101910 */
[----:B------:R-:W-:Y:S02]  /*29650*/  ULDC UR4, c[0x0][0x22c] ;  /* 0x00008b0000047ab9 */ /* 0x000fe40000000800 */
[----:B----4-:R-:W-:Y:S01]  /*29660*/  IMAD.WIDE R248, R0, 0x4, R4 ;  /* 0x0000000400f87825 */ /* 0x010fe200078e0204 */
        /* <DEDUP_REMOVED lines=49> */
[----:B------:R-:W4:Y:S01]  /*29980*/  LDL.LU R235, [R1+0x220] ;  /* 0x0002200001eb7983 */ /* 0x000f220000300800 */
[----:B------:R-:W-:Y:S01]  /*29990*/  ISETP.GE.AND P4, PT, R250, UR4, PT ;  /* 0x00000004fa007c0c */ /* 0x000fe2000bf86270 */
[----:B------:R-:W-:Y:S02]  /*299a0*/  ULDC UR4, c[0x0][0x248] ;  /* 0x0000920000047ab9 */ /* 0x000fe40000000800 */
[----:B------:R-:W4:Y:S04]  /*299b0*/  LDL.LU R234, [R1+0x624] ;  /* 0x0006240001ea7983 */ /* 0x000f280000300800 */
[----:B------:R-:W4:Y:S01]  /*299c0*/  LDL.LU R233, [R1+0x24] ;  /* 0x0000240001e97983 */ /* 0x000f220000300800 */
[----:B------:R-:W-:-:S03]  /*299d0*/  VIADD R10, R6, 0x15 ;  /* 0x00000015060a7836 */ /* 0x000fc60000000000 */
[----:B------:R-:W4:Y:S04]  /*299e0*/  LDL.LU R232, [R1+0x424] ;  /* 0x0004240001e87983 */ /* 0x000f280000300800 */
[----:B------:R1:W-:Y:S04]  /*299f0*/  @P3 STG.E desc[UR16][R224.64], R252 ;  /* 0x000000fce0003986 */ /* 0x0003e8000c101910 */
[----:B------:R-:W4:Y:S04]  /*29a00*/  LDL.LU R243, [R1+0x224] ;  /* 0x0002240001f37983 */ /* 0x000f280000300800 */
        /* <DEDUP_REMOVED lines=12> */
[----:B-1----:R-:W-:Y:S01]  /*29ad0*/  VIADD R9, R0, UR4 ;  /* 0x0000000400097c36 */ /* 0x002fe20008000000 */
[----:B------:R-:W-:Y:S01]  /*29ae0*/  ISETP.LT.AND P5, PT, R7, UR10, !P1 ;  /* 0x0000000a07007c0c */ /* 0x000fe2000cfa1270 */
[----:B------:R-:W-:-:S02]  /*29af0*/  ULDC UR4, c[0x0][0x22c] ;  /* 0x00008b0000047ab9 */ /* 0x000fc40000000800 */
[C---:B------:R-:W-:Y:S02]  /*29b00*/  VIADD R0, R9.reuse, UR6 ;  /* 0x0000000609007c36 */ /* 0x040fe40008000000 */
[----:B------:R-:W-:-:S04]  /*29b10*/  IMAD.WIDE R10, R9, 0x4, R2 ;  /* 0x00000004090a7825 */ /* 0x000fc800078e0202 */
[----:B------:R-:W-:Y:S01]  /*29b20*/  IMAD.WIDE R224, R9, 0x4, R4 ;  /* 0x0000000409e07825 */ /* 0x000fe200078e0204 */
[----:B------:R-:W-:Y:S01]  /*29b30*/  ISETP.LT.AND P1, PT, R8, UR12, !P1 ;  /* 0x0000000c08007c0c */ /* 0x000fe2000cf21270 */
[----:B------:R-:W2:Y:S01]  /*29b40*/  LDL.LU R9, [R1+0x420] ;  /* 0x0004200001097983 */ /* 0x000ea20000300800 */
[----:B------:R-:W-:Y:S01]  /*29b50*/  ISETP.LT.AND P6, PT, R7, UR14, !P2 ;  /* 0x0000000e07007c0c */ /* 0x000fe2000d7c1270 */
[----:B------:R-:W-:Y:S01]  /*29b60*/  IMAD.WIDE R226, R0, 0x4, R2 ;  /* 0x0000000400e27825 */ /* 0x000fe200078e0202 */
[----:B------:R-:W-:Y:S01]  /*29b70*/  ISETP.LT.AND P2, PT, R8, UR18, !P2 ;  /* 0x0000001208007c0c */ /* 0x000fe2000d741270 */
[----:B------:R-:W-:Y:S01]  /*29b80*/  ULDC UR10, c[0x0][0x228] ;  /* 0x00008a00000a7ab9 */ /* 0x000fe20000000800 */
[----:B------:R-:W-:Y:S01]  /*29b90*/  IADD3 R250, R6, 0x16, RZ ;  /* 0x0000001606fa7810 */ /* 0x000fe20007ffe0ff */
[----:B------:R-:W-:Y:S01]  /*29ba0*/  IMAD.WIDE R248, R0, 0x4, R4 ;  /* 0x0000000400f87825 */ /* 0x000fe200078e0204 */
[----:B------:R-:W-:Y:S01]  /*29bb0*/  ULDC UR12, c[0x0][0x228] ;  /* 0x00008a00000c7ab9 */ /* 0x000fe20000000800 */
[----:B------:R-:W-:Y:S01]  /*29bc0*/  ULDC UR14, c[0x0][0x228] ;  /* 0x00008a00000e7ab9 */ /* 0x000fe20000000800 */
[----:B------:R-:W-:Y:S01]  /*29bd0*/  ULDC UR18, c[0x0][0x228] ;  /* 0x00008a0000127ab9 */ /* 0x000fe20000000800 */
[----:B------:R-:W-:Y:S01]  /*29be0*/  ULDC UR6, c[0x0][0x248] ;  /* 0x0000920000067ab9 */ /* 0x000fe20000000800 */
[----:B--2---:R1:W-:Y:S01]  /*29bf0*/  @P5 STG.E desc[UR16][R10.64], R9 ;  /* 0x000000090a005986 */ /* 0x0043e2000c101910 */
[----:B------:R-:W-:Y:S01]  /*29c00*/  ISETP.GE.AND P5, PT, R250, UR4, PT ;  /* 0x00000004fa007c0c */ /* 0x000fe2000bfa6270 */
[----:B------:R-:W-:-:S02]  /*29c10*/  ULDC UR4, c[0x0][0x248] ;  /* 0x0000920000047ab9 */ /* 0x000fc40000000800 */
[----:B----4-:R2:W-:Y:S04]  /*29c20*/  @P1 STG.E desc[UR16][R224.64], R235 ;  /* 0x000000ebe0001986 */ /* 0x0105e8000c101910 */
[----:B------:R3:W-:Y:S01]  /*29c30*/  @P6 STG.E desc[UR16][R226.64], R234 ;  /* 0x000000eae2006986 */ /* 0x0007e2000c101910 */
[C---:B------:R-:W-:Y:S01]  /*29c40*/  ISETP.LT.AND P6, PT, R7.reuse, UR14, !P4 ;  /* 0x0000000e07007c0c */ /* 0x040fe2000e7c1270 */
[----:B------:R-:W-:Y:S02]  /*29c50*/  ULDC UR14, c[0x0][0x228] ;  /* 0x00008a00000e7ab9 */ /* 0x000fe40000000800 */
        /* <DEDUP_REMOVED lines=9> */
[----:B------:R-:W-:Y:S01]  /*29cf0*/  IADD3 R250, R6, 0x18, RZ ;  /* 0x0000001806fa7810 */ /* 0x000fe20007ffe0ff */
[C---:B------:R-:W-:Y:S01]  /*29d00*/  IMAD.WIDE R10, R9.reuse, 0x4, R2 ;  /* 0x00000004090a7825 */ /* 0x040fe200078e0202 */
[----:B------:R-:W-:Y:S01]  /*29d10*/  ULDC UR10, c[0x0][0x228] ;  /* 0x00008a00000a7ab9 */ /* 0x000fe20000000800 */
[----:B------:R-:W-:Y:S01]  /*29d20*/  ULDC UR12, c[0x0][0x228] ;  /* 0x00008a00000c7ab9 */ /* 0x000fe20000000800 */
[----:B------:R-:W-:Y:S01]  /*29d30*/  ULDC UR18, c[0x0][0x228] ;  /* 0x00008a0000127ab9 */ /* 0x000fe20000000800 */
[----:B--2---:R-:W-:Y:S01]  /*29d40*/  IMAD.WIDE R224, R9, 0x4, R4 ;  /* 0x0000000409e07825 */ /* 0x004fe200078e0204 */
[----:B------:R1:W-:Y:S01]  /*29d50*/  @P2 STG.E desc[UR16][R10.64], R232 ;  /* 0x000000e80a002986 */ /* 0x0003e2000c101910 */
[----:B------:R-:W-:Y:S01]  /*29d60*/  ULDC UR6, c[0x0][0x248] ;  /* 0x0000920000067ab9 */ /* 0x000fe20000000800 */
[----:B------:R-:W-:Y:S01]  /*29d70*/  ULDC UR8, c[0x0][0x22c] ;  /* 0x00008b0000087ab9 */ /* 0x000fe20000000800 */
[C---:B---3--:R-:W-:Y:S01]  /*29d80*/  IMAD.WIDE R226, R0.reuse, 0x4, R2 ;  /* 0x0000000400e27825 */ /* 0x048fe200078e0202 */
[----:B------:R2:W-:Y:S03]  /*29d90*/  @P0 STG.E desc[UR16][R224.64], R243 ;  /* 0x000000f3e0000986 */ /* 0x0005e6000c101910 */
[----:B----4-:R-:W-:Y:S01]  /*29da0*/  IMAD.WIDE R248, R0, 0x4, R4 ;  /* 0x0000000400f87825 */ /* 0x010fe200078e0204 */
[----:B------:R3:W-:Y:S01]  /*29db0*/  @P6 STG.E desc[UR16][R226.64], R242 ;  /* 0x000000f2e2006986 */ /* 0x0007e2000c101910 */
[----:B------:R-:W-:Y:S01]  /*29dc0*/  ISETP.GE.AND P2, PT, R250, UR4, PT ;  /* 0x00000004fa007c0c */ /* 0x000fe2000bf46270 */
[----:B------:R-:W-:-:S02]  /*29dd0*/  ULDC UR4, c[0x0][0x248] ;  /* 0x0000920000047ab9 */ /* 0x000fc40000000800 */
[----:B------:R4:W-:Y:S01]  /*29de0*/  @P4 STG.E desc[UR16][R248.64], R241 ;  /* 0x000000f1f8004986 */ /* 0x0009e2000c101910 */
[C---:B------:R-:W-:Y:S01]  /*29df0*/  ISETP.LT.AND P4, PT, R7.reuse, UR10, !P3 ;  /* 0x0000000a07007c0c */ /* 0x040fe2000df81270 */
[----:B-1----:R-:W-:Y:S01]  /*29e00*/  VIADD R10, R6, 0x19 ;  /* 0x00000019060a7836 */ /* 0x002fe20000000000 */
[----:B------:R-:W-:Y:S01]  /*29e10*/  ISETP.LT.AND P3, PT, R8, UR12, !P3 ;  /* 0x0000000c08007c0c */ /* 0x000fe2000df61270 */
[----:B------:R-:W-:Y:S01]  /*29e20*/  VIADD R9, R0, UR4 ;  /* 0x0000000400097c36 */ /* 0x000fe20008000000 */
[----:B------:R-:W-:Y:S01]  /*29e30*/  ISETP.LT.AND P6, PT, R7, UR14, !P5 ;  /* 0x0000000e07007c0c */ /* 0x000fe2000efc1270 */
[----:B------:R-:W-:Y:S01]  /*29e40*/  ULDC UR10, c[0x0][0x228] ;  /* 0x00008a00000a7ab9 */ /* 0x000fe20000000800 */
[----:B------:R-:W-:Y:S01]  /*29e50*/  ISETP.LT.AND P5, PT, R8, UR18, !P5 ;  /* 0x0000001208007c0c */ /* 0x000fe2000efa1270 */
[C---:B------:R-:W-:Y:S01]  /*29e60*/  VIADD R0, R9.reuse, UR6 ;  /* 0x0000000609007c36 */ /* 0x040fe20008000000 */
[----:B------:R-:W-:Y:S01]  /*29e70*/  ISETP.GE.AND P0, PT, R10, UR8, PT ;  /* 0x000000080a007c0c */ /* 0x000fe2000bf06270 */
[C---:B------:R-:W-:Y:S01]  /*29e80*/  IMAD.WIDE R10, R9.reuse, 0x4, R2 ;  /* 0x00000004090a7825 */ /* 0x040fe200078e0202 */
[----:B------:R-:W-:Y:S01]  /*29e90*/  IADD3 R250, R6, 0x1a, RZ ;  /* 0x0000001a06fa7810 */ /* 0x000fe20007ffe0ff */
[----:B------:R-:W-:Y:S01]  /*29ea0*/  ULDC UR4, c[0x0][0x22c] ;  /* 0x00008b0000047ab9 */ /* 0x000fe20000000800 */
[----:B------:R-:W-:Y:S01]  /*29eb0*/  ULDC UR8, c[0x0][0x22c] ;  /* 0x00008b0000087ab9 */ /* 0x000fe20000000800 */
[----:B--2---:R-:W-:Y:S01]  /*29ec0*/  IMAD.WIDE R224, R9, 0x4, R4 ;  /* 0x0000000409e07825 */ /* 0x004fe200078e0204 */
[----:B------:R1:W-:Y:S01]  /*29ed0*/  @P4 STG.E desc[UR16][R10.64], R240 ;  /* 0x000000f00a004986 */ /* 0x0003e2000c101910 */
[----:B------:R-:W-:Y:S01]  /*29ee0*/  ULDC UR6, c[0x0][0x248] ;  /* 0x0000920000067ab9 */ /* 0x000fe20000000800 */
[----:B------:R-:W-:Y:S01]  /*29ef0*/  ULDC UR12, c[0x0][0x228] ;  /* 0x00008a00000c7ab9 */ /* 0x000fe20000000800 */
[C---:B---3--:R-:W-:Y:S01]  /*29f00*/  IMAD.WIDE R226, R0.reuse, 0x4, R2 ;  /* 0x0000000400e27825 */ /* 0x048fe200078e0202 */
[----:B------:R2:W-:Y:S01]  /*29f10*/  @P3 STG.E desc[UR16][R224.64], R247 ;  /* 0x000000f7e0003986 */ /* 0x0005e2000c101910 */
[----:B------:R-:W-:Y:S01]  /*29f20*/  ULDC UR14, c[0x0][0x228] ;  /* 0x00008a00000e7ab9 */ /* 0x000fe20000000800 */
[----:B------:R-:W-:Y:S01]  /*29f30*/  ULDC UR18, c[0x0][0x228] ;  /* 0x00008a0000127ab9 */ /* 0x000fe20000000800 */
[----:B----4-:R-:W-:Y:S01]  /*29f40*/  IMAD.WIDE R248, R0, 0x4, R4 ;  /* 0x0000000400f87825 */ /* 0x010fe200078e0204 */
[----:B------:R-:W-:Y:S01]  /*29f50*/  @P6 STG.E desc[UR16][R226.64], R246 ;  /* 0x000000f6e2006986 */ /* 0x000fe2000c101910 */
[----:B------:R-:W-:Y:S01]  /*29f60*/  ISETP.GE.AND P4, PT, R250, UR4, PT ;  /* 0x00000004fa007c0c */ /* 0x000fe2000bf86270 */
[----:B------:R-:W-:-:S02]  /*29f70*/  ULDC UR4, c[0x0][0x248] ;  /* 0x0000920000047ab9 */ /* 0x000fc40000000800 */
[----:B------:R-:W-:Y:S01]  /*29f80*/  @P5 STG.E desc[UR16][R248.64], R245 ;  /* 0x000000f5f8005986 */ /* 0x000fe2000c101910 */
[C---:B------:R-:W-:Y:S01]  /*29f90*/  ISETP.LT.AND P5, PT, R7.reuse, UR10, !P1 ;  /* 0x0000000a07007c0c */ /* 0x040fe2000cfa1270 */
[----:B-1----:R-:W-:Y:S01]  /*29fa0*/  VIADD R10, R6, 0x1b ;  /* 0x0000001b060a7836 */ /* 0x002fe20000000000 */
[----:B------:R-:W-:Y:S01]  /*29fb0*/  ISETP.LT.AND P6, PT, R7, UR14, !P2 ;  /* 0x0000000e07007c0c */ /* 0x000fe2000d7c1270 */
[----:B------:R-:W-:Y:S01]  /*29fc0*/  VIADD R9, R0, UR4 ;  /* 0x0000000400097c36 */ /* 0x000fe20008000000 */
[----:B------:R-:W-:Y:S01]  /*29fd0*/  IADD3 R250, R6, 0x1c, RZ ;  /* 0x0000001c06fa7810 */ /* 0x000fe20007ffe0ff */
[----:B------:R-:W-:Y:S01]  /*29fe0*/  ULDC UR4, c[0x0][0x22c] ;  /* 0x00008b0000047ab9 */ /* 0x000fe20000000800 */
[----:B------:R-:W-:Y:S01]  /*29ff0*/  ISETP.GE.AND P3, PT, R10, UR8, PT ;  /* 0x000000080a007c0c */ /* 0x000fe2000bf66270 */
[C---:B------:R-:W-:Y:S01]  /*2a000*/  IMAD.WIDE R10, R9.reuse, 0x4, R2 ;  /* 0x00000004090a7825 */ /* 0x040fe200078e0202 */
[C---:B------:R-:W-:Y:S01]  /*2a010*/  ISETP.LT.AND P1, PT, R8.reuse, UR12, !P1 ;  /* 0x0000000c08007c0c */ /* 0x040fe2000cf21270 */
[----:B------:R-:W-:Y:S01]  /*2a020*/  ULDC UR8, c[0x0][0x22c] ;  /* 0x00008b0000087ab9 */ /* 0x000fe20000000800 */
[----:B------:R-:W-:Y:S01]  /*2a030*/  ISETP.LT.AND P2, PT, R8, UR18, !P2 ;  /* 0x0000001208007c0c */ /* 0x000fe2000d741270 */
[C---:B------:R-:W-:Y:S01]  /*2a040*/  VIADD R0, R9.reuse, UR6 ;  /* 0x0000000609007c36 */ /* 0x040fe20008000000 */
[----:B------:R-:W-:Y:S01]  /*2a050*/  ULDC UR6, c[0x0][0x248] ;  /* 0x0000920000067ab9 */ /* 0x000fe20000000800 */
[----:B--2---:R-:W-:Y:S01]  /*2a060*/  IMAD.WIDE R224, R9, 0x4, R4 ;  /* 0x0000000409e07825 */ /* 0x004fe200078e0204 */
[----:B------:R1:W-:Y:S01]  /*2a070*/  @P5 STG.E desc[UR16][R10.64], R244 ;  /* 0x000000f40a005986 */ /* 0x0003e2000c101910 */
[----:B------:R-:W-:Y:S01]  /*2a080*/  ULDC UR10, c[0x0][0x228] ;  /* 0x00008a00000a7ab9 */ /* 0x000fe20000000800 */
[----:B------:R-:W-:Y:S01]  /*2a090*/  ULDC UR12, c[0x0][0x228] ;  /* 0x00008a00000c7ab9 */ /* 0x000fe20000000800 */
[----:B------:R-:W-:Y:S01]  /*2a0a0*/  ULDC UR14, c[0x0][0x228] ;  /* 0x00008a00000e7ab9 */ /* 0x000fe20000000800 */
[----:B------:R-:W2:Y:S01]  /*2a0b0*/  LDL.LU R9, [R1+0x30] ;  /* 0x0000300001097983 */ /* 0x000ea20000300800 */
[----:B------:R-:W-:-:S03]  /*2a0c0*/  ULDC UR18, c[0x0][0x228] ;  /* 0x00008a0000127ab9 */ /* 0x000fc60000000800 */
[----:B-1----:R-:W3:Y:S01]  /*2a0d0*/  LDL.LU R11, [R1+0x630] ;  /* 0x00063000010b7983 */ /* 0x002ee20000300800 */
[----:B------:R-:W-:-:S03]  /*2a0e0*/  IMAD.WIDE R226, R0, 0x4, R2 ;  /* 0x0000000400e27825 */ /* 0x000fc600078e0202 */
[----:B------:R-:W4:Y:S01]  /*2a0f0*/  LDL.LU R235, [R1+0x230] ;  /* 0x0002300001eb7983 */ /* 0x000f220000300800 */
[----:B------:R-:W-:-:S03]  /*2a100*/  IMAD.WIDE R248, R0, 0x4, R4 ;  /* 0x0000000400f87825 */ /* 0x000fc600078e0204 */
[----:B------:R-:W4:Y:S01]  /*2a110*/  LDL.LU R234, [R1+0x634] ;  /* 0x0006340001ea7983 */ /* 0x000f220000300800 */
[----:B------:R-:W-:Y:S01]  /*2a120*/  ISETP.GE.AND P5, PT, R250, UR4, PT ;  /* 0x00000004fa007c0c */ /* 0x000fe2000bfa6270 */
[----:B------:R-:W-:Y:S02]  /*2a130*/  ULDC UR4, c[0x0][0x248] ;  /* 0x0000920000047ab9 */ /* 0x000fe40000000800 */
        /* <DEDUP_REMOVED lines=865> */
[C---:B------:R-:W-:Y:S01]  /*2d750*/  ISETP.LT.AND P6, PT, R7.reuse, UR14, !P5 ;  /* 0x0000000e07007c0c */ /* 0x040fe2000efc1270 */
[----:B------:R-:W-:Y:S01]  /*2d760*/  IMAD.WIDE R226, R0, 0x4, R2 ;  /* 0x0000000400e27825 */ /* 0x000fe200078e0202 */
[----:B------:R-:W-:Y:S01]  /*2d770*/  ISETP.LT.AND P5, PT, R8, UR18, !P5 ;  /* 0x0000001208007c0c */ /* 0x000fe2000efa1270 */
[----:B----4-:R1:W-:Y:S01]  /*2d780*/  @P4 STG.E desc[UR16][R10.64], R232 ;  /* 0x000000e80a004986 */ /* 0x0103e2000c101910 */
[----:B------:R-:W-:Y:S01]  /*2d790*/  IADD3 R250, R6, 0x56, RZ ;  /* 0x0000005606fa7810 */ /* 0x000fe20007ffe0ff */
[----:B------:R-:W-:Y:S01]  /*2d7a0*/  IMAD.WIDE R248, R0, 0x4, R4 ;  /* 0x0000000400f87825 */ /* 0x000fe200078e0204 */
[----:B------:R-:W-:Y:S01]  /*2d7b0*/  ULDC UR10, c[0x0][0x228] ;  /* 0x00008a00000a7ab9 */ /* 0x000fe20000000800 */
[----:B------:R-:W-:Y:S01]  /*2d7c0*/  ULDC UR12, c[0x0][0x228] ;  /* 0x00008a00000c7ab9 */ /* 0x000fe20000000800 */
[----:B------:R-:W-:Y:S01]  /*2d7d0*/  ISETP.GE.AND P4, PT, R250, UR4, PT ;  /* 0x00000004fa007c0c */ /* 0x000fe2000bf86270 */
[----:B------:R-:W-:Y:S01]  /*2d7e0*/  ULDC UR4, c[0x0][0x248] ;  /* 0x0000920000047ab9 */ /* 0x000fe20000000800 */
[----:B------:R-:W-:Y:S01]  /*2d7f0*/  ULDC UR14, c[0x0][0x228] ;  /* 0x00008a00000e7ab9 */ /* 0x000fe20000000800 */
[----:B------:R-:W-:Y:S01]  /*2d800*/  ULDC UR18, c[0x0][0x228] ;  /* 0x00008a0000127ab9 */ /* 0x000fe20000000800 */
[----:B------:R-:W-:Y:S01]  /*2d810*/  ULDC UR6, c[0x0][0x248] ;  /* 0x0000920000067ab9 */ /* 0x000fe20000000800 */
[C---:B-1----:R-:W-:Y:S01]  /*2d820*/  VIADD R10, R6.reuse, 0x57 ;  /* 0x00000057060a7836 */ /* 0x042fe20000000000 */
[----:B------:R-:W-:Y:S01]  /*2d830*/  IADD3 R250, R6, 0x58, RZ ;  /* 0x0000005806fa7810 */ /* 0x000fe20007ffe0ff */
[----:B------:R-:W3:Y:S04]  /*2d840*/  LDL.LU R232, [R1+0xe10] ;  /* 0x000e100001e87983 */ /* 0x000ee80000300800 */
[----:B--2---:R1:W-:Y:S04]  /*2d850*/  @P3 STG.E desc[UR16][R224.64], R9 ;  /* 0x00000009e0003986 */ /* 0x0043e8000c101910 */
[----:B------:R2:W-:Y:S01]  /*2d860*/  @P6 STG.E desc[UR16][R226.64], R235 ;  /* 0x000000ebe2006986 */ /* 0x0005e2000c101910 */
[----:B------:R-:W-:Y:S01]  /*2d870*/  ISETP.LT.AND P6, PT, R7, UR14, !P2 ;  /* 0x0000000e07007c0c */ /* 0x000fe2000d7c1270 */
[----:B------:R-:W-:-:S02]  /*2d880*/  ULDC UR14, c[0x0][0x228] ;  /* 0x00008a00000e7ab9 */ /* 0x000fc40000000800 */
[----:B------:R4:W-:Y:S01]  /*2d890*/  @P5 STG.E desc[UR16][R248.64], R234 ;  /* 0x000000eaf8005986 */ /* 0x0009e2000c101910 */
[----:B------:R-:W-:Y:S01]  /*2d8a0*/  ISETP.LT.AND P5, PT, R7, UR10, !P1 ;  /* 0x0000000a07007c0c */ /* 0x000fe2000cfa1270 */
[----:B------:R-:W-:Y:S01]  /*2d8b0*/  ULDC UR10, c[0x0][0x228] ;  /* 0x00008a00000a7ab9 */ /* 0x000fe20000000800 */
[----:B------:R-:W-:Y:S01]  /*2d8c0*/  ISETP.LT.AND P1, PT, R8, UR12, !P1 ;  /* 0x0000000c08007c0c */ /* 0x000fe2000cf21270 */
[----:B-1----:R-:W-:Y:S01]  /*2d8d0*/  VIADD R9, R0, UR4 ;  /* 0x0000000400097c36 */ /* 0x002fe20008000000 */
[----:B------:R-:W-:Y:S01]  /*2d8e0*/  ISETP.LT.AND P2, PT, R8, UR18, !P2 ;  /* 0x0000001208007c0c */ /* 0x000fe2000d741270 */
[----:B------:R-:W-:Y:S01]  /*2d8f0*/  ULDC UR4, c[0x0][0x22c] ;  /* 0x00008b0000047ab9 */ /* 0x000fe20000000800 */
[----:B------:R-:W-:Y:S01]  /*2d900*/  ISETP.GE.AND P3, PT, R10, UR8, PT ;  /* 0x000000080a007c0c */ /* 0x000fe2000bf66270 */
[C---:B------:R-:W-:Y:S01]  /*2d910*/  VIADD R0, R9.reuse, UR6 ;  /* 0x0000000609007c36 */ /* 0x040fe20008000000 */
[----:B------:R-:W-:Y:S01]  /*2d920*/  ULDC UR12, c[0x0][0x228] ;  /* 0x00008a00000c7ab9 */ /* 0x000fe20000000800 */
[C---:B------:R-:W-:Y:S01]  /*2d930*/  IMAD.WIDE R10, R9.reuse, 0x4, R2 ;  /* 0x00000004090a7825 */ /* 0x040fe200078e0202 */
[----:B------:R-:W-:Y:S01]  /*2d940*/  ULDC UR18, c[0x0][0x228] ;  /* 0x00008a0000127ab9 */ /* 0x000fe20000000800 */
[----:B------:R-:W-:Y:S01]  /*2d950*/  ULDC UR6, c[0x0][0x248] ;  /* 0x0000920000067ab9 */ /* 0x000fe20000000800 */
[----:B------:R-:W-:Y:S01]  /*2d960*/  ULDC UR8, c[0x0][0x22c] ;  /* 0x00008b0000087ab9 */ /* 0x000fe20000000800 */
[----:B------:R-:W-:Y:S01]  /*2d970*/  IMAD.WIDE R224, R9, 0x4, R4 ;  /* 0x0000000409e07825 */ /* 0x000fe200078e0204 */
[----:B------:R-:W-:Y:S03]  /*2d980*/  @P5 STG.E desc[UR16][R10.64], R233 ;  /* 0x000000e90a005986 */ /* 0x000fe6000c101910 */
[C---:B--2---:R-:W-:Y:S01]  /*2d990*/  IMAD.WIDE R226, R0.reuse, 0x4, R2 ;  /* 0x0000000400e27825 */ /* 0x044fe200078e0202 */
[----:B------:R1:W-:Y:S03]  /*2d9a0*/  @P1 STG.E desc[UR16][R224.64], R243 ;  /* 0x000000f3e0001986 */ /* 0x0003e6000c101910 */
[----:B----4-:R-:W-:Y:S01]  /*2d9b0*/  IMAD.WIDE R248, R0, 0x4, R4 ;  /* 0x0000000400f87825 */ /* 0x010fe200078e0204 */
[----:B------:R2:W-:Y:S01]  /*2d9c0*/  @P6 STG.E desc[UR16][R226.64], R242 ;  /* 0x000000f2e2006986 */ /* 0x0005e2000c101910 */
[----:B------:R-:W-:Y:S01]  /*2d9d0*/  ISETP.GE.AND P5, PT, R250, UR4, PT ;  /* 0x00000004fa007c0c */ /* 0x000fe2000bfa6270 */
[----:B------:R-:W-:-:S02]  /*2d9e0*/  ULDC UR4, c[0x0][0x248] ;  /* 0x0000920000047ab9 */ /* 0x000fc40000000800 */
[----:B------:R4:W-:Y:S01]  /*2d9f0*/  @P2 STG.E desc[UR16][R248.64], R241 ;  /* 0x000000f1f8002986 */ /* 0x0009e2000c101910 */
[C---:B------:R-:W-:Y:S01]  /*2da00*/  ISETP.LT.AND P2, PT, R7.reuse, UR10, !P0 ;  /* 0x0000000a07007c0c */ /* 0x040fe2000c741270 */
[----:B------:R-:W-:Y:S01]  /*2da10*/  VIADD R9, R6, 0x59 ;  /* 0x0000005906097836 */ /* 0x000fe20000000000 */
[----:B------:R-:W-:Y:S01]  /*2da20*/  ISETP.LT.AND P0, PT, R8, UR12, !P0 ;  /* 0x0000000c08007c0c */ /* 0x000fe2000c701270 */
[----:B-1----:R-:W-:Y:S01]  /*2da30*/  VIADD R224, R0, UR4 ;  /* 0x0000000400e07c36 */ /* 0x002fe20008000000 */
[----:B------:R-:W-:Y:S01]  /*2da40*/  ISETP.LT.AND P6, PT, R7, UR14, !P4 ;  /* 0x0000000e07007c0c */ /* 0x000fe2000e7c1270 */
[----:B------:R-:W-:Y:S01]  /*2da50*/  ULDC UR10, c[0x0][0x228] ;  /* 0x00008a00000a7ab9 */ /* 0x000fe20000000800 */
[----:B------:R-:W-:Y:S01]  /*2da60*/  ISETP.LT.AND P4, PT, R8, UR18, !P4 ;  /* 0x0000001208007c0c */ /* 0x000fe2000e781270 */
[C---:B------:R-:W-:Y:S01]  /*2da70*/  VIADD R0, R224.reuse, UR6 ;  /* 0x00000006e0007c36 */ /* 0x040fe20008000000 */
[----:B------:R-:W-:Y:S01]  /*2da80*/  ISETP.GE.AND P1, PT, R9, UR8, PT ;  /* 0x0000000809007c0c */ /* 0x000fe2000bf26270 */
[C---:B------:R-:W-:Y:S01]  /*2da90*/  IMAD.WIDE R10, R224.reuse, 0x4, R2 ;  /* 0x00000004e00a7825 */ /* 0x040fe200078e0202 */
[----:B------:R-:W-:Y:S01]  /*2daa0*/  ULDC UR4, c[0x0][0x22c] ;  /* 0x00008b0000047ab9 */ /* 0x000fe20000000800 */
[----:B------:R-:W-:Y:S01]  /*2dab0*/  ULDC UR12, c[0x0][0x228] ;  /* 0x00008a00000c7ab9 */ /* 0x000fe20000000800 */
[----:B------:R-:W-:Y:S01]  /*2dac0*/  ULDC UR14, c[0x0][0x228] ;  /* 0x00008a00000e7ab9 */ /* 0x000fe20000000800 */
[----:B------:R-:W-:Y:S01]  /*2dad0*/  IMAD.WIDE R224, R224, 0x4, R4 ;  /* 0x00000004e0e07825 */ /* 0x000fe200078e0204 */
[----:B------:R-:W-:Y:S01]  /*2dae0*/  @P2 STG.E desc[UR16][R10.64], R240 ;  /* 0x000000f00a002986 */ /* 0x000fe2000c101910 */
[----:B------:R-:W-:Y:S01]  /*2daf0*/  ULDC UR18, c[0x0][0x228] ;  /* 0x00008a0000127ab9 */ /* 0x000fe20000000800 */
[----:B------:R-:W-:Y:S01]  /*2db00*/  ULDC UR6, c[0x0][0x248] ;  /* 0x0000920000067ab9 */ /* 0x000fe20000000800 */
[----:B--2---:R-:W-:Y:S01]  /*2db10*/  IMAD.WIDE R226, R0, 0x4, R2 ;  /* 0x0000000400e27825 */ /* 0x004fe200078e0202 */
[----:B------:R-:W-:-:S03]  /*2db20*/  IADD3 R9, R6, 0x5a, RZ ;  /* 0x0000005a06097810 */ /* 0x000fc60007ffe0ff */
[----:B----4-:R-:W-:Y:S01]  /*2db30*/  IMAD.WIDE R248, R0, 0x4, R4 ;  /* 0x0000000400f87825 */ /* 0x010fe200078e0204 */
[----:B------:R1:W-:Y:S01]  /*2db40*/  @P0 STG.E desc[UR16][R224.64], R247 ;  /* 0x000000f7e0000986 */ /* 0x0003e2000c101910 */
[----:B------:R-:W-:Y:S01]  /*2db50*/  ISETP.GE.AND P2, PT, R9, UR4, PT ;  /* 0x0000000409007c0c */ /* 0x000fe2000bf46270 */
[----:B------:R-:W-:Y:S01]  /*2db60*/  ULDC UR4, c[0x0][0x248] ;  /* 0x0000920000047ab9 */ /* 0x000fe20000000800 */
[----:B------:R-:W-:Y:S01]  /*2db70*/  ULDC UR8, c[0x0][0x22c] ;  /* 0x00008b0000087ab9 */ /* 0x000fe20000000800 */
[----:B------:R-:W-:Y:S04]  /*2db80*/  @P6 STG.E desc[UR16][R226.64], R246 ;  /* 0x000000f6e2006986 */ /* 0x000fe8000c101910 */
[----:B------:R-:W-:Y:S01]  /*2db90*/  @P4 STG.E desc[UR16][R248.64], R245 ;  /* 0x000000f5f8004986 */ /* 0x000fe2000c101910 */
[----:B------:R-:W-:Y:S01]  /*2dba0*/  ISETP.LT.AND P4, PT, R7, UR10, !P3 ;  /* 0x0000000a07007c0c */ /* 0x000fe2000df81270 */
[----:B------:R-:W-:-:S02]  /*2dbb0*/  VIADD R9, R6, 0x5b ;  /* 0x0000005b06097836 */ /* 0x000fc40000000000 */
[----:B-1----:R-:W-:Y:S01]  /*2dbc0*/  VIADD R224, R0, UR4 ;  /* 0x0000000400e07c36 */ /* 0x002fe20008000000 */
[----:B------:R-:W-:Y:S01]  /*2dbd0*/  ISETP.LT.AND P3, PT, R8, UR12, !P3 ;  /* 0x0000000c08007c0c */ /* 0x000fe2000df61270 */
[----:B------:R-:W-:Y:S01]  /*2dbe0*/  ULDC UR10, c[0x0][0x228] ;  /* 0x00008a00000a7ab9 */ /* 0x000fe20000000800 */
[----:B------:R-:W-:Y:S01]  /*2dbf0*/  ISETP.LT.AND P6, PT, R7, UR14, !P5 ;  /* 0x0000000e07007c0c */ /* 0x000fe2000efc1270 */
[C---:B------:R-:W-:Y:S01]  /*2dc00*/  IMAD.WIDE R10, R224.reuse, 0x4, R2 ;  /* 0x00000004e00a7825 */ /* 0x040fe200078e0202 */
[----:B------:R-:W-:Y:S01]  /*2dc10*/  ISETP.GE.AND P0, PT, R9, UR8, PT ;  /* 0x0000000809007c0c */ /* 0x000fe2000bf06270 */
[----:B------:R-:W-:Y:S01]  /*2dc20*/  ULDC UR4, c[0x0][0x22c] ;  /* 0x00008b0000047ab9 */ /* 0x000fe20000000800 */
[----:B------:R-:W-:Y:S01]  /*2dc30*/  ULDC UR12, c[0x0][0x228] ;  /* 0x00008a00000c7ab9 */ /* 0x000fe20000000800 */
[----:B------:R-:W-:Y:S01]  /*2dc40*/  VIADD R0, R224, UR6 ;  /* 0x00000006e0007c36 */ /* 0x000fe20008000000 */
[----:B------:R-:W-:Y:S01]  /*2dc50*/  ULDC UR14, c[0x0][0x228] ;  /* 0x00008a00000e7ab9 */ /* 0x000fe20000000800 */
[----:B------:R1:W-:Y:S01]  /*2dc60*/  @P4 STG.E desc[UR16][R10.64], R244 ;  /* 0x000000f40a004986 */ /* 0x0003e2000c101910 */
[----:B------:R-:W-:Y:S01]  /*2dc70*/  ISETP.LT.AND P5, PT, R8, UR18, !P5 ;  /* 0x0000001208007c0c */ /* 0x000fe2000efa1270 */
[----:B------:R-:W-:Y:S01]  /*2dc80*/  IMAD.WIDE R224, R224, 0x4, R4 ;  /* 0x00000004e0e07825 */ /* 0x000fe200078e0204 */
[----:B------:R-:W-:Y:S01]  /*2dc90*/  IADD3 R9, R6, 0x5c, RZ ;  /* 0x0000005c06097810 */ /* 0x000fe20007ffe0ff */
[----:B------:R-:W-:Y:S01]  /*2dca0*/  ULDC UR18, c[0x0][0x228] ;  /* 0x00008a0000127ab9 */ /* 0x000fe20000000800 */
[----:B------:R-:W-:Y:S01]  /*2dcb0*/  ULDC UR6, c[0x0][0x248] ;  /* 0x0000920000067ab9 */ /* 0x000fe20000000800 */
[----:B------:R-:W-:Y:S01]  /*2dcc0*/  ULDC UR8, c[0x0][0x22c] ;  /* 0x00008b0000087ab9 */ /* 0x000fe20000000800 */
[----:B-1----:R-:W2:Y:S04]  /*2dcd0*/  LDL.LU R10, [R1+0x6b0] ;  /* 0x0006b000010a7983 */ /* 0x002ea80000300800 */
[----:B------:R-:W4:Y:S04]  /*2dce0*/  LDL.LU R11, [R1+0xb0] ;  /* 0x0000b000010b7983 */ /* 0x000f280000300800 */
[----:B------:R-:W3:Y:S01]  /*2dcf0*/  LDL.LU R233, [R1+0x4b0] ;  /* 0x0004b00001e97983 */ /* 0x000ee20000300800 */
[----:B------:R-:W-:-:S04]  /*2dd00*/  IMAD.WIDE R226, R0, 0x4, R2 ;  /* 0x0000000400e27825 */ /* 0x000fc800078e0202 */
[C---:B------:R-:W-:Y:S01]  /*2dd10*/  IMAD.WIDE R248, R0.reuse, 0x4, R4 ;  /* 0x0000000400f87825 */ /* 0x040fe200078e0204 */
[----:B------:R1:W-:Y:S01]  /*2dd20*/  @P3 STG.E desc[UR16][R224.64], R252 ;  /* 0x000000fce0003986 */ /* 0x0003e2000c101910 */
[----:B------:R-:W-:Y:S01]  /*2dd30*/  ISETP.GE.AND P4, PT, R9, UR4, PT ;  /* 0x0000000409007c0c */ /* 0x000fe2000bf86270 */
[----:B------:R-:W-:Y:S02]  /*2dd40*/  ULDC UR4, c[0x0][0x248] ;  /* 0x0000920000047ab9 */ /* 0x000fe40000000800 */
[----:B------:R-:W3:Y:S04]  /*2dd50*/  LDL.LU R250, [R1+0x6b4] ;  /* 0x0006b40001fa7983 */ /* 0x000ee80000300800 */
[----:B------:R-:W3:Y:S04]  /*2dd60*/  LDL.LU R235, [R1+0xb4] ;  /* 0x0000b40001eb7983 */ /* 0x000ee80000300800 */
[----:B------:R-:W3:Y:S01]  /*2dd70*/  LDL.LU R234, [R1+0x4b4] ;  /* 0x0004b40001ea7983 */ /* 0x000ee20000300800 */
[----:B-1----:R-:W-:Y:S01]  /*2dd80*/  VIADD R224, R0, UR4 ;  /* 0x0000000400e07c36 */ /* 0x002fe20008000000 */
[----:B------:R-:W-:-:S02]  /*2dd90*/  ULDC UR4, c[0x0][0x22c] ;  /* 0x00008b0000047ab9 */ /* 0x000fc40000000800 */
[----:B------:R-:W3:Y:S04]  /*2dda0*/  LDL.LU R243, [R1+0x2b4] ;  /* 0x0002b40001f37983 */ /* 0x000ee80000300800 */
        /* <DEDUP_REMOVED lines=8> */
[----:B--2---:R-:W-:Y:S04]  /*2de30*/  @P6 STG.E desc[UR16][R226.64], R10 ;  /* 0x0000000ae2006986 */ /* 0x004fe8000c101910 */
[----:B----4-:R1:W-:Y:S01]  /*2de40*/  @P5 STG.E desc[UR16][R248.64], R11 ;  /* 0x0000000bf8005986 */ /* 0x0103e2000c101910 */
[----:B------:R-:W-:Y:S01]  /*2de50*/  ISETP.LT.AND P5, PT, R7, UR10, !P1 ;  /* 0x0000000a07007c0c */ /* 0x000fe2000cfa1270 */
[----:B------:R-:W-:-:S02]  /*2de60*/  VIADD R9, R6, 0x5d ;  /* 0x0000005d06097836 */ /* 0x000fc40000000000 */
[----:B-1----:R-:W-:Y:S01]  /*2de70*/  IMAD.WIDE R10, R224, 0x4, R2 ;  /* 0x00000004e00a7825 */ /* 0x002fe200078e0202 */
[----:B------:R-:W-:Y:S01]  /*2de80*/  ISETP.LT.AND P6, PT, R7, UR14, !P2 ;  /* 0x0000000e07007c0c */ /* 0x000fe2000d7c1270 */
[----:B------:R-:W-:-:S08]  /*2de90*/  ULDC UR10, c[0x0][0x228] ;  /* 0x00008a00000a7ab9 */ /* 0x000fd00000000800 */
[----:B---3--:R1:W-:Y:S01]  /*2dea0*/  @P5 STG.E desc[UR16][R10.64], R233 ;  /* 0x000000e90a005986 */ /* 0x0083e2000c101910 */
[----:B------:R-:W-:Y:S01]  /*2deb0*/  ISETP.LT.AND P1, PT, R8, UR12, !P1 ;  /* 0x0000000c08007c0c */ /* 0x000fe2000cf21270 */
[----:B------:R-:W-:Y:S01]  /*2dec0*/  VIADD R0, R224, UR6 ;  /* 0x00000006e0007c36 */ /* 0x000fe20008000000 */
[----:B------:R-:W-:Y:S01]  /*2ded0*/  ISETP.LT.AND P2, PT, R8, UR18, !P2 ;  /* 0x0000001208007c0c */ /* 0x000fe2000d741270 */
[----:B------:R-:W-:Y:S01]  /*2dee0*/  ULDC UR14, c[0x0][0x228] ;  /* 0x00008a00000e7ab9 */ /* 0x000fe20000000800 */
[----:B-1----:R-:W2:Y:S01]  /*2def0*/  LDL.LU R233, [R1+0xe0c] ;  /* 0x000e0c0001e97983 */ /* 0x002ea20000300800 */
[----:B------:R-:W-:Y:S01]  /*2df00*/  IMAD.WIDE R224, R224, 0x4, R4 ;  /* 0x00000004e0e07825 */ /* 0x000fe200078e0204 */
[----:B------:R-:W-:Y:S01]  /*2df10*/  ISETP.GE.AND P3, PT, R9, UR8, PT ;  /* 0x0000000809007c0c */ /* 0x000fe2000bf66270 */
[----:B------:R-:W-:Y:S01]  /*2df20*/  ULDC UR12, c[0x0][0x228] ;  /* 0x00008a00000c7ab9 */ /* 0x000fe20000000800 */
[----:B------:R-:W3:Y:S01]  /*2df30*/  LDL.LU R11, [R1+0x2b0] ;  /* 0x0002b000010b7983 */ /* 0x000ee20000300800 */
[----:B------:R-:W-:Y:S01]  /*2df40*/  IMAD.WIDE R226, R0, 0x4, R2 ;  /* 0x0000000400e27825 */ /* 0x000fe200078e0202 */
[----:B------:R-:W-:Y:S01]  /*2df50*/  IADD3 R9, R6, 0x5e, RZ ;  /* 0x0000005e06097810 */ /* 0x000fe20007ffe0ff */
[----:B------:R-:W-:Y:S01]  /*2df60*/  ULDC UR18, c[0x0][0x228] ;  /* 0x00008a0000127ab9 */ /* 0x000fe20000000800 */
[----:B------:R-:W-:Y:S01]  /*2df70*/  ULDC UR6, c[0x0][0x248] ;  /* 0x0000920000067ab9 */ /* 0x000fe20000000800 */
[----:B------:R-:W-:Y:S01]  /*2df80*/  IMAD.WIDE R248, R0, 0x4, R4 ;  /* 0x0000000400f87825 */ /* 0x000fe200078e0204 */
[----:B------:R-:W-:Y:S01]  /*2df90*/  ISETP.GE.AND P5, PT, R9, UR4, PT ;  /* 0x0000000409007c0c */ /* 0x000fe2000bfa6270 */
[----:B------:R-:W-:Y:S01]  /*2dfa0*/  ULDC UR4, c[0x0][0x248] ;  /* 0x0000920000047ab9 */ /* 0x000fe20000000800 */
[----:B------:R-:W-:Y:S01]  /*2dfb0*/  ULDC UR8, c[0x0][0x22c] ;  /* 0x00008b0000087ab9 */ /* 0x000fe20000000800 */
[----:B------:R-:W-:Y:S01]  /*2dfc0*/  VIADD R9, R6, 0x5f ;  /* 0x0000005f06097836 */ /* 0x000fe20000000000 */
[----:B---3--:R1:W-:Y:S04]  /*2dfd0*/  @P1 STG.E desc[UR16][R224.64], R11 ;  /* 0x0000000be0001986 */ /* 0x0083e8000c101910 */
        /* <DEDUP_REMOVED lines=13> */
[----:B------:R-:W-:Y:S01]  /*2e0b0*/  IMAD.WIDE R10, R224, 0x4, R2 ;  /* 0x00000004e00a7825 */ /* 0x000fe200078e0202 */
[----:B------:R-:W-:Y:S01]  /*2e0c0*/  IADD3 R9, R6, 0x60, RZ ;  /* 0x0000006006097810 */ /* 0x000fe20007ffe0ff */
[----:B------:R-:W-:Y:S01]  /*2e0d0*/  ULDC UR18, c[0x0][0x228] ;  /* 0x00008a0000127ab9 */ /* 0x000fe20000000800 */
[----:B------:R-:W-:Y:S01]  /*2e0e0*/  ULDC UR6, c[0x0][0x248] ;  /* 0x0000920000067ab9 */ /* 0x000fe20000000800 */
[----:B------:R-:W-:Y:S01]  /*2e0f0*/  IMAD.WIDE R224, R224, 0x4, R4 ;  /* 0x00000004e0e07825 */ /* 0x000fe200078e0204 */
[----:B------:R-:W-:Y:S01]  /*2e100*/  @P2 STG.E desc[UR16][R10.64], R234 ;  /* 0x000000ea0a002986 */ /* 0x000fe2000c101910 */
[----:B------:R-:W-:-:S02]  /*2e110*/  ULDC UR8, c[0x0][0x22c] ;  /* 0x00008b0000087ab9 */ /* 0x000fc40000000800 */
[C---:B---3--:R-:W-:Y:S01]  /*2e120*/  IMAD.WIDE R226, R0.reuse, 0x4, R2 ;  /* 0x0000000400e27825 */ /* 0x048fe200078e0202 */
[----:B------:R1:W-:Y:S03]  /*2e130*/  @P0 STG.E desc[UR16][R224.64], R243 ;  /* 0x000000f3e0000986 */ /* 0x0003e6000c101910 */
[----:B----4-:R-:W-:Y:S01]  /*2e140*/  IMAD.WIDE R248, R0, 0x4, R4 ;  /* 0x0000000400f87825 */ /* 0x010fe200078e0204 */
[----:B------:R3:W-:Y:S01]  /*2e150*/  @P6 STG.E desc[UR16][R226.64], R242 ;  /* 0x000000f2e2006986 */ /* 0x0007e2000c101910 */
[----:B------:R-:W-:Y:S01]  /*2e160*/  ISETP.GE.AND P2, PT, R9, UR4, PT ;  /* 0x0000000409007c0c */ /* 0x000fe2000bf46270 */
[----:B------:R-:W-:Y:S02]  /*2e170*/  ULDC UR4, c[0x0][0x248] ;  /* 0x0000920000047ab9 */ /* 0x000fe40000000800 */
[----:B------:R4:W-:Y:S01]  /*2e180*/  @P4 STG.E desc[UR16][R248.64], R241 ;  /* 0x000000f1f8004986 */ /* 0x0009e2000c101910 */
[----:B------:R-:W-:-:S02]  /*2e190*/  ISETP.LT.AND P4, PT, R7, UR10, !P3 ;  /* 0x0000000a07007c0c */ /* 0x000fc4000df81270 */
[----:B------:R-:W-:Y:S01]  /*2e1a0*/  ISETP.LT.AND P6, PT, R7, UR14, !P5 ;  /* 0x0000000e07007c0c */ /* 0x000fe2000efc1270 */
[----:B-1----:R-:W-:Y:S01]  /*2e1b0*/  VIADD R224, R0, UR4 ;  /* 0x0000000400e07c36 */ /* 0x002fe20008000000 */
[----:B------:R-:W-:Y:S01]  /*2e1c0*/  ISETP.LT.AND P3, PT, R8, UR12, !P3 ;  /* 0x0000000c08007c0c */ /* 0x000fe2000df61270 */
[----:B------:R-:W-:Y:S01]  /*2e1d0*/  VIADD R9, R6, 0x61 ;  /* 0x0000006106097836 */ /* 0x000fe20000000000 */
[----:B------:R-:W-:Y:S01]  /*2e1e0*/  ISETP.LT.AND P5, PT, R8, UR18, !P5 ;  /* 0x0000001208007c0c */ /* 0x000fe2000efa1270 */
[C---:B------:R-:W-:Y:S01]  /*2e1f0*/  VIADD R0, R224.reuse, UR6 ;  /* 0x00000006e0007c36 */ /* 0x040fe20008000000 */
[----:B------:R-:W-:Y:S01]  /*2e200*/  ULDC UR10, c[0x0][0x228] ;  /* 0x00008a00000a7ab9 */ /* 0x000fe20000000800 */
[C---:B------:R-:W-:Y:S01]  /*2e210*/  IMAD.WIDE R10, R224.reuse, 0x4, R2 ;  /* 0x00000004e00a7825 */ /* 0x040fe200078e0202 */
[----:B------:R-:W-:Y:S01]  /*2e220*/  ISETP.GE.AND P0, PT, R9, UR8, PT ;  /* 0x0000000809007c0c */ /* 0x000fe2000bf06270 */
[----:B------:R-:W-:Y:S01]  /*2e230*/  ULDC UR4, c[0x0][0x22c] ;  /* 0x00008b0000047ab9 */ /* 0x000fe20000000800 */
[----:B------:R-:W-:Y:S01]  /*2e240*/  ULDC UR12, c[0x0][0x228] ;  /* 0x00008a00000c7ab9 */ /* 0x000fe20000000800 */
[----:B------:R-:W-:Y:S01]  /*2e250*/  IMAD.WIDE R224, R224, 0x4, R4 ;  /* 0x00000004e0e07825 */ /* 0x000fe200078e0204 */
[----:B------:R-:W-:Y:S01]  /*2e260*/  @P4 STG.E desc[UR16][R10.64], R240 ;  /* 0x000000f00a004986 */ /* 0x000fe2000c101910 */
[----:B------:R-:W-:Y:S01]  /*2e270*/  ULDC UR14, c[0x0][0x228] ;  /* 0x00008a00000e7ab9 */ /* 0x000fe20000000800 */
[----:B------:R-:W-:Y:S01]  /*2e280*/  ULDC UR18, c[0x0][0x228] ;  /* 0x00008a0000127ab9 */ /* 0x000fe20000000800 */
[----:B---3--:R-:W-:Y:S01]  /*2e290*/  IMAD.WIDE R226, R0, 0x4, R2 ;  /* 0x0000000400e27825 */ /* 0x008fe200078e0202 */
[----:B------:R-:W-:Y:S01]  /*2e2a0*/  IADD3 R9, R6, 0x62, RZ ;  /* 0x0000006206097810 */ /* 0x000fe20007ffe0ff */
[----:B------:R-:W-:-:S02]  /*2e2b0*/  ULDC UR6, c[0x0][0x248] ;  /* 0x0000920000067ab9 */ /* 0x000fc40000000800 */
        /* <DEDUP_REMOVED lines=26> */
[----:B-1----:R-:W3:Y:S04]  /*2e460*/  LDL.LU R10, [R1+0x6c0] ;  /* 0x0006c000010a7983 */ /* 0x002ee80000300800 */
[----:B------:R-:W4:Y:S04]  /*2e470*/  LDL.LU R11, [R1+0xc0] ;  /* 0x0000c000010b7983 */ /* 0x000f280000300800 */
[----:B------:R-:W2:Y:S01]  /*2e480*/  LDL.LU R234, [R1+0x4c0] ;  /* 0x0004c00001ea7983 */ /* 0x000ea20000300800 */
[----:B------:R-:W-:-:S04]  /*2e490*/  IMAD.WIDE R226, R0, 0x4, R2 ;  /* 0x0000000400e27825 */ /* 0x000fc800078e0202 */
[C---:B------:R-:W-:Y:S01]  /*2e4a0*/  IMAD.WIDE R248, R0.reuse, 0x4, R4 ;  /* 0x0000000400f87825 */ /* 0x040fe200078e0204 */
[----:B------:R1:W-:Y:S01]  /*2e4b0*/  @P1 STG.E desc[UR16][R224.64], R252 ;  /* 0x000000fce0001986 */ /* 0x0003e2000c101910 */
[----:B------:R-:W-:Y:S01]  /*2e4c0*/  ISETP.GE.AND P5, PT, R9, UR4, PT ;  /* 0x0000000409007c0c */ /* 0x000fe2000bfa6270 */
[----:B------:R-:W-:Y:S02]  /*2e4d0*/  ULDC UR4, c[0x0][0x248] ;  /* 0x0000920000047ab9 */ /* 0x000fe40000000800 */
[----:B------:R-:W2:Y:S04]  /*2e4e0*/  LDL.LU R250, [R1+0xc4] ;  /* 0x0000c40001fa7983 */ /* 0x000ea80000300800 */
[----:B------:R-:W2:Y:S01]  /*2e4f0*/  LDL.LU R235, [R1+0x4c4] ;  /* 0x0004c40001eb7983 */ /* 0x000ea20000300800 */
[----:B-1----:R-:W-:-:S03]  /*2e500*/  VIADD R224, R0, UR4 ;  /* 0x0000000400e07c36 */ /* 0x002fc60008000000 */
[----:B------:R-:W2:Y:S04]  /*2e510*/  LDL.LU R243, [R1+0x2c4] ;  /* 0x0002c40001f37983 */ /* 0x000ea80000300800 */
[----:B---3--:R-:W-:Y:S01]  /*2e520*/  @P6 STG.E desc[UR16][R226.64], R10 ;  /* 0x0000000ae2006986 */ /* 0x008fe2000c101910 */
[----:B------:R-:W-:Y:S01]  /*2e530*/  VIADD R9, R6, 0x65 ;  /* 0x0000006506097836 */ /* 0x000fe20000000000 */
[----:B------:R-:W-:Y:S02]  /*2e540*/  ULDC UR4, c[0x0][0x22c] ;  /* 0x00008b0000047ab9 */ /* 0x000fe40000000800 */
[----:B----4-:R1:W-:Y:S01]  /*2e550*/  @P2 STG.E desc[UR16][R248.64], R11 ;  /* 0x0000000bf8002986 */ /* 0x0103e2000c101910 */
[----:B------:R-:W-:Y:S01]  /*2e560*/  ISETP.LT.AND P2, PT, R7, UR10, !P0 ;  /* 0x0000000a07007c0c */ /* 0x000fe2000c741270 */
[----:B------:R-:W-:-:S02]  /*2e570*/  VIADD R0, R224, UR6 ;  /* 0x00000006e0007c36 */ /* 0x000fc40008000000 */
[----:B------:R-:W3:Y:S01]  /*2e580*/  LDL.LU R242, [R1+0x6c8] ;  /* 0x0006c80001f27983 */ /* 0x000ee20000300800 */
[----:B-1----:R-:W-:-:S03]  /*2e590*/  IMAD.WIDE R10, R224, 0x4, R2 ;  /* 0x00000004e00a7825 */ /* 0x002fc600078e0202 */
[----:B------:R-:W4:Y:S01]  /*2e5a0*/  LDL.LU R241, [R1+0xc8] ;  /* 0x0000c80001f17983 */ /* 0x000f220000300800 */
[----:B------:R-:W-:Y:S01]  /*2e5b0*/  ISETP.LT.AND P0, PT, R8, UR12, !P0 ;  /* 0x0000000c08007c0c */ /* 0x000fe2000c701270 */
[----:B------:R-:W-:Y:S01]  /*2e5c0*/  ULDC UR10, c[0x0][0x228] ;  /* 0x00008a00000a7ab9 */ /* 0x000fe20000000800 */
[----:B------:R-:W-:Y:S01]  /*2e5d0*/  ISETP.LT.AND P6, PT, R7, UR14, !P4 ;  /* 0x0000000e07007c0c */ /* 0x000fe2000e7c1270 */
[----:B------:R-:W4:Y:S01]  /*2e5e0*/  LDL.LU R240, [R1+0x4c8] ;  /* 0x0004c80001f07983 */ /* 0x000f220000300800 */
[----:B------:R-:W-:Y:S01]  /*2e5f0*/  IMAD.WIDE R224, R224, 0x4, R4 ;  /* 0x00000004e0e07825 */ /* 0x000fe200078e0204 */
[----:B------:R-:W-:Y:S01]  /*2e600*/  ISETP.GE.AND P1, PT, R9, UR8, PT ;  /* 0x0000000809007c0c */ /* 0x000fe2000bf26270 */
[----:B------:R-:W-:Y:S01]  /*2e610*/  ULDC UR12, c[0x0][0x228] ;  /* 0x00008a00000c7ab9 */ /* 0x000fe20000000800 */
[----:B------:R-:W4:Y:S01]  /*2e620*/  LDL.LU R247, [R1+0x2c8] ;  /* 0x0002c80001f77983 */ /* 0x000f220000300800 */
[----:B------:R-:W-:-:S03]  /*2e630*/  ULDC UR6, c[0x0][0x248] ;  /* 0x0000920000067ab9 */ /* 0x000fc60000000800 */
[----:B--2---:R1:W-:Y:S01]  /*2e640*/  @P2 STG.E desc[UR16][R10.64], R234 ;  /* 0x000000ea0a002986 */ /* 0x0043e2000c101910 */
[----:B------:R-:W-:Y:S01]  /*2e650*/  ISETP.LT.AND P4, PT, R8, UR18, !P4 ;  /* 0x0000001208007c0c */ /* 0x000fe2000e781270 */
[----:B------:R-:W-:Y:S01]  /*2e660*/  IMAD.WIDE R226, R0, 0x4, R2 ;  /* 0x0000000400e27825 */ /* 0x000fe200078e0202 */
[----:B------:R-:W-:Y:S01]  /*2e670*/  IADD3 R9, R6, 0x66, RZ ;  /* 0x0000006606097810 */ /* 0x000fe20007ffe0ff */
[----:B------:R-:W2:Y:S01]  /*2e680*/  LDL.LU R246, [R1+0x6cc] ;  /* 0x0006cc0001f67983 */ /* 0x000ea20000300800 */
[----:B------:R-:W-:Y:S01]  /*2e690*/  ULDC UR14, c[0x0][0x228] ;  /* 0x00008a00000e7ab9 */ /* 0x000fe20000000800 */
[----:B------:R-:W-:Y:S01]  /*2e6a0*/  IMAD.WIDE R248, R0, 0x4, R4 ;  /* 0x0000000400f87825 */ /* 0x000fe200078e0204 */
[----:B------:R-:W-:Y:S01]  /*2e6b0*/  ULDC UR18, c[0x0][0x228] ;  /* 0x00008a0000127ab9 */ /* 0x000fe20000000800 */
[----:B------:R-:W2:Y:S01]  /*2e6c0*/  LDL.LU R245, [R1+0xcc] ;  /* 0x0000cc0001f57983 */ /* 0x000ea20000300800 */
[----:B------:R-:W-:-:S03]  /*2e6d0*/  ULDC UR8, c[0x0][0x22c] ;  /* 0x00008b0000087ab9 */ /* 0x000fc60000000800 */
[----:B------:R-:W2:Y:S04]  /*2e6e0*/  LDL.LU R244, [R1+0x4cc] ;  /* 0x0004cc0001f47983 */ /* 0x000ea80000300800 */
[----:B------:R-:W2:Y:S04]  /*2e6f0*/  LDL.LU R252, [R1+0x2cc] ;  /* 0x0002cc0001fc7983 */ /* 0x000ea80000300800 */
[----:B-1----:R-:W2:Y:S04]  /*2e700*/  LDL.LU R234, [R1+0xe08] ;  /* 0x000e080001ea7983 */ /* 0x002ea80000300800 */
[----:B------:R-:W3:Y:S04]  /*2e710*/  LDL.LU R10, [R1+0x2c0] ;  /* 0x0002c000010a7983 */ /* 0x000ee80000300800 */
[----:B------:R-:W4:Y:S01]  /*2e720*/  LDL.LU R11, [R1+0x6c4] ;  /* 0x0006c400010b7983 */ /* 0x000f220000300800 */
[----:B------:R-:W-:Y:S01]  /*2e730*/  ISETP.GE.AND P2, PT, R9, UR4, PT ;  /* 0x0000000409007c0c */ /* 0x000fe2000bf46270 */
[----:B------:R-:W-:Y:S01]  /*2e740*/  ULDC UR4, c[0x0][0x248] ;  /* 0x0000920000047ab9 */ /* 0x000fe20000000800 */
[----:B------:R-:W-:Y:S01]  /*2e750*/  VIADD R9, R6, 0x67 ;  /* 0x0000006706097836 */ /* 0x000fe20000000000 */
[----:B---3--:R1:W-:Y:S04]  /*2e760*/  @P0 STG.E desc[UR16][R224.64], R10 ;  /* 0x0000000ae0000986 */ /* 0x0083e8000c101910 */
[----:B----4-:R3:W-:Y:S01]  /*2e770*/  @P6 STG.E desc[UR16][R226.64], R11 ;  /* 0x0000000be2006986 */ /* 0x0107e2000c101910 */
        /* <DEDUP_REMOVED lines=12> */
[----:B---3--:R-:W-:Y:S01]  /*2e840*/  IMAD.WIDE R10, R224, 0x4, R2 ;  /* 0x00000004e00a7825 */ /* 0x008fe200078e0202 */
[----:B------:R-:W-:Y:S01]  /*2e850*/  IADD3 R9, R6, 0x68, RZ ;  /* 0x0000006806097810 */ /* 0x000fe20007ffe0ff */
[----:B------:R-:W-:Y:S01]  /*2e860*/  ULDC UR18, c[0x0][0x228] ;  /* 0x00008a0000127ab9 */ /* 0x000fe20000000800 */
[----:B------:R-:W-:Y:S01]  /*2e870*/  ULDC UR6, c[0x0][0x248] ;  /* 0x0000920000067ab9 */ /* 0x000fe20000000800 */
[----:B------:R-:W-:Y:S01]  /*2e880*/  IMAD.WIDE R224, R224, 0x4, R4 ;  /* 0x00000004e0e07825 */ /* 0x000fe200078e0204 */
[----:B------:R-:W-:Y:S01]  /*2e890*/  @P4 STG.E desc[UR16][R10.64], R235 ;  /* 0x000000eb0a004986 */ /* 0x000fe2000c101910 */
[----:B------:R-:W-:-:S02]  /*2e8a0*/  ULDC UR8, c[0x0][0x22c] ;  /* 0x00008b0000087ab9 */ /* 0x000fc40000000800 */
[C---:B------:R-:W-:Y:S01]  /*2e8b0*/  IMAD.WIDE R226, R0.reuse, 0x4, R2 ;  /* 0x0000000400e27825 */ /* 0x040fe200078e0202 */
        /* <DEDUP_REMOVED lines=30> */
[----:B--2---:R-:W-:Y:S04]  /*2eaa0*/  @P6 STG.E desc[UR16][R226.64], R246 ;  /* 0x000000f6e2006986 */ /* 0x004fe8000c101910 */
        /* <DEDUP_REMOVED lines=21> */
[----:B------:R-:W3:Y:S04]  /*2ec00*/  LDL.LU R11, [R1+0xd0] ;  /* 0x0000d000010b7983 */ /* 0x000ee80000300800 */
[----:B------:R-:W4:Y:S01]  /*2ec10*/  LDL.LU R235, [R1+0x4d0] ;  /* 0x0004d00001eb7983 */ /* 0x000f220000300800 */
[----:B------:R-:W-:-:S04]  /*2ec20*/  IMAD.WIDE R226, R0, 0x4, R2 ;  /* 0x0000000400e27825 */ /* 0x000fc800078e0202 */
[----:B------:R-:W-:Y:S01]  /*2ec30*/  IMAD.WIDE R248, R0, 0x4, R4 ;  /* 0x0000000400f87825 */ /* 0x000fe200078e0204 */
[----:B------:R1:W-:Y:S01]  /*2ec40*/  @P0 STG.E desc[UR16][R224.64], R252 ;  /* 0x000000fce0000986 */ /* 0x0003e2000c101910 */
[----:B------:R-:W-:Y:S01]  /*2ec50*/  ISETP.GE.AND P2, PT, R9, UR4, PT ;  /* 0x0000000409007c0c */ /* 0x000fe2000bf46270 */
[----:B------:R-:W-:Y:S01]  /*2ec60*/  ULDC UR4, c[0x0][0x248] ;  /* 0x0000920000047ab9 */ /* 0x000fe20000000800 */
[----:B------:R-:W-:Y:S01]  /*2ec70*/  VIADD R9, R6, 0x6d ;  /* 0x0000006d06097836 */ /* 0x000fe20000000000 */
[----:B------:R-:W4:Y:S04]  /*2ec80*/  LDL.LU R250, [R1+0x4d4] ;  /* 0x0004d40001fa7983 */ /* 0x000f280000300800 */
[----:B------:R-:W4:Y:S01]  /*2ec90*/  LDL.LU R243, [R1+0x2d4] ;  /* 0x0002d40001f37983 */ /* 0x000f220000300800 */
[----:B-1----:R-:W-:-:S03]  /*2eca0*/  VIADD R224, R0, UR4 ;  /* 0x0000000400e07c36 */ /* 0x002fc60008000000 */
[----:B------:R-:W4:Y:S01]  /*2ecb0*/  LDL.LU R242, [R1+0x6d8] ;  /* 0x0006d80001f27983 */ /* 0x000f220000300800 */
[----:B------:R-:W-:Y:S01]  /*2ecc0*/  ISETP.GE.AND P0, PT, R9, UR8, PT ;  /* 0x0000000809007c0c */ /* 0x000fe2000bf06270 */
[----:B------:R-:W-:Y:S02]  /*2ecd0*/  ULDC UR4, c[0x0][0x22c] ;  /* 0x00008b0000047ab9 */ /* 0x000fe40000000800 */
[----:B------:R-:W4:Y:S01]  /*2ece0*/  LDL.LU R241, [R1+0xd8] ;  /* 0x0000d80001f17983 */ /* 0x000f220000300800 */
[----:B------:R-:W-:-:S03]  /*2ecf0*/  IADD3 R9, R6, 0x6e, RZ ;  /* 0x0000006e06097810 */ /* 0x000fc60007ffe0ff */
[----:B--2---:R-:W-:Y:S01]  /*2ed00*/  @P6 STG.E desc[UR16][R226.64], R10 ;  /* 0x0000000ae2006986 */ /* 0x004fe2000c101910 */
[----:B------:R-:W-:Y:S01]  /*2ed10*/  VIADD R0, R224, UR6 ;  /* 0x00000006e0007c36 */ /* 0x000fe20008000000 */
[----:B------:R-:W-:Y:S02]  /*2ed20*/  ULDC UR8, c[0x0][0x22c] ;  /* 0x00008b0000087ab9 */ /* 0x000fe40000000800 */
[----:B------:R-:W2:Y:S01]  /*2ed30*/  LDL.LU R240, [R1+0x4d8] ;  /* 0x0004d80001f07983 */ /* 0x000ea20000300800 */
[C---:B------:R-:W-:Y:S01]  /*2ed40*/  ISETP.LT.AND P6, PT, R7.reuse, UR14, !P5 ;  /* 0x0000000e07007c0c */ /* 0x040fe2000efc1270 */
[----:B------:R-:W-:Y:S01]  /*2ed50*/  ULDC UR14, c[0x0][0x228] ;  /* 0x00008a00000e7ab9 */ /* 0x000fe20000000800 */
[----:B------:R-:W-:Y:S01]  /*2ed60*/  ULDC UR6, c[0x0][0x248] ;  /* 0x0000920000067ab9 */ /* 0x000fe20000000800 */
[----:B---3--:R1:W-:Y:S01]  /*2ed70*/  @P4 STG.E desc[UR16][R248.64], R11 ;  /* 0x0000000bf8004986 */ /* 0x0083e2000c101910 */
[----:B------:R-:W-:Y:S01]  /*2ed80*/  ISETP.LT.AND P4, PT, R7, UR10, !P3 ;  /* 0x0000000a07007c0c */ /* 0x000fe2000df81270 */
[----:B------:R-:W-:-:S02]  /*2ed90*/  ULDC UR10, c[0x0][0x228] ;  /* 0x00008a00000a7ab9 */ /* 0x000fc40000000800 */
[----:B------:R-:W3:Y:S04]  /*2eda0*/  LDL.LU R247, [R1+0x2d8] ;  /* 0x0002d80001f77983 */ /* 0x000ee80000300800 */
[----:B------:R-:W3:Y:S01]  /*2edb0*/  LDL.LU R246, [R1+0x6dc] ;  /* 0x0006dc0001f67983 */ /* 0x000ee20000300800 */
[----:B-1----:R-:W-:-:S03]  /*2edc0*/  IMAD.WIDE R10, R224, 0x4, R2 ;  /* 0x00000004e00a7825 */ /* 0x002fc600078e0202 */
[----:B------:R-:W3:Y:S04]  /*2edd0*/  LDL.LU R245, [R1+0xdc] ;  /* 0x0000dc0001f57983 */ /* 0x000ee80000300800 */
[----:B------:R-:W3:Y:S04]  /*2ede0*/  LDL.LU R244, [R1+0x4dc] ;  /* 0x0004dc0001f47983 */ /* 0x000ee80000300800 */
[----:B------:R-:W3:Y:S04]  /*2edf0*/  LDL.LU R252, [R1+0x2dc] ;  /* 0x0002dc0001fc7983 */ /* 0x000ee80000300800 */
[----:B----4-:R1:W-:Y:S01]  /*2ee00*/  @P4 STG.E desc[UR16][R10.64], R235 ;  /* 0x000000eb0a004986 */ /* 0x0103e2000c101910 */
[----:B------:R-:W-:-:S02]  /*2ee10*/  ISETP.GE.AND P4, PT, R9, UR4, PT ;  /* 0x0000000409007c0c */ /* 0x000fc4000bf86270 */
[C---:B------:R-:W-:Y:S02]  /*2ee20*/  ISETP.LT.AND P3, PT, R8.reuse, UR12, !P3 ;  /* 0x0000000c08007c0c */ /* 0x040fe4000df61270 */
[----:B------:R-:W-:Y:S01]  /*2ee30*/  ISETP.LT.AND P5, PT, R8, UR18, !P5 ;  /* 0x0000001208007c0c */ /* 0x000fe2000efa1270 */
[----:B------:R-:W-:Y:S01]  /*2ee40*/  IMAD.WIDE R224, R224, 0x4, R4 ;  /* 0x00000004e0e07825 */ /* 0x000fe200078e0204 */
[----:B------:R-:W-:Y:S01]  /*2ee50*/  ULDC UR12, c[0x0][0x228] ;  /* 0x00008a00000c7ab9 */ /* 0x000fe20000000800 */
[----:B------:R-:W-:Y:S01]  /*2ee60*/  ULDC UR4, c[0x0][0x248] ;  /* 0x0000920000047ab9 */ /* 0x000fe20000000800 */
[----:B------:R-:W-:Y:S01]  /*2ee70*/  ULDC UR18, c[0x0][0x228] ;  /* 0x00008a0000127ab9 */ /* 0x000fe20000000800 */
[----:B-1----:R-:W4:Y:S04]  /*2ee80*/  LDL.LU R235, [R1+0xe04] ;  /* 0x000e040001eb7983 */ /* 0x002f280000300800 */
[----:B------:R-:W2:Y:S04]  /*2ee90*/  LDL.LU R10, [R1+0x6d4] ;  /* 0x0006d400010a7983 */ /* 0x000ea80000300800 */
[----:B------:R-:W3:Y:S04]  /*2eea0*/  LDL.LU R11, [R1+0xd4] ;  /* 0x0000d400010b7983 */ /* 0x000ee80000300800 */
[----:B------:R-:W4:Y:S01]  /*2eeb0*/  LDL.LU R9, [R1+0x2d0] ;  /* 0x0002d00001097983 */ /* 0x000f220000300800 */
[----:B------:R-:W-:-:S04]  /*2eec0*/  IMAD.WIDE R226, R0, 0x4, R2 ;  /* 0x0000000400e27825 */ /* 0x000fc800078e0202 */
[----:B------:R-:W-:Y:S01]  /*2eed0*/  IMAD.WIDE R248, R0, 0x4, R4 ;  /* 0x0000000400f87825 */ /* 0x000fe200078e0204 */
[----:B----4-:R1:W-:Y:S04]  /*2eee0*/  @P3 STG.E desc[UR16][R224.64], R9 ;  /* 0x00000009e0003986 */ /* 0x0103e8000c101910 */
[----:B--2---:R-:W-:Y:S01]  /*2eef0*/  @P6 STG.E desc[UR16][R226.64], R10 ;  /* 0x0000000ae2006986 */ /* 0x004fe2000c101910 */
[C---:B------:R-:W-:Y:S01]  /*2ef00*/  ISETP.LT.AND P6, PT, R7.reuse, UR14, !P2 ;  /* 0x0000000e07007c0c */ /* 0x040fe2000d7c1270 */
[----:B------:R-:W-:Y:S02]  /*2ef10*/  ULDC UR14, c[0x0][0x228] ;  /* 0x00008a00000e7ab9 */ /* 0x000fe40000000800 */
[----:B---3--:R2:W-:Y:S01]  /*2ef20*/  @P5 STG.E desc[UR16][R248.64], R11 ;  /* 0x0000000bf8005986 */ /* 0x0085e2000c101910 */
[----:B------:R-:W-:Y:S01]  /*2ef30*/  ISETP.LT.AND P5, PT, R7, UR10, !P1 ;  /* 0x0000000a07007c0c */ /* 0x000fe2000cfa1270 */
[----:B------:R-:W-:Y:S01]  /*2ef40*/  ULDC UR10, c[0x0][0x228] ;  /* 0x00008a00000a7ab9 */ /* 0x000fe20000000800 */
[----:B------:R-:W-:Y:S01]  /*2ef50*/  ISETP.LT.AND P1, PT, R8, UR12, !P1 ;  /* 0x0000000c08007c0c */ /* 0x000fe2000cf21270 */
[----:B-1----:R-:W-:Y:S01]  /*2ef60*/  VIADD R224, R0, UR4 ;  /* 0x0000000400e07c36 */ /* 0x002fe20008000000 */
[----:B------:R-:W-:Y:S01]  /*2ef70*/  ISETP.LT.AND P2, PT, R8, UR18, !P2 ;  /* 0x0000001208007c0c */ /* 0x000fe2000d741270 */
[----:B------:R-:W-:Y:S01]  /*2ef80*/  VIADD R9, R6, 0x6f ;  /* 0x0000006f06097836 */ /* 0x000fe20000000000 */
[----:B------:R-:W-:Y:S01]  /*2ef90*/  ULDC UR4, c[0x0][0x22c] ;  /* 0x00008b0000047ab9 */ /* 0x000fe20000000800 */
[C---:B------:R-:W-:Y:S01]  /*2efa0*/  VIADD R0, R224.reuse, UR6 ;  /* 0x00000006e0007c36 */ /* 0x040fe20008000000 */
[----:B------:R-:W-:Y:S01]  /*2efb0*/  ULDC UR12, c[0x0][0x228] ;  /* 0x00008a00000c7ab9 */ /* 0x000fe20000000800 */
[----:B------:R-:W-:Y:S01]  /*2efc0*/  ULDC UR18, c[0x0][0x228] ;  /* 0x00008a0000127ab9 */ /* 0x000fe20000000800 */
[----:B--2---:R-:W-:Y:S01]  /*2efd0*/  IMAD.WIDE R10, R224, 0x4, R2 ;  /* 0x00000004e00a7825 */ /* 0x004fe200078e0202 */
[----:B------:R-:W-:Y:S01]  /*2efe0*/  ISETP.GE.AND P3, PT, R9, UR8, PT ;  /* 0x0000000809007c0c */ /* 0x000fe2000bf66270 */
[----:B------:R-:W-:-:S02]  /*2eff0*/  ULDC UR6, c[0x0][0x248] ;  /* 0x0000920000067ab9 */ /* 0x000fc40000000800 */
[----:B------:R-:W-:Y:S01]  /*2f000*/  IMAD.WIDE R224, R224, 0x4, R4 ;  /* 0x00000004e0e07825 */ /* 0x000fe200078e0204 */
[----:B------:R-:W-:-:S03]  /*2f010*/  IADD3 R9, R6, 0x70, RZ ;  /* 0x0000007006097810 */ /* 0x000fc60007ffe0ff */
[C---:B------:R-:W-:Y:S01]  /*2f020*/  IMAD.WIDE R226, R0.reuse, 0x4, R2 ;  /* 0x0000000400e27825 */ /* 0x040fe200078e0202 */
[----:B------:R-:W-:Y:S03]  /*2f030*/  @P5 STG.E desc[UR16][R10.64], R250 ;  /* 0x000000fa0a005986 */ /* 0x000fe6000c101910 */
[----:B------:R-:W-:Y:S01]  /*2f040*/  IMAD.WIDE R248, R0, 0x4, R4 ;  /* 0x0000000400f87825 */ /* 0x000fe200078e0204 */
[----:B------:R1:W-:Y:S01]  /*2f050*/  @P1 STG.E desc[UR16][R224.64], R243 ;  /* 0x000000f3e0001986 */ /* 0x0003e2000c101910 */
[----:B------:R-:W-:Y:S01]  /*2f060*/  ISETP.GE.AND P5, PT, R9, UR4, PT ;  /* 0x0000000409007c0c */ /* 0x000fe2000bfa6270 */
[----:B------:R-:W-:Y:S01]  /*2f070*/  ULDC UR4, c[0x0][0x248] ;  /* 0x0000920000047ab9 */ /* 0x000fe20000000800 */
[----:B------:R-:W-:Y:S01]  /*2f080*/  ULDC UR8, c[0x0][0x22c] ;  /* 0x00008b0000087ab9 */ /* 0x000fe20000000800 */
[----:B------:R2:W-:Y:S01]  /*2f090*/  @P6 STG.E desc[UR16][R226.64], R242 ;  /* 0x000000f2e2006986 */ /* 0x0005e2000c101910 */
[----:B------:R-:W-:Y:S01]  /*2f0a0*/  ISETP.LT.AND P6, PT, R7, UR14, !P4 ;  /* 0x0000000e07007c0c */ /* 0x000fe2000e7c1270 */
[----:B------:R-:W-:-:S02]  /*2f0b0*/  VIADD R9, R6, 0x71 ;  /* 0x0000007106097836 */ /* 0x000fc40000000000 */
        /* <DEDUP_REMOVED lines=16> */
[----:B------:R-:W-:Y:S01]  /*2f1c0*/  ULDC UR6, c[0x0][0x248] ;  /* 0x0000920000067ab9 */ /* 0x000fe20000000800 */
[----:B------:R-:W-:Y:S01]  /*2f1d0*/  ULDC UR8, c[0x0][0x22c] ;  /* 0x00008b0000087ab9 */ /* 0x000fe20000000800 */
[C---:B--2---:R-:W-:Y:S01]  /*2f1e0*/  IMAD.WIDE R226, R0.reuse, 0x4, R2 ;  /* 0x0000000400e27825 */ /* 0x044fe200078e0202 */
[----:B------:R1:W-:Y:S03]  /*2f1f0*/  @P0 STG.E desc[UR16][R224.64], R247 ;  /* 0x000000f7e0000986 */ /* 0x0003e6000c101910 */
[----:B---3--:R-:W-:Y:S01]  /*2f200*/  IMAD.WIDE R248, R0, 0x4, R4 ;  /* 0x0000000400f87825 */ /* 0x008fe200078e0204 */
[----:B------:R2:W-:Y:S01]  /*2f210*/  @P6 STG.E desc[UR16][R226.64], R246 ;  /* 0x000000f6e2006986 */ /* 0x0005e2000c101910 */
[----:B------:R-:W-:Y:S01]  /*2f220*/  ISETP.GE.AND P2, PT, R9, UR4, PT ;  /* 0x0000000409007c0c */ /* 0x000fe2000bf46270 */
[----:B------:R-:W-:-:S02]  /*2f230*/  ULDC UR4, c[0x0][0x248] ;  /* 0x0000920000047ab9 */ /* 0x000fc40000000800 */
[----:B------:R-:W-:Y:S01]  /*2f240*/  @P4 STG.E desc[UR16][R248.64], R245 ;  /* 0x000000f5f8004986 */ /* 0x000fe2000c101910 */
[C---:B------:R-:W-:Y:S02]  /*2f250*/  ISETP.LT.AND P4, PT, R7.reuse, UR10, !P3 ;  /* 0x0000000a07007c0c */ /* 0x040fe4000df81270 */
[----:B------:R-:W-:Y:S01]  /*2f260*/  ISETP.LT.AND P6, PT, R7, UR14, !P5 ;  /* 0x0000000e07007c0c */ /* 0x000fe2000efc1270 */
[----:B-1----:R-:W-:Y:S01]  /*2f270*/  VIADD R224, R0, UR4 ;  /* 0x0000000400e07c36 */ /* 0x002fe20008000000 */
[----:B------:R-:W-:Y:S01]  /*2f280*/  ISETP.LT.AND P3, PT, R8, UR12, !P3 ;  /* 0x0000000c08007c0c */ /* 0x000fe2000df61270 */
[----:B------:R-:W-:Y:S01]  /*2f290*/  VIADD R9, R6, 0x73 ;  /* 0x0000007306097836 */ /* 0x000fe20000000000 */
[----:B------:R-:W-:Y:S01]  /*2f2a0*/  ISETP.LT.AND P5, PT, R8, UR18, !P5 ;  /* 0x0000001208007c0c */ /* 0x000fe2000efa1270 */
[C---:B------:R-:W-:Y:S01]  /*2f2b0*/  IMAD.WIDE R10, R224.reuse, 0x4, R2 ;  /* 0x00000004e00a7825 */ /* 0x040fe200078e0202 */
[----:B------:R-:W-:Y:S01]  /*2f2c0*/  ULDC UR10, c[0x0][0x228] ;  /* 0x00008a00000a7ab9 */ /* 0x000fe20000000800 */
[----:B------:R-:W-:Y:S01]  /*2f2d0*/  ULDC UR4, c[0x0][0x22c] ;  /* 0x00008b0000047ab9 */ /* 0x000fe20000000800 */
[----:B------:R-:W-:Y:S01]  /*2f2e0*/  ULDC UR14, c[0x0][0x228] ;  /* 0x00008a00000e7ab9 */ /* 0x000fe20000000800 */
[C---:B------:R-:W-:Y:S01]  /*2f2f0*/  VIADD R0, R224.reuse, UR6 ;  /* 0x00000006e0007c36 */ /* 0x040fe20008000000 */
[----:B------:R-:W-:Y:S01]  /*2f300*/  ISETP.GE.AND P0, PT, R9, UR8, PT ;  /* 0x0000000809007c0c */ /* 0x000fe2000bf06270 */
[----:B------:R1:W-:Y:S01]  /*2f310*/  @P4 STG.E desc[UR16][R10.64], R244 ;  /* 0x000000f40a004986 */ /* 0x0003e2000c101910 */
[----:B------:R-:W-:Y:S01]  /*2f320*/  IMAD.WIDE R224, R224, 0x4, R4 ;  /* 0x00000004e0e07825 */ /* 0x000fe200078e0204 */
[----:B------:R-:W-:Y:S01]  /*2f330*/  ULDC UR12, c[0x0][0x228] ;  /* 0x00008a00000c7ab9 */ /* 0x000fe20000000800 */
[----:B------:R-:W-:Y:S01]  /*2f340*/  ULDC UR18, c[0x0][0x228] ;  /* 0x00008a0000127ab9 */ /* 0x000fe20000000800 */
[----:B------:R-:W-:Y:S01]  /*2f350*/  ULDC UR6, c[0x0][0x248] ;  /* 0x0000920000067ab9 */ /* 0x000fe20000000800 */
[----:B--2---:R-:W-:Y:S01]  /*2f360*/  IMAD.WIDE R226, R0, 0x4, R2 ;  /* 0x0000000400e27825 */ /* 0x004fe200078e0202 */
[----:B------:R-:W-:Y:S01]  /*2f370*/  IADD3 R9, R6, 0x74, RZ ;  /* 0x0000007406097810 */ /* 0x000fe20007ffe0ff */
[----:B------:R-:W-:Y:S01]  /*2f380*/  ULDC UR8, c[0x0][0x22c] ;  /* 0x00008b0000087ab9 */ /* 0x000fe20000000800 */
[----:B-1----:R-:W2:Y:S04]  /*2f390*/  LDL.LU R10, [R1+0x6e0] ;  /* 0x0006e000010a7983 */ /* 0x002ea80000300800 */
[----:B------:R-:W3:Y:S04]  /*2f3a0*/  LDL.LU R11, [R1+0xe0] ;  /* 0x0000e000010b7983 */ /* 0x000ee80000300800 */
[----:B------:R-:W4:Y:S01]  /*2f3b0*/  LDL.LU R240, [R1+0x4e0] ;  /* 0x0004e00001f07983 */ /* 0x000f220000300800 */
[----:B------:R-:W-:-:S03]  /*2f3c0*/  IMAD.WIDE R248, R0, 0x4, R4 ;  /* 0x0000000400f87825 */ /* 0x000fc600078e0204 */
        /* <DEDUP_REMOVED lines=27> */
[----:B----4-:R1:W-:Y:S01]  /*2f580*/  @P5 STG.E desc[UR16][R10.64], R240 ;  /* 0x000000f00a005986 */ /* 0x0103e2000c101910 */
[----:B------:R-:W-:Y:S02]  /*2f590*/  ISETP.GE.AND P5, PT, R9, UR4, PT ;  /* 0x0000000409007c0c */ /* 0x000fe4000bfa6270 */
[----:B------:R-:W-:-:S02]  /*2f5a0*/  ISETP.LT.AND P1, PT, R8, UR12, !P1 ;  /* 0x0000000c08007c0c */ /* 0x000fc4000cf21270 */
        /* <DEDUP_REMOVED lines=10> */
[C---:B------:R-:W-:Y:S01]  /*2f650*/  IMAD.WIDE R248, R0.reuse, 0x4, R4 ;  /* 0x0000000400f87825 */ /* 0x040fe200078e0204 */
[----:B----4-:R1:W-:Y:S04]  /*2f660*/  @P1 STG.E desc[UR16][R224.64], R9 ;  /* 0x00000009e0001986 */ /* 0x0103e8000c101910 */
[----:B--2---:R-:W-:Y:S04]  /*2f670*/  @P6 STG.E desc[UR16][R226.64], R10 ;  /* 0x0000000ae2006986 */ /* 0x004fe8000c101910 */
[----:B---3--:R2:W-:Y:S01]  /*2f680*/  @P2 STG.E desc[UR16][R248.64], R11 ;  /* 0x0000000bf8002986 */ /* 0x0085e2000c101910 */
[C---:B------:R-:W-:Y:S01]  /*2f690*/  ISETP.LT.AND P2, PT, R7.reuse, UR10, !P0 ;  /* 0x0000000a07007c0c */ /* 0x040fe2000c741270 */
[----:B------:R-:W-:Y:S01]  /*2f6a0*/  ULDC UR10, c[0x0][0x228] ;  /* 0x00008a00000a7ab9 */ /* 0x000fe20000000800 */
[----:B-1----:R-:W-:Y:S01]  /*2f6b0*/  VIADD R224, R0, UR4 ;  /* 0x0000000400e07c36 */ /* 0x002fe20008000000 */
[----:B------:R-:W-:Y:S01]  /*2f6c0*/  ISETP.LT.AND P0, PT, R8, UR12, !P0 ;  /* 0x0000000c08007c0c */ /* 0x000fe2000c701270 */
[----:B------:R-:W-:Y:S01]  /*2f6d0*/  VIADD R9, R6, 0x77 ;  /* 0x0000007706097836 */ /* 0x000fe20000000000 */
[----:B------:R-:W-:Y:S01]  /*2f6e0*/  ISETP.LT.AND P6, PT, R7, UR14, !P4 ;  /* 0x0000000e07007c0c */ /* 0x000fe2000e7c1270 */
[----:B------:R-:W-:Y:S01]  /*2f6f0*/  ULDC UR4, c[0x0][0x22c] ;  /* 0x00008b0000047ab9 */ /* 0x000fe20000000800 */
[----:B--2---:R-:W-:-:S04]  /*2f700*/  IMAD.WIDE R10, R224, 0x4, R2 ;  /* 0x00000004e00a7825 */ /* 0x004fc800078e0202 */
[----:B------:R-:W-:Y:S02]  /*2f710*/  VIADD R0, R224, UR6 ;  /* 0x00000006e0007c36 */ /* 0x000fe40008000000 */
[----:B------:R1:W-:Y:S01]  /*2f720*/  @P2 STG.E desc[UR16][R10.64], R241 ;  /* 0x000000f10a002986 */ /* 0x0003e2000c101910 */
[----:B------:R-:W-:Y:S01]  /*2f730*/  ISETP.LT.AND P4, PT, R8, UR18, !P4 ;  /* 0x0000001208007c0c */ /* 0x000fe2000e781270 */
[----:B------:R-:W-:Y:S01]  /*2f740*/  IMAD.WIDE R224, R224, 0x4, R4 ;  /* 0x00000004e0e07825 */ /* 0x000fe200078e0204 */
[----:B------:R-:W-:Y:S01]  /*2f750*/  ISETP.GE.AND P1, PT, R9, UR8, PT ;  /* 0x0000000809007c0c */ /* 0x000fe2000bf26270 */
[----:B------:R-:W-:Y:S01]  /*2f760*/  ULDC UR12, c[0x0][0x228] ;  /* 0x00008a00000c7ab9 */ /* 0x000fe20000000800 */
[----:B------:R-:W-:Y:S01]  /*2f770*/  ULDC UR14, c[0x0][0x228] ;  /* 0x00008a00000e7ab9 */ /* 0x000fe20000000800 */
[----:B------:R-:W-:Y:S01]  /*2f780*/  ULDC UR6, c[0x0][0x248] ;  /* 0x0000920000067ab9 */ /* 0x000fe20000000800 */
[----:B-1----:R-:W2:Y:S01]  /*2f790*/  LDL.LU R241, [R1+0xdfc] ;  /* 0x000dfc0001f17983 */ /* 0x002ea20000300800 */
[----:B------:R-:W-:Y:S01]  /*2f7a0*/  IMAD.WIDE R226, R0, 0x4, R2 ;  /* 0x0000000400e27825 */ /* 0x000fe200078e0202 */
[----:B------:R-:W-:Y:S01]  /*2f7b0*/  IADD3 R9, R6, 0x78, RZ ;  /* 0x0000007806097810 */ /* 0x000fe20007ffe0ff */
[----:B------:R-:W-:Y:S01]  /*2f7c0*/  ULDC UR18, c[0x0][0x228] ;  /* 0x00008a0000127ab9 */ /* 0x000fe20000000800 */
[----:B------:R-:W3:Y:S01]  /*2f7d0*/  LDL.LU R11, [R1+0x2e4] ;  /* 0x0002e400010b7983 */ /* 0x000ee20000300800 */
        /* <DEDUP_REMOVED lines=32> */
[----:B------:R-:W-:Y:S01]  /*2f9e0*/  @P5 STG.E desc[UR16][R248.64], R245 ;  /* 0x000000f5f8005986 */ /* 0x000fe2000c101910 */
[----:B------:R-:W-:-:S02]  /*2f9f0*/  ISETP.LT.AND P5, PT, R7, UR10, !P1 ;  /* 0x0000000a07007c0c */ /* 0x000fc4000cfa1270 */
        /* <DEDUP_REMOVED lines=16> */
[----:B---3--:R-:W-:Y:S01]  /*2fb00*/  IMAD.WIDE R226, R0, 0x4, R2 ;  /* 0x0000000400e27825 */ /* 0x008fe200078e0202 */
[----:B------:R-:W-:Y:S01]  /*2fb10*/  IADD3 R9, R6, 0x7c, RZ ;  /* 0x0000007c06097810 */ /* 0x000fe20007ffe0ff */
[----:B------:R-:W-:Y:S01]  /*2fb20*/  ULDC UR8, c[0x0][0x22c] ;  /* 0x00008b0000087ab9 */ /* 0x000fe20000000800 */
[----:B-1----:R-:W3:Y:S04]  /*2fb30*/  LDL.LU R10, [R1+0x6f0] ;  /* 0x0006f000010a7983 */ /* 0x002ee80000300800 */
[----:B------:R-:W4:Y:S04]  /*2fb40*/  LDL.LU R11, [R1+0xf0] ;  /* 0x0000f000010b7983 */ /* 0x000f280000300800 */
[----:B------:R-:W2:Y:S01]  /*2fb50*/  LDL.LU R242, [R1+0x4f0] ;  /* 0x0004f00001f27983 */ /* 0x000ea20000300800 */
[----:B------:R-:W-:-:S03]  /*2fb60*/  IMAD.WIDE R248, R0, 0x4, R4 ;  /* 0x0000000400f87825 */ /* 0x000fc600078e0204 */
[----:B------:R1:W-:Y:S01]  /*2fb70*/  @P1 STG.E desc[UR16][R224.64], R252 ;  /* 0x000000fce0001986 */ /* 0x0003e2000c101910 */
[----:B------:R-:W-:Y:S01]  /*2fb80*/  ISETP.GE.AND P5, PT, R9, UR4, PT ;  /* 0x0000000409007c0c */ /* 0x000fe2000bfa6270 */
[----:B------:R-:W-:Y:S01]  /*2fb90*/  ULDC UR4, c[0x0][0x248] ;  /* 0x0000920000047ab9 */ /* 0x000fe20000000800 */
[----:B------:R-:W-:Y:S01]  /*2fba0*/  VIADD R9, R6, 0x7d ;  /* 0x0000007d06097836 */ /* 0x000fe20000000000 */
[----:B------:R-:W2:Y:S04]  /*2fbb0*/  LDL.LU R243, [R1+0x4f4] ;  /* 0x0004f40001f37983 */ /* 0x000ea80000300800 */
[----:B------:R-:W2:Y:S01]  /*2fbc0*/  LDL.LU R244, [R1+0x4f8] ;  /* 0x0004f80001f47983 */ /* 0x000ea20000300800 */
[----:B-1----:R-:W-:-:S03]  /*2fbd0*/  VIADD R224, R0, UR4 ;  /* 0x0000000400e07c36 */ /* 0x002fc60008000000 */
[----:B------:R-:W2:Y:S01]  /*2fbe0*/  LDL.LU R250, [R1+0x2f8] ;  /* 0x0002f80001fa7983 */ /* 0x000ea20000300800 */
[----:B------:R-:W-:Y:S01]  /*2fbf0*/  ISETP.GE.AND P1, PT, R9, UR8, PT ;  /* 0x0000000809007c0c */ /* 0x000fe2000bf26270 */
[----:B------:R-:W-:Y:S01]  /*2fc00*/  ULDC UR4, c[0x0][0x22c] ;  /* 0x00008b0000047ab9 */ /* 0x000fe20000000800 */
[----:B------:R-:W-:Y:S01]  /*2fc10*/  IADD3 R9, R6, 0x7e, RZ ;  /* 0x0000007e06097810 */ /* 0x000fe20007ffe0ff */
[----:B------:R-:W2:Y:S04]  /*2fc20*/  LDL.LU R247, [R1+0x6fc] ;  /* 0x0006fc0001f77983 */ /* 0x000ea80000300800 */
[----:B---3--:R-:W-:Y:S01]  /*2fc30*/  @P6 STG.E desc[UR16][R226.64], R10 ;  /* 0x0000000ae2006986 */ /* 0x008fe2000c101910 */
[----:B------:R-:W-:Y:S01]  /*2fc40*/  VIADD R0, R224, UR6 ;  /* 0x00000006e0007c36 */ /* 0x000fe20008000000 */
[----:B------:R-:W-:-:S02]  /*2fc50*/  ULDC UR8, c[0x0][0x22c] ;  /* 0x00008b0000087ab9 */ /* 0x000fc40000000800 */
[----:B------:R-:W3:Y:S01]  /*2fc60*/  LDL.LU R245, [R1+0xfc] ;  /* 0x0000fc0001f57983 */ /* 0x000ee20000300800 */
[C---:B------:R-:W-:Y:S01]  /*2fc70*/  ISETP.LT.AND P6, PT, R7.reuse, UR14, !P4 ;  /* 0x0000000e07007c0c */ /* 0x040fe2000e7c1270 */
[----:B------:R-:W-:Y:S01]  /*2fc80*/  ULDC UR14, c[0x0][0x228] ;  /* 0x00008a00000e7ab9 */ /* 0x000fe20000000800 */
[----:B------:R-:W-:Y:S01]  /*2fc90*/  ULDC UR6, c[0x0][0x248] ;  /* 0x0000920000067ab9 */ /* 0x000fe20000000800 */
[----:B----4-:R1:W-:Y:S01]  /*2fca0*/  @P2 STG.E desc[UR16][R248.64], R11 ;  /* 0x0000000bf8002986 */ /* 0x0103e2000c101910 */
[----:B------:R-:W-:Y:S01]  /*2fcb0*/  ISETP.LT.AND P2, PT, R7, UR10, !P0 ;  /* 0x0000000a07007c0c */ /* 0x000fe2000c741270 */
[----:B------:R-:W-:Y:S02]  /*2fcc0*/  ULDC UR10, c[0x0][0x228] ;  /* 0x00008a00000a7ab9 */ /* 0x000fe40000000800 */
[----:B------:R-:W4:Y:S04]  /*2fcd0*/  LDL.LU R246, [R1+0x4fc] ;  /* 0x0004fc0001f67983 */ /* 0x000f280000300800 */
[----:B------:R-:W4:Y:S01]  /*2fce0*/  LDL.LU R252, [R1+0x2fc] ;  /* 0x0002fc0001fc7983 */ /* 0x000f220000300800 */
[----:B-1----:R-:W-:-:S05]  /*2fcf0*/  IMAD.WIDE R10, R224, 0x4, R2 ;  /* 0x00000004e00a7825 */ /* 0x002fca00078e0202 */
[----:B--2---:R1:W-:Y:S01]  /*2fd00*/  @P2 STG.E desc[UR16][R10.64], R242 ;  /* 0x000000f20a002986 */ /* 0x0043e2000c101910 */
[----:B------:R-:W-:Y:S02]  /*2fd10*/  ISETP.GE.AND P2, PT, R9, UR4, PT ;  /* 0x0000000409007c0c */ /* 0x000fe4000bf46270 */
[C---:B------:R-:W-:Y:S02]  /*2fd20*/  ISETP.LT.AND P0, PT, R8.reuse, UR12, !P0 ;  /* 0x0000000c08007c0c */ /* 0x040fe4000c701270 */
[----:B------:R-:W-:Y:S01]  /*2fd30*/  ISETP.LT.AND P4, PT, R8, UR18, !P4 ;  /* 0x0000001208007c0c */ /* 0x000fe2000e781270 */
[----:B------:R-:W-:Y:S01]  /*2fd40*/  IMAD.WIDE R224, R224, 0x4, R4 ;  /* 0x00000004e0e07825 */ /* 0x000fe200078e0204 */
[----:B------:R-:W-:Y:S01]  /*2fd50*/  ULDC UR4, c[0x0][0x248] ;  /* 0x0000920000047ab9 */ /* 0x000fe20000000800 */
[----:B------:R-:W-:Y:S01]  /*2fd60*/  ULDC UR12, c[0x0][0x228] ;  /* 0x00008a00000c7ab9 */ /* 0x000fe20000000800 */
[----:B------:R-:W-:Y:S01]  /*2fd70*/  ULDC UR18, c[0x0][0x228] ;  /* 0x00008a0000127ab9 */ /* 0x000fe20000000800 */
[----:B-1----:R-:W2:Y:S04]  /*2fd80*/  LDL.LU R242, [R1+0xdf8] ;  /* 0x000df80001f27983 */ /* 0x002ea80000300800 */
[----:B------:R-:W3:Y:S04]  /*2fd90*/  LDL.LU R10, [R1+0x6f4] ;  /* 0x0006f400010a7983 */ /* 0x000ee80000300800 */
[----:B------:R-:W4:Y:S04]  /*2fda0*/  LDL.LU R11, [R1+0xf4] ;  /* 0x0000f400010b7983 */ /* 0x000f280000300800 */
[----:B------:R-:W2:Y:S01]  /*2fdb0*/  LDL.LU R9, [R1+0x2f0] ;  /* 0x0002f00001097983 */ /* 0x000ea20000300800 */
[----:B------:R-:W-:-:S04]  /*2fdc0*/  IMAD.WIDE R226, R0, 0x4, R2 ;  /* 0x0000000400e27825 */ /* 0x000fc800078e0202 */
[C---:B------:R-:W-:Y:S01]  /*2fdd0*/  IMAD.WIDE R248, R0.reuse, 0x4, R4 ;  /* 0x0000000400f87825 */ /* 0x040fe200078e0204 */
[----:B--2---:R1:W-:Y:S04]  /*2fde0*/  @P0 STG.E desc[UR16][R224.64], R9 ;  /* 0x00000009e0000986 */ /* 0x0043e8000c101910 */
[----:B---3--:R-:W-:Y:S04]  /*2fdf0*/  @P6 STG.E desc[UR16][R226.64], R10 ;  /* 0x0000000ae2006986 */ /* 0x008fe8000c101910 */
[----:B----4-:R2:W-:Y:S01]  /*2fe00*/  @P4 STG.E desc[UR16][R248.64], R11 ;  /* 0x0000000bf8004986 */ /* 0x0105e2000c101910 */
[----:B------:R-:W-:Y:S01]  /*2fe10*/  ISETP.LT.AND P4, PT, R7, UR10, !P3 ;  /* 0x0000000a07007c0c */ /* 0x000fe2000df81270 */
[----:B------:R-:W-:Y:S01]  /*2fe20*/  ULDC UR10, c[0x0][0x228] ;  /* 0x00008a00000a7ab9 */ /* 0x000fe20000000800 */
[----:B-1----:R-:W-:Y:S01]  /*2fe30*/  VIADD R224, R0, UR4 ;  /* 0x0000000400e07c36 */ /* 0x002fe20008000000 */
[----:B------:R-:W-:Y:S01]  /*2fe40*/  ULDC UR4, c[0x0][0x22c] ;  /* 0x00008b0000047ab9 */ /* 0x000fe20000000800 */
[----:B------:R-:W-:-:S02]  /*2fe50*/  VIADD R9, R6, 0x7f ;  /* 0x0000007f06097836 */ /* 0x000fc40000000000 */
[----:B--2---:R-:W-:-:S03]  /*2fe60*/  IMAD.WIDE R10, R224, 0x4, R2 ;  /* 0x00000004e00a7825 */ /* 0x004fc600078e0202 */
[----:B------:R-:W-:Y:S01]  /*2fe70*/  ISETP.GE.AND P0, PT, R9, UR8, PT ;  /* 0x0000000809007c0c */ /* 0x000fe2000bf06270 */
[----:B------:R-:W-:Y:S01]  /*2fe80*/  ULDC UR8, c[0x0][0x22c] ;  /* 0x00008b0000087ab9 */ /* 0x000fe20000000800 */
[----:B------:R-:W-:Y:S02]  /*2fe90*/  IADD3 R9, R6, 0x80, RZ ;  /* 0x0000008006097810 */ /* 0x000fe40007ffe0ff */
[----:B------:R1:W-:Y:S02]  /*2fea0*/  @P4 STG.E desc[UR16][R10.64], R243 ;  /* 0x000000f30a004986 */ /* 0x0003e4000c101910 */
[----:B------:R-:W-:Y:S02]  /*2feb0*/  ISETP.GE.AND P4, PT, R9, UR4, PT ;  /* 0x0000000409007c0c */ /* 0x000fe4000bf86270 */
[----:B------:R-:W-:Y:S02]  /*2fec0*/  ISETP.LT.AND P3, PT, R8, UR12, !P3 ;  /* 0x0000000c08007c0c */ /* 0x000fe4000df61270 */
[----:B------:R-:W-:Y:S01]  /*2fed0*/  ISETP.LT.AND P6, PT, R7, UR14, !P5 ;  /* 0x0000000e07007c0c */ /* 0x000fe2000efc1270 */
[----:B------:R-:W-:Y:S01]  /*2fee0*/  VIADD R0, R224, UR6 ;  /* 0x00000006e0007c36 */ /* 0x000fe20008000000 */
[----:B-1----:R-:W2:Y:S01]  /*2fef0*/  LDL.LU R243, [R1+0xdf4] ;  /* 0x000df40001f37983 */ /* 0x002ea20000300800 */
[----:B------:R-:W-:Y:S01]  /*2ff00*/  ISETP.LT.AND P5, PT, R8, UR18, !P5 ;  /* 0x0000001208007c0c */ /* 0x000fe2000efa1270 */
[----:B------:R-:W-:Y:S01]  /*2ff10*/  IMAD.WIDE R224, R224, 0x4, R4 ;  /* 0x00000004e0e07825 */ /* 0x000fe200078e0204 */
[----:B------:R-:W-:Y:S01]  /*2ff20*/  ULDC UR12, c[0x0][0x228] ;  /* 0x00008a00000c7ab9 */ /* 0x000fe20000000800 */
[----:B------:R-:W3:Y:S01]  /*2ff30*/  LDL.LU R10, [R1+0x6f8] ;  /* 0x0006f800010a7983 */ /* 0x000ee20000300800 */
[----:B------:R-:W-:Y:S01]  /*2ff40*/  ULDC UR4, c[0x0][0x248] ;  /* 0x0000920000047ab9 */ /* 0x000fe20000000800 */
[----:B------:R-:W-:Y:S01]  /*2ff50*/  IMAD.WIDE R226, R0, 0x4, R2 ;  /* 0x0000000400e27825 */ /* 0x000fe200078e0202 */
[----:B------:R-:W-:Y:S01]  /*2ff60*/  ULDC UR14, c[0x0][0x228] ;  /* 0x00008a00000e7ab9 */ /* 0x000fe20000000800 */
[----:B------:R-:W4:Y:S01]  /*2ff70*/  LDL.LU R11, [R1+0xf8] ;  /* 0x0000f800010b7983 */ /* 0x000f220000300800 */
[----:B------:R-:W-:Y:S01]  /*2ff80*/  ULDC UR18, c[0x0][0x228] ;  /* 0x00008a0000127ab9 */ /* 0x000fe20000000800 */
[----:B------:R-:W-:-:S02]  /*2ff90*/  ULDC UR6, c[0x0][0x248] ;  /* 0x0000920000067ab9 */ /* 0x000fc40000000800 */
[----:B------:R-:W2:Y:S01]  /*2ffa0*/  LDL.LU R9, [R1+0x2f4] ;  /* 0x0002f40001097983 */ /* 0x000ea20000300800 */
[----:B------:R-:W-:-:S03]  /*2ffb0*/  IMAD.WIDE R248, R0, 0x4, R4 ;  /* 0x0000000400f87825 */ /* 0x000fc600078e0204 */
[----:B--2---:R1:W-:Y:S04]  /*2ffc0*/  @P3 STG.E desc[UR16][R224.64], R9 ;  /* 0x00000009e0003986 */ /* 0x0043e8000c101910 */
[----:B---3--:R-:W-:Y:S01]  /*2ffd0*/  @P6 STG.E desc[UR16][R226.64], R10 ;  /* 0x0000000ae2006986 */ /* 0x008fe2000c101910 */
[C---:B------:R-:W-:Y:S01]  /*2ffe0*/  ISETP.LT.AND P6, PT, R7.reuse, UR14, !P2 ;  /* 0x0000000e07007c0c */ /* 0x040fe2000d7c1270 */
[----:B------:R-:W-:Y:S02]  /*2fff0*/  ULDC UR14, c[0x0][0x228] ;  /* 0x00008a00000e7ab9 */ /* 0x000fe40000000800 */
[----:B----4-:R2:W-:Y:S01]  /*30000*/  @P5 STG.E desc[UR16][R248.64], R11 ;  /* 0x0000000bf8005986 */ /* 0x0105e2000c101910 */
        /* <DEDUP_REMOVED lines=14> */
[----:B------:R1:W-:Y:S03]  /*300f0*/  @P5 STG.E desc[UR16][R10.64], R244 ;  /* 0x000000f40a005986 */ /* 0x0003e6000c101910 */
[----:B------:R-:W-:Y:S01]  /*30100*/  IMAD.WIDE R226, R0, 0x4, R2 ;  /* 0x0000000400e27825 */ /* 0x000fe200078e0202 */
[----:B------:R-:W-:-:S03]  /*30110*/  IADD3 R9, R6, 0x82, RZ ;  /* 0x0000008206097810 */ /* 0x000fc60007ffe0ff */
[----:B------:R-:W-:Y:S01]  /*30120*/  IMAD.WIDE R248, R0, 0x4, R4 ;  /* 0x0000000400f87825 */ /* 0x000fe200078e0204 */
[----:B------:R2:W-:Y:S01]  /*30130*/  @P1 STG.E desc[UR16][R224.64], R250 ;  /* 0x000000fae0001986 */ /* 0x0005e2000c101910 */
[----:B------:R-:W-:Y:S01]  /*30140*/  ISETP.GE.AND P5, PT, R9, UR4, PT ;  /* 0x0000000409007c0c */ /* 0x000fe2000bfa6270 */
[----:B------:R-:W-:Y:S01]  /*30150*/  ULDC UR4, c[0x0][0x248] ;  /* 0x0000920000047ab9 */ /* 0x000fe20000000800 */
[----:B------:R-:W-:Y:S01]  /*30160*/  ULDC UR8, c[0x0][0x22c] ;  /* 0x00008b0000087ab9 */ /* 0x000fe20000000800 */
[----:B------:R-:W-:Y:S04]  /*30170*/  @P6 STG.E desc[UR16][R226.64], R247 ;  /* 0x000000f7e2006986 */ /* 0x000fe8000c101910 */
[----:B------:R3:W-:Y:S01]  /*30180*/  @P2 STG.E desc[UR16][R248.64], R245 ;  /* 0x000000f5f8002986 */ /* 0x0007e2000c101910 */
[----:B------:R-:W-:-:S03]  /*30190*/  ISETP.LT.AND P2, PT, R7, UR10, !P0 ;  /* 0x0000000a07007c0c */ /* 0x000fc6000c741270 */
[----:B-1----:R-:W4:Y:S01]  /*301a0*/  LDL.LU R244, [R1+0xdf0] ;  /* 0x000df00001f47983 */ /* 0x002f220000300800 */
[----:B--2---:R-:W-:Y:S01]  /*301b0*/  VIADD R224, R0, UR4 ;  /* 0x0000000400e07c36 */ /* 0x004fe20008000000 */
[----:B------:R-:W-:Y:S01]  /*301c0*/  ISETP.LT.AND P0, PT, R8, UR12, !P0 ;  /* 0x0000000c08007c0c */ /* 0x000fe2000c701270 */
[----:B------:R-:W-:Y:S01]  /*301d0*/  VIADD R9, R6, 0x83 ;  /* 0x0000008306097836 */ /* 0x000fe20000000000 */
[----:B------:R-:W-:Y:S01]  /*301e0*/  ISETP.LT.AND P6, PT, R7, UR14, !P4 ;  /* 0x0000000e07007c0c */ /* 0x000fe2000e7c1270 */
[C---:B------:R-:W-:Y:S01]  /*301f0*/  IMAD.WIDE R10, R224.reuse, 0x4, R2 ;  /* 0x00000004e00a7825 */ /* 0x040fe200078e0202 */
[----:B------:R-:W-:Y:S01]  /*30200*/  ULDC UR10, c[0x0][0x228] ;  /* 0x00008a00000a7ab9 */ /* 0x000fe20000000800 */
[----:B------:R-:W-:Y:S01]  /*30210*/  ULDC UR4, c[0x0][0x22c] ;  /* 0x00008b0000047ab9 */ /* 0x000fe20000000800 */
[----:B---3--:R-:W2:Y:S01]  /*30220*/  LDL.LU R245, [R1+0x500] ;  /* 0x0005000001f57983 */ /* 0x008ea20000300800 */
[----:B------:R-:W-:Y:S01]  /*30230*/  VIADD R0, R224, UR6 ;  /* 0x00000006e0007c36 */ /* 0x000fe20008000000 */
[----:B------:R-:W-:Y:S01]  /*30240*/  ISETP.LT.AND P4, PT, R8, UR18, !P4 ;  /* 0x0000001208007c0c */ /* 0x000fe2000e781270 */
[----:B------:R-:W-:Y:S01]  /*30250*/  ULDC UR12, c[0x0][0x228] ;  /* 0x00008a00000c7ab9 */ /* 0x000fe20000000800 */
[----:B------:R1:W-:Y:S01]  /*30260*/  @P2 STG.E desc[UR16][R10.64], R246 ;  /* 0x000000f60a002986 */ /* 0x0003e2000c101910 */
[----:B------:R-:W-:Y:S01]  /*30270*/  IMAD.WIDE R224, R224, 0x4, R4 ;  /* 0x00000004e0e07825 */ /* 0x000fe200078e0204 */
[----:B------:R-:W-:Y:S01]  /*30280*/  ISETP.GE.AND P1, PT, R9, UR8, PT ;  /* 0x0000000809007c0c */ /* 0x000fe2000bf26270 */
[----:B------:R-:W-:Y:S01]  /*30290*/  ULDC UR8, c[0x0][0x22c] ;  /* 0x00008b0000087ab9 */ /* 0x000fe20000000800 */
[----:B------:R-:W-:Y:S01]  /*302a0*/  ULDC UR14, c[0x0][0x228] ;  /* 0x00008a00000e7ab9 */ /* 0x000fe20000000800 */
[C---:B------:R-:W-:Y:S01]  /*302b0*/  IMAD.WIDE R226, R0.reuse, 0x4, R2 ;  /* 0x0000000400e27825 */ /* 0x040fe200078e0202 */
[----:B------:R-:W-:Y:S01]  /*302c0*/  ULDC UR18, c[0x0][0x228] ;  /* 0x00008a0000127ab9 */ /* 0x000fe20000000800 */
[----:B------:R-:W-:Y:S01]  /*302d0*/  ULDC UR6, c[0x0][0x248] ;  /* 0x0000920000067ab9 */ /* 0x000fe20000000800 */
[----:B-1----:R-:W3:Y:S04]  /*302e0*/  LDL.LU R10, [R1+0x700] ;  /* 0x00070000010a7983 */ /* 0x002ee80000300800 */
[----:B------:R-:W4:Y:S01]  /*302f0*/  LDL.LU R11, [R1+0x100] ;  /* 0x00010000010b7983 */ /* 0x000f220000300800 */
[----:B------:R-:W-:Y:S01]  /*30300*/  IMAD.WIDE R248, R0, 0x4, R4 ;  /* 0x0000000400f87825 */ /* 0x000fe200078e0204 */
[----:B------:R-:W-:-:S02]  /*30310*/  IADD3 R9, R6, 0x84, RZ ;  /* 0x0000008406097810 */ /* 0x000fc40007ffe0ff */
[----:B------:R1:W-:Y:S02]  /*30320*/  @P0 STG.E desc[UR16][R224.64], R252 ;  /* 0x000000fce0000986 */ /* 0x0003e4000c101910 */
[----:B------:R-:W-:Y:S01]  /*30330*/  ISETP.GE.AND P2, PT, R9, UR4, PT ;  /* 0x0000000409007c0c */ /* 0x000fe2000bf46270 */
[----:B------:R-:W-:Y:S01]  /*30340*/  ULDC UR4, c[0x0][0x248] ;  /* 0x0000920000047ab9 */ /* 0x000fe20000000800 */
[----:B------:R-:W-:Y:S01]  /*30350*/  VIADD R9, R6, 0x85 ;  /* 0x0000008506097836 */ /* 0x000fe20000000000 */
[----:B------:R-:W2:Y:S01]  /*30360*/  LDL.LU R246, [R1+0x504] ;  /* 0x0005040001f67983 */ /* 0x000ea20000300800 */
[----:B-1----:R-:W-:-:S03]  /*30370*/  VIADD R224, R0, UR4 ;  /* 0x0000000400e07c36 */ /* 0x002fc60008000000 */
[----:B------:R-:W-:Y:S01]  /*30380*/  ISETP.GE.AND P0, PT, R9, UR8, PT ;  /* 0x0000000809007c0c */ /* 0x000fe2000bf06270 */
[----:B------:R-:W2:Y:S01]  /*30390*/  LDL.LU R247, [R1+0x508] ;  /* 0x0005080001f77983 */ /* 0x000ea20000300800 */
[----:B------:R-:W-:Y:S01]  /*303a0*/  IADD3 R9, R6, 0x86, RZ ;  /* 0x0000008606097810 */ /* 0x000fe20007ffe0ff */
[----:B------:R-:W-:Y:S02]  /*303b0*/  ULDC UR4, c[0x0][0x22c] ;  /* 0x00008b0000047ab9 */ /* 0x000fe40000000800 */
[----:B---3--:R-:W-:Y:S01]  /*303c0*/  @P6 STG.E desc[UR16][R226.64], R10 ;  /* 0x0000000ae2006986 */ /* 0x008fe2000c101910 */
[----:B------:R-:W-:Y:S01]  /*303d0*/  VIADD R0, R224, UR6 ;  /* 0x00000006e0007c36 */ /* 0x000fe20008000000 */
[----:B------:R-:W-:Y:S02]  /*303e0*/  ULDC UR8, c[0x0][0x22c] ;  /* 0x00008b0000087ab9 */ /* 0x000fe40000000800 */
[----:B------:R-:W3:Y:S01]  /*303f0*/  LDL.LU R252, [R1+0x50c] ;  /* 0x00050c0001fc7983 */ /* 0x000ee20000300800 */
[----:B------:R-:W-:Y:S01]  /*30400*/  ISETP.LT.AND P6, PT, R7, UR14, !P5 ;  /* 0x0000000e07007c0c */ /* 0x000fe2000efc1270 */
[----:B------:R-:W-:-:S02]  /*30410*/  ULDC UR6, c[0x0][0x248] ;  /* 0x0000920000067ab9 */ /* 0x000fc40000000800 */
[----:B----4-:R1:W-:Y:S01]  /*30420*/  @P4 STG.E desc[UR16][R248.64], R11 ;  /* 0x0000000bf8004986 */ /* 0x0103e2000c101910 */
[----:B------:R-:W-:Y:S01]  /*30430*/  ISETP.LT.AND P4, PT, R7, UR10, !P3 ;  /* 0x0000000a07007c0c */ /* 0x000fe2000df81270 */
[----:B------:R-:W-:Y:S01]  /*30440*/  ULDC UR10, c[0x0][0x228] ;  /* 0x00008a00000a7ab9 */ /* 0x000fe20000000800 */
[----:B------:R-:W-:Y:S01]  /*30450*/  ULDC UR14, c[0x0][0x228] ;  /* 0x00008a00000e7ab9 */ /* 0x000fe20000000800 */
[----:B------:R-:W4:Y:S01]  /*30460*/  LDL.LU R250, [R1+0x30c] ;  /* 0x00030c0001fa7983 */ /* 0x000f220000300800 */
[----:B-1----:R-:W-:-:S09]  /*30470*/  IMAD.WIDE R10, R224, 0x4, R2 ;  /* 0x00000004e00a7825 */ /* 0x002fd200078e0202 */
        /* <DEDUP_REMOVED lines=28> */
[----:B------:R-:W-:Y:S01]  /*30640*/  ISETP.LT.AND P1, PT, R8, UR12, !P1 ;  /* 0x0000000c08007c0c */ /* 0x000fe2000cf21270 */
[C---:B------:R-:W-:Y:S01]  /*30650*/  VIADD R0, R224.reuse, UR6 ;  /* 0x00000006e0007c36 */ /* 0x040fe20008000000 */
[C---:B------:R-:W-:Y:S01]  /*30660*/  ISETP.LT.AND P6, PT, R7.reuse, UR14, !P2 ;  /* 0x0000000e07007c0c */ /* 0x040fe2000d7c1270 */
[----:B-1----:R-:W2:Y:S01]  /*30670*/  LDL.LU R246, [R1+0xde8] ;  /* 0x000de80001f67983 */ /* 0x002ea20000300800 */
[----:B------:R-:W-:Y:S01]  /*30680*/  IMAD.WIDE R224, R224, 0x4, R4 ;  /* 0x00000004e0e07825 */ /* 0x000fe200078e0204 */
[----:B------:R-:W-:Y:S01]  /*30690*/  ULDC UR4, c[0x0][0x248] ;  /* 0x0000920000047ab9 */ /* 0x000fe20000000800 */
[----:B------:R-:W-:Y:S01]  /*306a0*/  ULDC UR6, c[0x0][0x248] ;  /* 0x0000920000067ab9 */ /* 0x000fe20000000800 */
[----:B------:R-:W3:Y:S01]  /*306b0*/  LDL.LU R10, [R1+0x708] ;  /* 0x00070800010a7983 */ /* 0x000ee20000300800 */
[----:B------:R-:W-:Y:S01]  /*306c0*/  IMAD.WIDE R226, R0, 0x4, R2 ;  /* 0x0000000400e27825 */ /* 0x000fe200078e0202 */
[----:B------:R-:W-:Y:S01]  /*306d0*/  ULDC UR12, c[0x0][0x228] ;  /* 0x00008a00000c7ab9 */ /* 0x000fe20000000800 */
[----:B------:R-:W-:Y:S01]  /*306e0*/  ULDC UR14, c[0x0][0x228] ;  /* 0x00008a00000e7ab9 */ /* 0x000fe20000000800 */
[----:B------:R-:W4:Y:S04]  /*306f0*/  LDL.LU R11, [R1+0x108] ;  /* 0x00010800010b7983 */ /* 0x000f280000300800 */
[----:B------:R-:W2:Y:S01]  /*30700*/  LDL.LU R9, [R1+0x304] ;  /* 0x0003040001097983 */ /* 0x000ea20000300800 */
[----:B------:R-:W-:Y:S01]  /*30710*/  ISETP.LT.AND P2, PT, R8, UR18, !P2 ;  /* 0x0000001208007c0c */ /* 0x000fe2000d741270 */
[----:B------:R-:W-:Y:S01]  /*30720*/  IMAD.WIDE R248, R0, 0x4, R4 ;  /* 0x0000000400f87825 */ /* 0x000fe200078e0204 */
[----:B------:R-:W-:Y:S01]  /*30730*/  ULDC UR18, c[0x0][0x228] ;  /* 0x00008a0000127ab9 */ /* 0x000fe20000000800 */
[----:B--2---:R1:W-:Y:S01]  /*30740*/  @P1 STG.E desc[UR16][R224.64], R9 ;  /* 0x00000009e0001986 */ /* 0x0043e2000c101910 */
[----:B------:R-:W-:Y:S01]  /*30750*/  ISETP.LT.AND P1, PT, R7, UR8, !P0 ;  /* 0x0000000807007c0c */ /* 0x000fe2000c721270 */
[----:B------:R-:W-:-:S02]  /*30760*/  ULDC UR8, c[0x0][0x22c] ;  /* 0x00008b0000087ab9 */ /* 0x000fc40000000800 */
[----:B---3--:R-:W-:Y:S06]  /*30770*/  @P6 STG.E desc[UR16][R226.64], R10 ;  /* 0x0000000ae2006986 */ /* 0x008fec000c101910 */
[----:B----4-:R2:W-:Y:S01]  /*30780*/  @P2 STG.E desc[UR16][R248.64], R11 ;  /* 0x0000000bf8002986 */ /* 0x0105e2000c101910 */
[----:B-1----:R-:W-:Y:S01]  /*30790*/  VIADD R224, R0, UR4 ;  /* 0x0000000400e07c36 */ /* 0x002fe20008000000 */
[----:B------:R-:W-:Y:S01]  /*307a0*/  ULDC UR4, c[0x0][0x22c] ;  /* 0x00008b0000047ab9 */ /* 0x000fe20000000800 */
[----:B------:R-:W-:Y:S02]  /*307b0*/  VIADD R9, R6, 0x89 ;  /* 0x0000008906097836 */ /* 0x000fe40000000000 */
[----:B--2---:R-:W-:-:S03]  /*307c0*/  IMAD.WIDE R10, R224, 0x4, R2 ;  /* 0x00000004e00a7825 */ /* 0x004fc600078e0202 */
[----:B------:R-:W-:Y:S01]  /*307d0*/  ISETP.GE.AND P2, PT, R9, UR4, PT ;  /* 0x0000000409007c0c */ /* 0x000fe2000bf46270 */
[----:B------:R-:W-:Y:S01]  /*307e0*/  ULDC UR4, c[0x0][0x248] ;  /* 0x0000920000047ab9 */ /* 0x000fe20000000800 */
[----:B------:R-:W-:Y:S01]  /*307f0*/  IADD3 R9, R6, 0xff, RZ ;  /* 0x000000ff06097810 */ /* 0x000fe20007ffe0ff */
[----:B------:R1:W-:Y:S03]  /*30800*/  @P1 STG.E desc[UR16][R10.64], R247 ;  /* 0x000000f70a001986 */ /* 0x0003e6000c101910 */
[----:B------:R-:W-:Y:S01]  /*30810*/  ISETP.GE.AND P1, PT, R9, UR27, PT ;  /* 0x0000001b09007c0c */ /* 0x000fe2000bf26270 */
[----:B-1----:R-:W2:Y:S04]  /*30820*/  LDL.LU R247, [R1+0xde4] ;  /* 0x000de40001f77983 */ /* 0x002ea80000300800 */
[----:B------:R-:W3:Y:S04]  /*30830*/  LDL.LU R10, [R1+0x70c] ;  /* 0x00070c00010a7983 */ /* 0x000ee80000300800 */
[----:B------:R-:W4:Y:S04]  /*30840*/  LDL.LU R11, [R1+0x10c] ;  /* 0x00010c00010b7983 */ /* 0x000f280000300800 */
[----:B------:R-:W2:Y:S01]  /*30850*/  LDL.LU R9, [R1+0x308] ;  /* 0x0003080001097983 */ /* 0x000ea20000300800 */
[----:B------:R-:W-:Y:S01]  /*30860*/  ISETP.LT.AND P0, PT, R8, UR10, !P0 ;  /* 0x0000000a08007c0c */ /* 0x000fe2000c701270 */
[C---:B------:R-:W-:Y:S01]  /*30870*/  VIADD R0, R224.reuse, UR6 ;  /* 0x00000006e0007c36 */ /* 0x040fe20008000000 */
[----:B------:R-:W-:Y:S01]  /*30880*/  ISETP.LT.AND P6, PT, R7, UR12, !P4 ;  /* 0x0000000c07007c0c */ /* 0x000fe2000e7c1270 */
[----:B------:R-:W-:Y:S01]  /*30890*/  IMAD.WIDE R224, R224, 0x4, R4 ;  /* 0x00000004e0e07825 */ /* 0x000fe200078e0204 */
[----:B------:R-:W-:Y:S01]  /*308a0*/  ISETP.LT.AND P4, PT, R8, UR14, !P4 ;  /* 0x0000000e08007c0c */ /* 0x000fe2000e781270 */
[----:B------:R-:W-:Y:S01]  /*308b0*/  ULDC UR10, c[0x0][0x228] ;  /* 0x00008a00000a7ab9 */ /* 0x000fe20000000800 */
[----:B------:R-:W-:Y:S01]  /*308c0*/  ULDC UR12, c[0x0][0x228] ;  /* 0x00008a00000c7ab9 */ /* 0x000fe20000000800 */
[----:B------:R-:W-:Y:S01]  /*308d0*/  IMAD.WIDE R226, R0, 0x4, R2 ;  /* 0x0000000400e27825 */ /* 0x000fe200078e0202 */
[----:B------:R-:W-:Y:S01]  /*308e0*/  ULDC UR14, c[0x0][0x228] ;  /* 0x00008a00000e7ab9 */ /* 0x000fe20000000800 */
[----:B------:R-:W-:-:S02]  /*308f0*/  ULDC UR6, c[0x0][0x248] ;  /* 0x0000920000067ab9 */ /* 0x000fc40000000800 */
[C---:B------:R-:W-:Y:S02]  /*30900*/  IMAD.WIDE R248, R0.reuse, 0x4, R4 ;  /* 0x0000000400f87825 */ /* 0x040fe400078e0204 */
[----:B--2---:R1:W-:Y:S01]  /*30910*/  @P0 STG.E desc[UR16][R224.64], R9 ;  /* 0x00000009e0000986 */ /* 0x0043e2000c101910 */
[C---:B------:R-:W-:Y:S01]  /*30920*/  ISETP.LT.AND P0, PT, R7.reuse, UR10, !P3 ;  /* 0x0000000a07007c0c */ /* 0x040fe2000df01270 */
[----:B------:R-:W-:Y:S02]  /*30930*/  ULDC UR10, c[0x0][0x228] ;  /* 0x00008a00000a7ab9 */ /* 0x000fe40000000800 */
[----:B---3--:R-:W-:Y:S04]  /*30940*/  @P6 STG.E desc[UR16][R226.64], R10 ;  /* 0x0000000ae2006986 */ /* 0x008fe8000c101910 */
[----:B----4-:R2:W-:Y:S01]  /*30950*/  @P4 STG.E desc[UR16][R248.64], R11 ;  /* 0x0000000bf8004986 */ /* 0x0105e2000c101910 */
[----:B-1----:R-:W-:Y:S01]  /*30960*/  VIADD R225, R0, UR4 ;  /* 0x0000000400e17c36 */ /* 0x002fe20008000000 */
[----:B------:R-:W-:Y:S01]  /*30970*/  ISETP.LT.AND P3, PT, R8, UR12, !P3 ;  /* 0x0000000c08007c0c */ /* 0x000fe2000df61270 */
[----:B------:R-:W-:Y:S01]  /*30980*/  VIADD R9, R6, 0x8a ;  /* 0x0000008a06097836 */ /* 0x000fe20000000000 */
[----:B------:R-:W-:Y:S01]  /*30990*/  ISETP.LT.AND P6, PT, R7, UR14, !P5 ;  /* 0x0000000e07007c0c */ /* 0x000fe2000efc1270 */
[----:B------:R-:W-:Y:S01]  /*309a0*/  ULDC UR4, c[0x0][0x22c] ;  /* 0x00008b0000047ab9 */ /* 0x000fe20000000800 */
[----:B--2---:R-:W-:-:S04]  /*309b0*/  IMAD.WIDE R10, R225, 0x4, R2 ;  /* 0x00000004e10a7825 */ /* 0x004fc800078e0202 */
[C---:B------:R-:W-:Y:S01]  /*309c0*/  VIADD R0, R225.reuse, UR6 ;  /* 0x00000006e1007c36 */ /* 0x040fe20008000000 */
[----:B------:R1:W-:Y:S01]  /*309d0*/  @P0 STG.E desc[UR16][R10.64], R252 ;  /* 0x000000fc0a000986 */ /* 0x0003e2000c101910 */
[----:B------:R-:W-:Y:S01]  /*309e0*/  ISETP.LT.AND P5, PT, R8, UR18, !P5 ;  /* 0x0000001208007c0c */ /* 0x000fe2000efa1270 */
[----:B------:R-:W-:Y:S01]  /*309f0*/  IMAD.WIDE R224, R225, 0x4, R4 ;  /* 0x00000004e1e07825 */ /* 0x000fe200078e0204 */
[----:B------:R-:W-:Y:S01]  /*30a00*/  ISETP.GE.AND P4, PT, R9, UR8, PT ;  /* 0x0000000809007c0c */ /* 0x000fe2000bf86270 */
[----:B------:R-:W-:Y:S01]  /*30a10*/  ULDC UR12, c[0x0][0x228] ;  /* 0x00008a00000c7ab9 */ /* 0x000fe20000000800 */
[----:B------:R-:W-:Y:S01]  /*30a20*/  ULDC UR14, c[0x0][0x228] ;  /* 0x00008a00000e7ab9 */ /* 0x000fe20000000800 */
[C---:B------:R-:W-:Y:S01]  /*30a30*/  IMAD.WIDE R226, R0.reuse, 0x4, R2 ;  /* 0x0000000400e27825 */ /* 0x040fe200078e0202 */
[----:B------:R-:W-:Y:S01]  /*30a40*/  ULDC UR6, c[0x0][0x248] ;  /* 0x0000920000067ab9 */ /* 0x000fe20000000800 */
[----:B-1----:R-:W2:Y:S02]  /*30a50*/  LDL.LU R252, [R1+0xde0] ;  /* 0x000de00001fc7983 */ /* 0x002ea40000300800 */
[----:B------:R-:W-:Y:S01]  /*30a60*/  IMAD.WIDE R248, R0, 0x4, R4 ;  /* 0x0000000400f87825 */ /* 0x000fe200078e0204 */
[----:B------:R-:W-:Y:S01]  /*30a70*/  ULDC UR18, c[0x0][0x228] ;  /* 0x00008a0000127ab9 */ /* 0x000fe20000000800 */
[----:B------:R1:W-:Y:S01]  /*30a80*/  @P3 STG.E desc[UR16][R224.64], R250 ;  /* 0x000000fae0003986 */ /* 0x0003e2000c101910 */
[----:B------:R-:W-:Y:S01]  /*30a90*/  IADD3 R9, R6, 0x8b, RZ ;  /* 0x0000008b06097810 */ /* 0x000fe20007ffe0ff */
[----:B------:R-:W-:-:S02]  /*30aa0*/  ULDC UR8, c[0x0][0x22c] ;  /* 0x00008b0000087ab9 */ /* 0x000fc40000000800 */
[----:B------:R-:W3:Y:S04]  /*30ab0*/  LDL.LU R11, [R1+0x710] ;  /* 0x00071000010b7983 */ /* 0x000ee80000300800 */
[----:B-1----:R-:W4:Y:S01]  /*30ac0*/  LDL.LU R250, [R1+0x718] ;  /* 0x0007180001fa7983 */ /* 0x002f220000300800 */
[----:B------:R-:W-:Y:S01]  /*30ad0*/  ISETP.LT.AND P3, PT, R7, UR10, !P2 ;  /* 0x0000000a07007c0c */ /* 0x000fe2000d761270 */
[----:B------:R-:W-:Y:S01]  /*30ae0*/  ULDC UR10, c[0x0][0x228] ;  /* 0x00008a00000a7ab9 */ /* 0x000fe20000000800 */
[----:B------:R-:W-:Y:S01]  /*30af0*/  ISETP.GE.AND P0, PT, R9, UR4, PT ;  /* 0x0000000409007c0c */ /* 0x000fe2000bf06270 */
[----:B------:R-:W-:Y:S01]  /*30b00*/  VIADD R9, R6, 0x8c ;  /* 0x0000008c06097836 */ /* 0x000fe20000000000 */
[----:B------:R-:W-:Y:S01]  /*30b10*/  ISETP.LT.AND P2, PT, R8, UR12, !P2 ;  /* 0x0000000c08007c0c */ /* 0x000fe2000d741270 */
[----:B------:R-:W-:Y:S01]  /*30b20*/  ULDC UR4, c[0x0][0x248] ;  /* 0x0000920000047ab9 */ /* 0x000fe20000000800 */
[----:B------:R-:W-:Y:S01]  /*30b30*/  ULDC UR12, c[0x0][0x228] ;  /* 0x00008a00000c7ab9 */ /* 0x000fe20000000800 */
[----:B---3--:R-:W-:Y:S04]  /*30b40*/  @P6 STG.E desc[UR16][R226.64], R11 ;  /* 0x0000000be2006986 */ /* 0x008fe8000c101910 */
[----:B------:R1:W-:Y:S04]  /*30b50*/  @P5 STG.E desc[UR16][R248.64], R244 ;  /* 0x000000f4f8005986 */ /* 0x0003e8000c101910 */
[----:B-1----:R-:W3:Y:S01]  /*30b60*/  LDL.LU R244, [R1+0x714] ;  /* 0x0007140001f47983 */ /* 0x002ee20000300800 */
[----:B------:R-:W-:Y:S01]  /*30b70*/  VIADD R225, R0, UR4 ;  /* 0x0000000400e17c36 */ /* 0x000fe20008000000 */
[----:B------:R-:W-:Y:S01]  /*30b80*/  ISETP.LT.AND P6, PT, R7, UR14, !P4 ;  /* 0x0000000e07007c0c */ /* 0x000fe2000e7c1270 */
[----:B------:R-:W-:Y:S01]  /*30b90*/  ULDC UR4, c[0x0][0x22c] ;  /* 0x00008b0000047ab9 */ /* 0x000fe20000000800 */
[----:B------:R-:W-:Y:S01]  /*30ba0*/  ISETP.GE.AND P5, PT, R9, UR8, PT ;  /* 0x0000000809007c0c */ /* 0x000fe2000bfa6270 */
[C---:B------:R-:W-:Y:S01]  /*30bb0*/  VIADD R9, R225.reuse, UR6 ;  /* 0x00000006e1097c36 */ /* 0x040fe20008000000 */
[----:B------:R-:W-:Y:S01]  /*30bc0*/  ISETP.LT.AND P4, PT, R8, UR18, !P4 ;  /* 0x0000001208007c0c */ /* 0x000fe2000e781270 */
[C---:B------:R-:W-:Y:S01]  /*30bd0*/  IMAD.WIDE R10, R225.reuse, 0x4, R2 ;  /* 0x00000004e10a7825 */ /* 0x040fe200078e0202 */
[----:B------:R-:W-:Y:S01]  /*30be0*/  IADD3 R0, R6, 0x8d, RZ ;  /* 0x0000008d06007810 */ /* 0x000fe20007ffe0ff */
[----:B------:R-:W-:Y:S01]  /*30bf0*/  ULDC UR14, c[0x0][0x228] ;  /* 0x00008a00000e7ab9 */ /* 0x000fe20000000800 */
[----:B------:R-:W-:Y:S01]  /*30c00*/  ULDC UR6, c[0x0][0x248] ;  /* 0x0000920000067ab9 */ /* 0x000fe20000000800 */
[----:B------:R-:W-:Y:S01]  /*30c10*/  IMAD.WIDE R224, R225, 0x4, R4 ;  /* 0x00000004e1e07825 */ /* 0x000fe200078e0204 */
[----:B------:R1:W-:Y:S01]  /*30c20*/  @P3 STG.E desc[UR16][R10.64], R240 ;  /* 0x000000f00a003986 */ /* 0x0003e2000c101910 */
[----:B------:R-:W-:-:S02]  /*30c30*/  ULDC UR8, c[0x0][0x22c] ;  /* 0x00008b0000087ab9 */ /* 0x000fc40000000800 */
[----:B------:R-:W-:Y:S01]  /*30c40*/  IMAD.WIDE R226, R9, 0x4, R2 ;  /* 0x0000000409e27825 */ /* 0x000fe200078e0202 */
[----:B------:R2:W-:Y:S01]  /*30c50*/  @P2 STG.E desc[UR16][R224.64], R232 ;  /* 0x000000e8e0002986 */ /* 0x0005e2000c101910 */
[----:B------:R-:W-:Y:S01]  /*30c60*/  ISETP.GE.AND P3, PT, R0, UR4, PT ;  /* 0x0000000400007c0c */ /* 0x000fe2000bf66270 */
[----:B------:R-:W-:Y:S01]  /*30c70*/  ULDC UR4, c[0x0][0x248] ;  /* 0x0000920000047ab9 */ /* 0x000fe20000000800 */
[----:B------:R-:W-:Y:S01]  /*30c80*/  ISETP.LT.AND P2, PT, R7, UR10, !P0 ;  /* 0x0000000a07007c0c */ /* 0x000fe2000c741270 */
[C---:B------:R-:W-:Y:S01]  /*30c90*/  IMAD.WIDE R248, R9.reuse, 0x4, R4 ;  /* 0x0000000409f87825 */ /* 0x040fe200078e0204 */
[----:B------:R-:W-:Y:S01]  /*30ca0*/  ISETP.LT.AND P0, PT, R8, UR12, !P0 ;  /* 0x0000000c08007c0c */ /* 0x000fe2000c701270 */
[----:B------:R-:W-:Y:S01]  /*30cb0*/  ULDC UR18, c[0x0][0x228] ;  /* 0x00008a0000127ab9 */ /* 0x000fe20000000800 */
[----:B------:R-:W-:Y:S01]  /*30cc0*/  ULDC UR10, c[0x0][0x228] ;  /* 0x00008a00000a7ab9 */ /* 0x000fe20000000800 */
[----:B------:R-:W-:Y:S01]  /*30cd0*/  VIADD R9, R9, UR4 ;  /* 0x0000000409097c36 */ /* 0x000fe20008000000 */
[----:B------:R-:W-:Y:S01]  /*30ce0*/  ULDC UR4, c[0x0][0x22c] ;  /* 0x00008b0000047ab9 */ /* 0x000fe20000000800 */
[----:B------:R-:W-:Y:S01]  /*30cf0*/  VIADD R0, R6, 0x8e ;  /* 0x0000008e06007836 */ /* 0x000fe20000000000 */
[----:B------:R-:W-:Y:S01]  /*30d00*/  ULDC UR12, c[0x0][0x228] ;  /* 0x00008a00000c7ab9 */ /* 0x000fe20000000800 */
[----:B-1----:R-:W-:-:S04]  /*30d10*/  IMAD.WIDE R10, R9, 0x4, R2 ;  /* 0x00000004090a7825 */ /* 0x002fc800078e0202 */
[----:B--2---:R-:W-:Y:S01]  /*30d20*/  IMAD.WIDE R224, R9, 0x4, R4 ;  /* 0x0000000409e07825 */ /* 0x004fe200078e0204 */
[----:B---3--:R-:W-:Y:S01]  /*30d30*/  @P6 STG.E desc[UR16][R226.64], R244 ;  /* 0x000000f4e2006986 */ /* 0x008fe2000c101910 */
[----:B------:R-:W-:Y:S01]  /*30d40*/  ISETP.LT.AND P6, PT, R7, UR14, !P5 ;  /* 0x0000000e07007c0c */ /* 0x000fe2000efc1270 */
[----:B------:R-:W-:Y:S02]  /*30d50*/  ULDC UR14, c[0x0][0x228] ;  /* 0x00008a00000e7ab9 */ /* 0x000fe40000000800 */
[----:B------:R1:W-:Y:S01]  /*30d60*/  @P4 STG.E desc[UR16][R248.64], R245 ;  /* 0x000000f5f8004986 */ /* 0x0003e2000c101910 */
[----:B------:R-:W-:Y:S01]  /*30d70*/  ISETP.GE.AND P4, PT, R0, UR8, PT ;  /* 0x0000000800007c0c */ /* 0x000fe2000bf86270 */
[----:B------:R-:W-:Y:S01]  /*30d80*/  ULDC UR8, c[0x0][0x22c] ;  /* 0x00008b0000087ab9 */ /* 0x000fe20000000800 */
[----:B------:R-:W-:Y:S01]  /*30d90*/  IADD3 R0, R6, 0x8f, RZ ;  /* 0x0000008f06007810 */ /* 0x000fe20007ffe0ff */
[----:B------:R-:W-:Y:S01]  /*30da0*/  @P2 STG.E desc[UR16][R10.64], R241 ;  /* 0x000000f10a002986 */ /* 0x000fe2000c101910 */
[----:B------:R-:W-:Y:S01]  /*30db0*/  ISETP.LT.AND P5, PT, R8, UR18, !P5 ;  /* 0x0000001208007c0c */ /* 0x000fe2000efa1270 */
[----:B------:R-:W-:Y:S01]  /*30dc0*/  ULDC UR18, c[0x0][0x228] ;  /* 0x00008a0000127ab9 */ /* 0x000fe20000000800 */
[----:B-1----:R-:W-:Y:S01]  /*30dd0*/  VIADD R249, R9, UR6 ;  /* 0x0000000609f97c36 */ /* 0x002fe20008000000 */
[----:B------:R-:W-:Y:S01]  /*30de0*/  ISETP.GE.AND P2, PT, R0, UR4, PT ;  /* 0x0000000400007c0c */ /* 0x000fe2000bf46270 */
[----:B------:R1:W-:Y:S01]  /*30df0*/  @P0 STG.E desc[UR16][R224.64], R233 ;  /* 0x000000e9e0000986 */ /* 0x0003e2000c101910 */
[----:B------:R-:W-:Y:S01]  /*30e00*/  ULDC UR4, c[0x0][0x248] ;  /* 0x0000920000047ab9 */ /* 0x000fe20000000800 */
[----:B------:R-:W-:Y:S01]  /*30e10*/  IMAD.WIDE R226, R249, 0x4, R2 ;  /* 0x00000004f9e27825 */ /* 0x000fe200078e0202 */
[----:B------:R-:W-:Y:S01]  /*30e20*/  ISETP.LT.AND P0, PT, R7, UR10, !P3 ;  /* 0x0000000a07007c0c */ /* 0x000fe2000df01270 */
[----:B------:R-:W-:Y:S01]  /*30e30*/  ULDC UR6, c[0x0][0x248] ;  /* 0x0000920000067ab9 */ /* 0x000fe20000000800 */
[C---:B------:R-:W-:Y:S01]  /*30e40*/  ISETP.LT.AND P3, PT, R8.reuse, UR12, !P3 ;  /* 0x0000000c08007c0c */ /* 0x040fe2000df61270 */
[----:B------:R-:W-:Y:S01]  /*30e50*/  IMAD.WIDE R244, R249, 0x4, R4 ;  /* 0x00000004f9f47825 */ /* 0x000fe200078e0204 */
[----:B----4-:R2:W-:Y:S01]  /*30e60*/  @P6 STG.E desc[UR16][R226.64], R250 ;  /* 0x000000fae2006986 */ /* 0x0105e2000c101910 */
[----:B------:R-:W-:Y:S01]  /*30e70*/  ISETP.LT.AND P6, PT, R7, UR14, !P4 ;  /* 0x0000000e07007c0c */ /* 0x000fe2000e7c1270 */
[----:B------:R-:W-:Y:S01]  /*30e80*/  ULDC UR10, c[0x0][0x228] ;  /* 0x00008a00000a7ab9 */ /* 0x000fe20000000800 */
[----:B------:R-:W-:Y:S01]  /*30e90*/  ISETP.LT.AND P4, PT, R8, UR18, !P4 ;  /* 0x0000001208007c0c */ /* 0x000fe2000e781270 */
[----:B-1----:R-:W-:-:S02]  /*30ea0*/  VIADD R225, R249, UR4 ;  /* 0x00000004f9e17c36 */ /* 0x002fc40008000000 */
[----:B------:R-:W-:Y:S01]  /*30eb0*/  VIADD R0, R6, 0x90 ;  /* 0x0000009006007836 */ /* 0x000fe20000000000 */
[----:B------:R-:W-:Y:S01]  /*30ec0*/  @P5 STG.E desc[UR16][R244.64], R246 ;  /* 0x000000f6f4005986 */ /* 0x000fe2000c101910 */
[C---:B------:R-:W-:Y:S01]  /*30ed0*/  VIADD R9, R225.reuse, UR6 ;  /* 0x00000006e1097c36 */ /* 0x040fe20008000000 */
[----:B------:R-:W-:Y:S01]  /*30ee0*/  ULDC UR4, c[0x0][0x22c] ;  /* 0x00008b0000047ab9 */ /* 0x000fe20000000800 */
[C---:B------:R-:W-:Y:S01]  /*30ef0*/  IMAD.WIDE R10, R225.reuse, 0x4, R2 ;  /* 0x00000004e10a7825 */ /* 0x040fe200078e0202 */
[----:B------:R-:W-:Y:S01]  /*30f00*/  ISETP.GE.AND P5, PT, R0, UR8, PT ;  /* 0x0000000800007c0c */ /* 0x000fe2000bfa6270 */
[----:B------:R-:W-:Y:S01]  /*30f10*/  ULDC UR12, c[0x0][0x228] ;  /* 0x00008a00000c7ab9 */ /* 0x000fe20000000800 */
[----:B------:R-:W-:Y:S01]  /*30f20*/  ULDC UR14, c[0x0][0x228] ;  /* 0x00008a00000e7ab9 */ /* 0x000fe20000000800 */
[----:B------:R-:W-:Y:S01]  /*30f30*/  IMAD.WIDE R224, R225, 0x4, R4 ;  /* 0x00000004e1e07825 */ /* 0x000fe200078e0204 */
[----:B------:R1:W-:Y:S01]  /*30f40*/  @P0 STG.E desc[UR16][R10.64], R242 ;  /* 0x000000f20a000986 */ /* 0x0003e2000c101910 */
[----:B------:R-:W-:Y:S01]  /*30f50*/  ULDC UR6, c[0x0][0x248] ;  /* 0x0000920000067ab9 */ /* 0x000fe20000000800 */
[----:B------:R-:W-:Y:S01]  /*30f60*/  ULDC UR18, c[0x0][0x228] ;  /* 0x00008a0000127ab9 */ /* 0x000fe20000000800 */
[C---:B--2---:R-:W-:Y:S01]  /*30f70*/  IMAD.WIDE R226, R9.reuse, 0x4, R2 ;  /* 0x0000000409e27825 */ /* 0x044fe200078e0202 */
[----:B------:R-:W-:Y:S01]  /*30f80*/  IADD3 R0, R6, 0x91, RZ ;  /* 0x0000009106007810 */ /* 0x000fe20007ffe0ff */
[----:B------:R-:W2:Y:S01]  /*30f90*/  LDS.128 R248, [R251] ;  /* 0x00000000fbf87984 */ /* 0x000ea20000000c00 */
[----:B------:R-:W-:Y:S01]  /*30fa0*/  ULDC UR8, c[0x0][0x22c] ;  /* 0x00008b0000087ab9 */ /* 0x000fe20000000800 */
[----:B------:R-:W-:-:S02]  /*30fb0*/  IMAD.WIDE R232, R9, 0x4, R4 ;  /* 0x0000000409e87825 */ /* 0x000fc400078e0204 */
[----:B------:R3:W-:Y:S01]  /*30fc0*/  @P3 STG.E desc[UR16][R224.64], R234 ;  /* 0x000000eae0003986 */ /* 0x0007e2000c101910 */
[----:B------:R-:W-:Y:S01]  /*30fd0*/  ISETP.GE.AND P0, PT, R0, UR4, PT ;  /* 0x0000000400007c0c */ /* 0x000fe2000bf06270 */
[----:B------:R-:W-:Y:S02]  /*30fe0*/  ULDC UR4, c[0x0][0x248] ;  /* 0x0000920000047ab9 */ /* 0x000fe40000000800 */
[----:B------:R4:W-:Y:S04]  /*30ff0*/  @P6 STG.E desc[UR16][R226.64], R252 ;  /* 0x000000fce2006986 */ /* 0x0009e8000c101910 */
[----:B------:R4:W-:Y:S01]  /*31000*/  @P4 STG.E desc[UR16][R232.64], R247 ;  /* 0x000000f7e8004986 */ /* 0x0009e2000c101910 */
[----:B------:R-:W-:Y:S01]  /*31010*/  ISETP.LT.AND P4, PT, R7, UR10, !P2 ;  /* 0x0000000a07007c0c */ /* 0x000fe2000d781270 */
[----:B------:R-:W-:Y:S01]  /*31020*/  VIADD R9, R9, UR4 ;  /* 0x0000000409097c36 */ /* 0x000fe20008000000 */
[----:B------:R-:W-:Y:S01]  /*31030*/  ISETP.LT.AND P2, PT, R8, UR12, !P2 ;  /* 0x0000000c08007c0c */ /* 0x000fe2000d741270 */
[----:B------:R-:W-:Y:S01]  /*31040*/  VIADD R0, R6, 0x92 ;  /* 0x0000009206007836 */ /* 0x000fe20000000000 */
[----:B------:R-:W-:Y:S01]  /*31050*/  ISETP.LT.AND P6, PT, R7, UR14, !P5 ;  /* 0x0000000e07007c0c */ /* 0x000fe2000efc1270 */
[C---:B------:R-:W-:Y:S01]  /*31060*/  VIADD R241, R9.reuse, UR6 ;  /* 0x0000000609f17c36 */ /* 0x040fe20008000000 */
[----:B------:R-:W-:Y:S01]  /*31070*/  ULDC UR4, c[0x0][0x22c] ;  /* 0x00008b0000047ab9 */ /* 0x000fe20000000800 */
[C---:B-1----:R-:W-:Y:S01]  /*31080*/  IMAD.WIDE R10, R9.reuse, 0x4, R2 ;  /* 0x00000004090a7825 */ /* 0x042fe200078e0202 */
[----:B------:R-:W-:Y:S01]  /*31090*/  ISETP.LT.AND P5, PT, R8, UR18, !P5 ;  /* 0x0000001208007c0c */ /* 0x000fe2000efa1270 */
[----:B------:R-:W-:Y:S01]  /*310a0*/  ULDC UR10, c[0x0][0x228] ;  /* 0x00008a00000a7ab9 */ /* 0x000fe20000000800 */
[----:B------:R-:W-:Y:S01]  /*310b0*/  ISETP.GE.AND P3, PT, R0, UR8, PT ;  /* 0x0000000800007c0c */ /* 0x000fe2000bf66270 */
[----:B---3--:R-:W-:Y:S01]  /*310c0*/  IMAD.WIDE R224, R9, 0x4, R4 ;  /* 0x0000000409e07825 */ /* 0x008fe200078e0204 */
[----:B------:R-:W-:Y:S01]  /*310d0*/  IADD3 R0, R6, 0x93, RZ ;  /* 0x0000009306007810 */ /* 0x000fe20007ffe0ff */
[----:B------:R-:W-:Y:S01]  /*310e0*/  @P4 STG.E desc[UR16][R10.64], R243 ;  /* 0x000000f30a004986 */ /* 0x000fe2000c101910 */
[----:B------:R-:W-:Y:S01]  /*310f0*/  ULDC UR12, c[0x0][0x228] ;  /* 0x00008a00000c7ab9 */ /* 0x000fe20000000800 */
[----:B----4-:R-:W-:Y:S01]  /*31100*/  IMAD.WIDE R226, R241, 0x4, R2 ;  /* 0x00000004f1e27825 */ /* 0x010fe200078e0202 */
[----:B------:R-:W-:Y:S01]  /*31110*/  ISETP.GE.AND P4, PT, R0, UR4, PT ;  /* 0x0000000400007c0c */ /* 0x000fe2000bf86270 */
[----:B------:R1:W-:Y:S01]  /*31120*/  @P2 STG.E desc[UR16][R224.64], R235 ;  /* 0x000000ebe0002986 */ /* 0x0003e2000c101910 */
[----:B------:R-:W-:Y:S01]  /*31130*/  ISETP.LT.AND P2, PT, R7, UR10, !P0 ;  /* 0x0000000a07007c0c */ /* 0x000fe2000c741270 */
[----:B------:R-:W-:Y:S01]  /*31140*/  ULDC UR14, c[0x0][0x228] ;  /* 0x00008a00000e7ab9 */ /* 0x000fe20000000800 */
[----:B------:R-:W-:Y:S01]  /*31150*/  ULDC UR4, c[0x0][0x248] ;  /* 0x0000920000047ab9 */ /* 0x000fe20000000800 */
[----:B------:R-:W-:Y:S01]  /*31160*/  ISETP.LT.AND P0, PT, R8, UR12, !P0 ;  /* 0x0000000c08007c0c */ /* 0x000fe2000c701270 */
[----:B------:R3:W-:Y:S01]  /*31170*/  @P6 STG.E desc[UR16][R226.64], R12 ;  /* 0x0000000ce2006986 */ /* 0x0007e2000c101910 */
[----:B------:R-:W-:Y:S01]  /*31180*/  IMAD.WIDE R232, R241, 0x4, R4 ;  /* 0x00000004f1e87825 */ /* 0x000fe200078e0204 */
[----:B------:R-:W-:Y:S01]  /*31190*/  ISETP.LT.AND P6, PT, R7, UR14, !P3 ;  /* 0x0000000e07007c0c */ /* 0x000fe2000dfc1270 */
[----:B------:R-:W-:Y:S01]  /*311a0*/  ULDC UR6, c[0x0][0x248] ;  /* 0x0000920000067ab9 */ /* 0x000fe20000000800 */
[----:B------:R-:W-:Y:S01]  /*311b0*/  ULDC UR8, c[0x0][0x22c] ;  /* 0x00008b0000087ab9 */ /* 0x000fe20000000800 */
[----:B------:R-:W-:Y:S01]  /*311c0*/  VIADD R0, R6, 0x94 ;  /* 0x0000009406007836 */ /* 0x000fe20000000000 */
[----:B------:R-:W-:Y:S01]  /*311d0*/  ULDC UR18, c[0x0][0x228] ;  /* 0x00008a0000127ab9 */ /* 0x000fe20000000800 */
[----:B-1----:R-:W-:Y:S01]  /*311e0*/  VIADD R225, R241, UR4 ;  /* 0x00000004f1e17c36 */ /* 0x002fe20008000000 */
[----:B------:R1:W-:Y:S01]  /*311f0*/  @P5 STG.E desc[UR16][R232.64], R20 ;  /* 0x00000014e8005986 */ /* 0x0003e2000c101910 */
[----:B------:R-:W-:Y:S01]  /*31200*/  ISETP.LT.AND P3, PT, R8, UR18, !P3 ;  /* 0x0000001208007c0c */ /* 0x000fe2000df61270 */
[----:B------:R-:W-:Y:S01]  /*31210*/  ULDC UR4, c[0x0][0x22c] ;  /* 0x00008b0000047ab9 */ /* 0x000fe20000000800 */
[C---:B------:R-:W-:Y:S01]  /*31220*/  VIADD R9, R225.reuse, UR6 ;  /* 0x00000006e1097c36 */ /* 0x040fe20008000000 */
[----:B------:R-:W-:Y:S01]  /*31230*/  ISETP.GE.AND P5, PT, R0, UR8, PT ;  /* 0x0000000800007c0c */ /* 0x000fe2000bfa6270 */
[C---:B------:R-:W-:Y:S01]  /*31240*/  IMAD.WIDE R10, R225.reuse, 0x4, R2 ;  /* 0x00000004e10a7825 */ /* 0x040fe200078e0202 */
[----:B------:R-:W-:Y:S01]  /*31250*/  IADD3 R0, R6, 0x95, RZ ;  /* 0x0000009506007810 */ /* 0x000fe20007ffe0ff */
[----:B------:R-:W-:Y:S01]  /*31260*/  ULDC UR10, c[0x0][0x228] ;  /* 0x00008a00000a7ab9 */ /* 0x000fe20000000800 */
[----:B------:R-:W-:Y:S01]  /*31270*/  ULDC UR12, c[0x0][0x228] ;  /* 0x00008a00000c7ab9 */ /* 0x000fe20000000800 */
[----:B------:R-:W-:Y:S01]  /*31280*/  IMAD.WIDE R224, R225, 0x4, R4 ;  /* 0x00000004e1e07825 */ /* 0x000fe200078e0204 */
[----:B------:R4:W-:Y:S01]  /*31290*/  @P2 STG.E desc[UR16][R10.64], R28 ;  /* 0x0000001c0a002986 */ /* 0x0009e2000c101910 */
[----:B------:R-:W-:Y:S01]  /*312a0*/  ULDC UR14, c[0x0][0x228] ;  /* 0x00008a00000e7ab9 */ /* 0x000fe20000000800 */
[----:B------:R-:W-:Y:S01]  /*312b0*/  ULDC UR18, c[0x0][0x228] ;  /* 0x00008a0000127ab9 */ /* 0x000fe20000000800 */
[----:B---3--:R-:W-:Y:S01]  /*312c0*/  IMAD.WIDE R226, R9, 0x4, R2 ;  /* 0x0000000409e27825 */ /* 0x008fe200078e0202 */
[----:B------:R-:W-:Y:S01]  /*312d0*/  ISETP.GE.AND P2, PT, R0, UR4, PT ;  /* 0x0000000400007c0c */ /* 0x000fe2000bf46270 */
[----:B------:R-:W-:Y:S01]  /*312e0*/  @P0 STG.E desc[UR16][R224.64], R24 ;  /* 0x00000018e0000986 */ /* 0x000fe2000c101910 */
[----:B------:R-:W-:Y:S01]  /*312f0*/  ULDC UR4, c[0x0][0x248] ;  /* 0x0000920000047ab9 */ /* 0x000fe20000000800 */
[----:B------:R-:W-:Y:S01]  /*31300*/  ISETP.LT.AND P0, PT, R7, UR10, !P4 ;  /* 0x0000000a07007c0c */ /* 0x000fe2000e701270 */
[C---:B-1----:R-:W-:Y:S01]  /*31310*/  IMAD.WIDE R232, R9.reuse, 0x4, R4 ;  /* 0x0000000409e87825 */ /* 0x042fe200078e0204 */
[----:B------:R1:W-:Y:S01]  /*31320*/  @P6 STG.E desc[UR16][R226.64], R13 ;  /* 0x0000000de2006986 */ /* 0x0003e2000c101910 */
[----:B------:R-:W-:Y:S01]  /*31330*/  ISETP.LT.AND P4, PT, R8, UR12, !P4 ;  /* 0x0000000c08007c0c */ /* 0x000fe2000e781270 */
[----:B------:R-:W-:Y:S01]  /*31340*/  ULDC UR6, c[0x0][0x248] ;  /* 0x0000920000067ab9 */ /* 0x000fe20000000800 */
[----:B------:R-:W-:Y:S01]  /*31350*/  VIADD R9, R9, UR4 ;  /* 0x0000000409097c36 */ /* 0x000fe20008000000 */
[----:B------:R-:W-:Y:S01]  /*31360*/  ISETP.LT.AND P6, PT, R7, UR14, !P5 ;  /* 0x0000000e07007c0c */ /* 0x000fe2000efc1270 */
[----:B------:R-:W-:Y:S01]  /*31370*/  VIADD R0, R6, 0x96 ;  /* 0x0000009606007836 */ /* 0x000fe20000000000 */
[----:B------:R-:W-:Y:S01]  /*31380*/  ISETP.LT.AND P5, PT, R8, UR18, !P5 ;  /* 0x0000001208007c0c */ /* 0x000fe2000efa1270 */
[C---:B----4-:R-:W-:Y:S01]  /*31390*/  IMAD.WIDE R10, R9.reuse, 0x4, R2 ;  /* 0x00000004090a7825 */ /* 0x050fe200078e0202 */
[----:B------:R3:W-:Y:S01]  /*313a0*/  @P3 STG.E desc[UR16][R232.64], R21 ;  /* 0x00000015e8003986 */ /* 0x0007e2000c101910 */
[----:B------:R-:W-:Y:S01]  /*313b0*/  ULDC UR8, c[0x0][0x22c] ;  /* 0x00008b0000087ab9 */ /* 0x000fe20000000800 */
[----:B------:R-:W-:Y:S01]  /*313c0*/  ULDC UR4, c[0x0][0x22c] ;  /* 0x00008b0000047ab9 */ /* 0x000fe20000000800 */
[----:B------:R-:W-:Y:S01]  /*313d0*/  ULDC UR10, c[0x0][0x228] ;  /* 0x00008a00000a7ab9 */ /* 0x000fe20000000800 */
[C---:B-1----:R-:W-:Y:S01]  /*313e0*/  VIADD R227, R9.reuse, UR6 ;  /* 0x0000000609e37c36 */ /* 0x042fe20008000000 */
[----:B------:R-:W-:Y:S01]  /*313f0*/  ULDC UR12, c[0x0][0x228] ;  /* 0x00008a00000c7ab9 */ /* 0x000fe20000000800 */
[--C-:B------:R-:W-:Y:S01]  /*31400*/  IMAD.WIDE R12, R9, 0x4, R4.reuse ;  /* 0x00000004090c7825 */ /* 0x100fe200078e0204 */
[----:B------:R-:W-:Y:S01]  /*31410*/  ISETP.GE.AND P3, PT, R0, UR8, PT ;  /* 0x0000000800007c0c */ /* 0x000fe2000bf66270 */
[----:B------:R-:W-:Y:S01]  /*31420*/  @P0 STG.E desc[UR16][R10.64], R29 ;  /* 0x0000001d0a000986 */ /* 0x000fe2000c101910 */
[----:B------:R-:W-:Y:S01]  /*31430*/  IADD3 R0, R6, 0x97, RZ ;  /* 0x0000009706007810 */ /* 0x000fe20007ffe0ff */
[C---:B------:R-:W-:Y:S01]  /*31440*/  IMAD.WIDE R224, R227.reuse, 0x4, R4 ;  /* 0x00000004e3e07825 */ /* 0x040fe200078e0204 */
[----:B------:R-:W-:Y:S01]  /*31450*/  ULDC UR14, c[0x0][0x228] ;  /* 0x00008a00000e7ab9 */ /* 0x000fe20000000800 */
[----:B------:R-:W-:Y:S01]  /*31460*/  ULDC UR18, c[0x0][0x228] ;  /* 0x00008a0000127ab9 */ /* 0x000fe20000000800 */
[----:B------:R-:W-:Y:S01]  /*31470*/  ULDC UR6, c[0x0][0x248] ;  /* 0x0000920000067ab9 */ /* 0x000fe20000000800 */
[----:B---3--:R-:W-:Y:S01]  /*31480*/  IMAD.WIDE R20, R227, 0x4, R2 ;  /* 0x00000004e3147825 */ /* 0x008fe200078e0202 */
[----:B------:R1:W-:Y:S01]  /*31490*/  @P4 STG.E desc[UR16][R12.64], R25 ;  /* 0x000000190c004986 */ /* 0x0003e2000c101910 */
[----:B------:R-:W-:Y:S01]  /*314a0*/  ISETP.GE.AND P0, PT, R0, UR4, PT ;  /* 0x0000000400007c0c */ /* 0x000fe2000bf06270 */
[----:B------:R-:W-:Y:S01]  /*314b0*/  ULDC UR4, c[0x0][0x248] ;  /* 0x0000920000047ab9 */ /* 0x000fe20000000800 */
[----:B------:R-:W-:Y:S01]  /*314c0*/  ULDC UR8, c[0x0][0x22c] ;  /* 0x00008b0000087ab9 */ /* 0x000fe20000000800 */
[----:B------:R3:W-:Y:S01]  /*314d0*/  @P6 STG.E desc[UR16][R20.64], R14 ;  /* 0x0000000e14006986 */ /* 0x0007e2000c101910 */
[----:B------:R-:W-:Y:S01]  /*314e0*/  ISETP.LT.AND P6, PT, R7, UR14, !P3 ;  /* 0x0000000e07007c0c */ /* 0x000fe2000dfc1270 */
[----:B------:R-:W-:-:S02]  /*314f0*/  VIADD R0, R6, 0x98 ;  /* 0x0000009806007836 */ /* 0x000fc40000000000 */
[----:B------:R-:W-:Y:S01]  /*31500*/  @P5 STG.E desc[UR16][R224.64], R22 ;  /* 0x00000016e0005986 */ /* 0x000fe2000c101910 */
[----:B------:R-:W-:Y:S01]  /*31510*/  ISETP.LT.AND P5, PT, R7, UR10, !P2 ;  /* 0x0000000a07007c0c */ /* 0x000fe2000d7a1270 */
[----:B------:R-:W-:Y:S01]  /*31520*/  ULDC UR10, c[0x0][0x228] ;  /* 0x00008a00000a7ab9 */ /* 0x000fe20000000800 */
[C---:B------:R-:W-:Y:S01]  /*31530*/  ISETP.LT.AND P2, PT, R8.reuse, UR12, !P2 ;  /* 0x0000000c08007c0c */ /* 0x040fe2000d741270 */
[----:B-1----:R-:W-:Y:S01]  /*31540*/  VIADD R13, R227, UR4 ;  /* 0x00000004e30d7c36 */ /* 0x002fe20008000000 */
[----:B------:R-:W-:Y:S01]  /*31550*/  ISETP.LT.AND P3, PT, R8, UR18, !P3 ;  /* 0x0000001208007c0c */ /* 0x000fe2000df61270 */
[----:B------:R-:W-:Y:S01]  /*31560*/  ULDC UR4, c[0x0][0x22c] ;  /* 0x00008b0000047ab9 */ /* 0x000fe20000000800 */
[----:B------:R-:W-:Y:S01]  /*31570*/  ISETP.GE.AND P4, PT, R0, UR8, PT ;  /* 0x0000000800007c0c */ /* 0x000fe2000bf86270 */
[C---:B------:R-:W-:Y:S01]  /*31580*/  VIADD R9, R13.reuse, UR6 ;  /* 0x000000060d097c36 */ /* 0x040fe20008000000 */
[----:B------:R-:W-:Y:S01]  /*31590*/  ULDC UR12, c[0x0][0x228] ;  /* 0x00008a00000c7ab9 */ /* 0x000fe20000000800 */
        /* <DEDUP_REMOVED lines=8> */
[C---:B---3--:R-:W-:Y:S01]  /*31620*/  IMAD.WIDE R20, R9.reuse, 0x4, R2 ;  /* 0x0000000409147825 */ /* 0x048fe200078e0202 */
[----:B------:R-:W-:Y:S03]  /*31630*/  @P2 STG.E desc[UR16][R12.64], R26 ;  /* 0x0000001a0c002986 */ /* 0x000fe6000c101910 */
[----:B------:R-:W-:Y:S01]  /*31640*/  IMAD.WIDE R24, R9, 0x4, R4 ;  /* 0x0000000409187825 */ /* 0x000fe200078e0204 */
[----:B------:R-:W-:Y:S01]  /*31650*/  @P6 STG.E desc[UR16][R20.64], R15 ;  /* 0x0000000f14006986 */ /* 0x000fe2000c101910 */
[----:B------:R-:W-:Y:S01]  /*31660*/  ISETP.GE.AND P5, PT, R0, UR4, PT ;  /* 0x0000000400007c0c */ /* 0x000fe2000bfa6270 */
[----:B------:R-:W-:-:S02]  /*31670*/  ULDC UR4, c[0x0][0x248] ;  /* 0x0000920000047ab9 */ /* 0x000fc40000000800 */
[----:B------:R3:W-:Y:S01]  /*31680*/  @P3 STG.E desc[UR16][R24.64], R23 ;  /* 0x0000001718003986 */ /* 0x0007e2000c101910 */
[----:B------:R-:W-:Y:S01]  /*31690*/  ISETP.LT.AND P3, PT, R7, UR10, !P0 ;  /* 0x0000000a07007c0c */ /* 0x000fe2000c761270 */
[----:B------:R-:W-:Y:S01]  /*316a0*/  VIADD R9, R9, UR4 ;  /* 0x0000000409097c36 */ /* 0x000fe20008000000 */
[----:B------:R-:W-:Y:S02]  /*316b0*/  ISETP.LT.AND P0, PT, R8, UR12, !P0 ;  /* 0x0000000c08007c0c */ /* 0x000fe4000c701270 */
[----:B------:R-:W-:Y:S01]  /*316c0*/  ISETP.LT.AND P6, PT, R7, UR14, !P4 ;  /* 0x0000000e07007c0c */ /* 0x000fe2000e7c1270 */
[----:B------:R-:W-:Y:S01]  /*316d0*/  VIADD R0, R6, 0x9a ;  /* 0x0000009a06007836 */ /* 0x000fe20000000000 */
[----:B------:R-:W-:Y:S01]  /*316e0*/  ISETP.LT.AND P4, PT, R8, UR18, !P4 ;  /* 0x0000001208007c0c */ /* 0x000fe2000e781270 */
[----:B-1----:R-:W-:Y:S01]  /*316f0*/  IMAD.WIDE R10, R9, 0x4, R2 ;  /* 0x00000004090a7825 */ /* 0x002fe200078e0202 */
[----:B------:R-:W-:Y:S01]  /*31700*/  ULDC UR4, c[0x0][0x22c] ;  /* 0x00008b0000047ab9 */ /* 0x000fe20000000800 */
[----:B------:R-:W-:-:S02]  /*31710*/  ULDC UR10, c[0x0][0x228] ;  /* 0x00008a00000a7ab9 */ /* 0x000fc40000000800 */
[C---:B---3--:R-:W-:Y:S02]  /*31720*/  VIADD R23, R9.reuse, UR6 ;  /* 0x0000000609177c36 */ /* 0x048fe40008000000 */
[----:B------:R-:W-:Y:S01]  /*31730*/  IMAD.WIDE R12, R9, 0x4, R4 ;  /* 0x00000004090c7825 */ /* 0x000fe200078e0204 */
[----:B------:R-:W-:Y:S01]  /*31740*/  ISETP.GE.AND P2, PT, R0, UR8, PT ;  /* 0x0000000800007c0c */ /* 0x000fe2000bf46270 */
[----:B------:R-:W-:Y:S01]  /*31750*/  @P3 STG.E desc[UR16][R10.64], R31 ;  /* 0x0000001f0a003986 */ /* 0x000fe2000c101910 */
[----:B------:R-:W-:Y:S01]  /*31760*/  ULDC UR12, c[0x0][0x228] ;  /* 0x00008a00000c7ab9 */ /* 0x000fe20000000800 */
[C---:B------:R-:W-:Y:S01]  /*31770*/  IMAD.WIDE R14, R23.reuse, 0x4, R2 ;  /* 0x00000004170e7825 */ /* 0x040fe200078e0202 */
[----:B------:R-:W-:Y:S01]  /*31780*/  IADD3 R0, R6, 0x9b, RZ ;  /* 0x0000009b06007810 */ /* 0x000fe20007ffe0ff */
[----:B------:R-:W-:Y:S01]  /*31790*/  ULDC UR14, c[0x0][0x228] ;  /* 0x00008a00000e7ab9 */ /* 0x000fe20000000800 */
[----:B------:R-:W-:Y:S01]  /*317a0*/  ULDC UR18, c[0x0][0x228] ;  /* 0x00008a0000127ab9 */ /* 0x000fe20000000800 */
[----:B------:R-:W-:Y:S01]  /*317b0*/  IMAD.WIDE R20, R23, 0x4, R4 ;  /* 0x0000000417147825 */ /* 0x000fe200078e0204 */
[----:B------:R1:W-:Y:S01]  /*317c0*/  @P0 STG.E desc[UR16][R12.64], R27 ;  /* 0x0000001b0c000986 */ /* 0x0003e2000c101910 */
[----:B------:R-:W-:Y:S01]  /*317d0*/  ISETP.GE.AND P3, PT, R0, UR4, PT ;  /* 0x0000000400007c0c */ /* 0x000fe2000bf66270 */
[----:B------:R-:W-:Y:S01]  /*317e0*/  ULDC UR4, c[0x0][0x248] ;  /* 0x0000920000047ab9 */ /* 0x000fe20000000800 */
[----:B------:R-:W-:Y:S01]  /*317f0*/  ULDC UR6, c[0x0][0x248] ;  /* 0x0000920000067ab9 */ /* 0x000fe20000000800 */
[----:B------:R3:W-:Y:S01]  /*31800*/  @P6 STG.E desc[UR16][R14.64], R16 ;  /* 0x000000100e006986 */ /* 0x0007e2000c101910 */
[C---:B------:R-:W-:Y:S01]  /*31810*/  ISETP.LT.AND P6, PT, R7.reuse, UR14, !P2 ;  /* 0x0000000e07007c0c */ /* 0x040fe2000d7c1270 */
[----:B------:R-:W-:Y:S01]  /*31820*/  VIADD R0, R6, 0x9c ;  /* 0x0000009c06007836 */ /* 0x000fe20000000000 */
[----:B------:R-:W-:Y:S01]  /*31830*/  ULDC UR8, c[0x0][0x22c] ;  /* 0x00008b0000087ab9 */ /* 0x000fe20000000800 */
[----:B------:R4:W-:Y:S01]  /*31840*/  @P4 STG.E desc[UR16][R20.64], R36 ;  /* 0x0000002414004986 */ /* 0x0009e2000c101910 */
        /* <DEDUP_REMOVED lines=18> */
[----:B------:R3:W-:Y:S03]  /*31970*/  @P5 STG.E desc[UR16][R12.64], R40 ;  /* 0x000000280c005986 */ /* 0x0007e6000c101910 */
[----:B----4-:R-:W-:Y:S01]  /*31980*/  IMAD.WIDE R20, R9, 0x4, R4 ;  /* 0x0000000409147825 */ /* 0x010fe200078e0204 */
[----:B------:R-:W-:Y:S01]  /*31990*/  @P6 STG.E desc[UR16][R14.64], R17 ;  /* 0x000000110e006986 */ /* 0x000fe2000c101910 */
[----:B------:R-:W-:Y:S01]  /*319a0*/  ISETP.GE.AND P4, PT, R0, UR4, PT ;  /* 0x0000000400007c0c */ /* 0x000fe2000bf86270 */
[----:B------:R-:W-:-:S02]  /*319b0*/  ULDC UR4, c[0x0][0x248] ;  /* 0x0000920000047ab9 */ /* 0x000fc40000000800 */
[----:B------:R4:W-:Y:S01]  /*319c0*/  @P2 STG.E desc[UR16][R20.64], R37 ;  /* 0x0000002514002986 */ /* 0x0009e2000c101910 */
[----:B------:R-:W-:Y:S01]  /*319d0*/  ISETP.LT.AND P2, PT, R7, UR10, !P3 ;  /* 0x0000000a07007c0c */ /* 0x000fe2000df41270 */
[----:B------:R-:W-:Y:S01]  /*319e0*/  VIADD R9, R9, UR4 ;  /* 0x0000000409097c36 */ /* 0x000fe20008000000 */
[----:B------:R-:W-:Y:S01]  /*319f0*/  ISETP.LT.AND P3, PT, R8, UR12, !P3 ;  /* 0x0000000c08007c0c */ /* 0x000fe2000df61270 */
[----:B------:R-:W-:Y:S01]  /*31a00*/  VIADD R0, R6, 0x9e ;  /* 0x0000009e06007836 */ /* 0x000fe20000000000 */
[----:B------:R-:W-:Y:S01]  /*31a10*/  ISETP.LT.AND P5, PT, R7, UR14, !P0 ;  /* 0x0000000e07007c0c */ /* 0x000fe2000c7a1270 */
[C---:B-1----:R-:W-:Y:S01]  /*31a20*/  IMAD.WIDE R10, R9.reuse, 0x4, R2 ;  /* 0x00000004090a7825 */ /* 0x042fe200078e0202 */
[----:B------:R-:W-:Y:S01]  /*31a30*/  ISETP.LT.AND P6, PT, R8, UR18, !P0 ;  /* 0x0000001208007c0c */ /* 0x000fe2000c7c1270 */
[----:B------:R-:W-:Y:S01]  /*31a40*/  ULDC UR10, c[0x0][0x228] ;  /* 0x00008a00000a7ab9 */ /* 0x000fe20000000800 */
[----:B------:R-:W-:Y:S01]  /*31a50*/  ULDC UR4, c[0x0][0x22c] ;  /* 0x00008b0000047ab9 */ /* 0x000fe20000000800 */
[C---:B---3--:R-:W-:Y:S01]  /*31a60*/  IMAD.WIDE R12, R9.reuse, 0x4, R4 ;  /* 0x00000004090c7825 */ /* 0x048fe200078e0204 */
[----:B------:R-:W-:Y:S01]  /*31a70*/  ISETP.GE.AND P0, PT, R0, UR8, PT ;  /* 0x0000000800007c0c */ /* 0x000fe2000bf06270 */
[----:B------:R-:W-:Y:S01]  /*31a80*/  ULDC UR12, c[0x0][0x228] ;  /* 0x00008a00000c7ab9 */ /* 0x000fe20000000800 */
[----:B------:R-:W-:Y:S01]  /*31a90*/  IADD3 R0, R6, 0x9f, RZ ;  /* 0x0000009f06007810 */ /* 0x000fe20007ffe0ff */
[----:B------:R-:W-:Y:S01]  /*31aa0*/  @P2 STG.E desc[UR16][R10.64], R45 ;  /* 0x0000002d0a002986 */ /* 0x000fe2000c101910 */
[----:B----4-:R-:W-:Y:S01]  /*31ab0*/  VIADD R21, R9, UR6 ;  /* 0x0000000609157c36 */ /* 0x010fe20008000000 */
[----:B------:R-:W-:Y:S01]  /*31ac0*/  ULDC UR6, c[0x0][0x248] ;  /* 0x0000920000067ab9 */ /* 0x000fe20000000800 */
[----:B------:R-:W-:Y:S01]  /*31ad0*/  ULDC UR14, c[0x0][0x228] ;  /* 0x00008a00000e7ab9 */ /* 0x000fe20000000800 */
[----:B------:R1:W-:Y:S01]  /*31ae0*/  @P3 STG.E desc[UR16][R12.64], R41 ;  /* 0x000000290c003986 */ /* 0x0003e2000c101910 */
[----:B------:R-:W-:Y:S01]  /*31af0*/  ISETP.LT.AND P3, PT, R7, UR10, !P4 ;  /* 0x0000000a07007c0c */ /* 0x000fe2000e761270 */
[----:B------:R-:W-:Y:S01]  /*31b00*/  ULDC UR18, c[0x0][0x228] ;  /* 0x00008a0000127ab9 */ /* 0x000fe20000000800 */
[----:B------:R-:W-:Y:S01]  /*31b10*/  ISETP.GE.AND P2, PT, R0, UR4, PT ;  /* 0x0000000400007c0c */ /* 0x000fe2000bf46270 */
[----:B------:R-:W-:Y:S01]  /*31b20*/  ULDC UR4, c[0x0][0x248] ;  /* 0x0000920000047ab9 */ /* 0x000fe20000000800 */
[----:B------:R-:W-:Y:S01]  /*31b30*/  ISETP.LT.AND P4, PT, R8, UR12, !P4 ;  /* 0x0000000c08007c0c */ /* 0x000fe2000e781270 */
[C---:B------:R-:W-:Y:S01]  /*31b40*/  IMAD.WIDE R14, R21.reuse, 0x4, R2 ;  /* 0x00000004150e7825 */ /* 0x040fe200078e0202 */
[----:B------:R-:W-:Y:S01]  /*31b50*/  ULDC UR8, c[0x0][0x22c] ;  /* 0x00008b0000087ab9 */ /* 0x000fe20000000800 */
[----:B------:R-:W-:Y:S01]  /*31b60*/  ULDC UR10, c[0x0][0x228] ;  /* 0x00008a00000a7ab9 */ /* 0x000fe20000000800 */
[----:B------:R-:W-:Y:S01]  /*31b70*/  ULDC UR12, c[0x0][0x228] ;  /* 0x00008a00000c7ab9 */ /* 0x000fe20000000800 */
[----:B------:R-:W-:-:S04]  /*31b80*/  IMAD.WIDE R16, R21, 0x4, R4 ;  /* 0x0000000415107825 */ /* 0x000fc800078e0204 */
[----:B-1----:R-:W-:Y:S02]  /*31b90*/  VIADD R13, R21, UR4 ;  /* 0x00000004150d7c36 */ /* 0x002fe40008000000 */
[----:B------:R-:W-:Y:S01]  /*31ba0*/  VIADD R0, R6, 0xa0 ;  /* 0x000000a006007836 */ /* 0x000fe20000000000 */
[----:B------:R1:W-:Y:S01]  /*31bb0*/  @P5 STG.E desc[UR16][R14.64], R18 ;  /* 0x000000120e005986 */ /* 0x0003e2000c101910 */
[C---:B------:R-:W-:Y:S01]  /*31bc0*/  VIADD R9, R13.reuse, UR6 ;  /* 0x000000060d097c36 */ /* 0x040fe20008000000 */
[----:B------:R-:W-:Y:S01]  /*31bd0*/  ULDC UR4, c[0x0][0x22c] ;  /* 0x00008b0000047ab9 */ /* 0x000fe20000000800 */
[----:B------:R-:W-:Y:S01]  /*31be0*/  IMAD.WIDE R10, R13, 0x4, R2 ;  /* 0x000000040d0a7825 */ /* 0x000fe200078e0202 */
[----:B------:R3:W-:Y:S01]  /*31bf0*/  @P6 STG.E desc[UR16][R16.64], R38 ;  /* 0x0000002610006986 */ /* 0x0007e2000c101910 */
[----:B------:R-:W-:Y:S01]  /*31c00*/  ISETP.LT.AND P5, PT, R7, UR14, !P0 ;  /* 0x0000000e07007c0c */ /* 0x000fe2000c7a1270 */
[----:B------:R-:W-:Y:S01]  /*31c10*/  ULDC UR14, c[0x0][0x228] ;  /* 0x00008a00000e7ab9 */ /* 0x000fe20000000800 */
[----:B------:R-:W-:Y:S01]  /*31c20*/  IMAD.WIDE R12, R13, 0x4, R4 ;  /* 0x000000040d0c7825 */ /* 0x000fe200078e0204 */
[----:B------:R-:W-:Y:S01]  /*31c30*/  ISETP.LT.AND P6, PT, R8, UR18, !P0 ;  /* 0x0000001208007c0c */ /* 0x000fe2000c7c1270 */
[----:B------:R4:W-:Y:S01]  /*31c40*/  @P3 STG.E desc[UR16][R10.64], R46 ;  /* 0x0000002e0a003986 */ /* 0x0009e2000c101910 */
[----:B------:R-:W-:Y:S01]  /*31c50*/  ISETP.GE.AND P0, PT, R0, UR8, PT ;  /* 0x0000000800007c0c */ /* 0x000fe2000bf06270 */
[----:B------:R-:W-:Y:S01]  /*31c60*/  ULDC UR18, c[0x0][0x228] ;  /* 0x00008a0000127ab9 */ /* 0x000fe20000000800 */
[----:B------:R-:W-:Y:S01]  /*31c70*/  IADD3 R0, R6, 0xa1, RZ ;  /* 0x000000a106007810 */ /* 0x000fe20007ffe0ff */
[----:B------:R2:W-:Y:S01]  /*31c80*/  @P4 STG.E desc[UR16][R12.64], R42 ;  /* 0x0000002a0c004986 */ /* 0x0005e2000c101910 */
[----:B------:R-:W-:Y:S01]  /*31c90*/  ISETP.LT.AND P4, PT, R7, UR10, !P2 ;  /* 0x0000000a07007c0c */ /* 0x000fe2000d781270 */
[C---:B-1----:R-:W-:Y:S01]  /*31ca0*/  IMAD.WIDE R14, R9.reuse, 0x4, R2 ;  /* 0x00000004090e7825 */ /* 0x042fe200078e0202 */
[----:B------:R-:W-:Y:S01]  /*31cb0*/  ISETP.GE.AND P3, PT, R0, UR4, PT ;  /* 0x0000000400007c0c */ /* 0x000fe2000bf66270 */
[----:B------:R-:W-:Y:S01]  /*31cc0*/  ULDC UR4, c[0x0][0x248] ;  /* 0x0000920000047ab9 */ /* 0x000fe20000000800 */
[----:B------:R-:W-:Y:S01]  /*31cd0*/  ISETP.LT.AND P2, PT, R8, UR12, !P2 ;  /* 0x0000000c08007c0c */ /* 0x000fe2000d741270 */
[C---:B---3--:R-:W-:Y:S01]  /*31ce0*/  IMAD.WIDE R16, R9.reuse, 0x4, R4 ;  /* 0x0000000409107825 */ /* 0x048fe200078e0204 */
[----:B------:R1:W-:Y:S01]  /*31cf0*/  @P5 STG.E desc[UR16][R14.64], R19 ;  /* 0x000000130e005986 */ /* 0x0003e2000c101910 */
[----:B------:R-:W-:Y:S01]  /*31d00*/  ULDC UR8, c[0x0][0x22c] ;  /* 0x00008b0000087ab9 */ /* 0x000fe20000000800 */
[----:B------:R-:W-:Y:S01]  /*31d10*/  ULDC UR6, c[0x0][0x248] ;  /* 0x0000920000067ab9 */ /* 0x000fe20000000800 */
[----:B------:R-:W-:Y:S01]  /*31d20*/  VIADD R9, R9, UR4 ;  /* 0x0000000409097c36 */ /* 0x000fe20008000000 */
[----:B------:R-:W-:Y:S01]  /*31d30*/  ULDC UR10, c[0x0][0x228] ;  /* 0x00008a00000a7ab9 */ /* 0x000fe20000000800 */
[----:B------:R-:W-:Y:S01]  /*31d40*/  VIADD R0, R6, 0xa2 ;  /* 0x000000a206007836 */ /* 0x000fe20000000000 */
[----:B------:R3:W-:Y:S01]  /*31d50*/  @P6 STG.E desc[UR16][R16.64], R39 ;  /* 0x0000002710006986 */ /* 0x0007e2000c101910 */
[----:B----4-:R-:W-:Y:S01]  /*31d60*/  IMAD.WIDE R10, R9, 0x4, R2 ;  /* 0x00000004090a7825 */ /* 0x010fe200078e0202 */
[----:B------:R-:W-:Y:S01]  /*31d70*/  ISETP.LT.AND P5, PT, R7, UR14, !P0 ;  /* 0x0000000e07007c0c */ /* 0x000fe2000c7a1270 */
[----:B------:R-:W-:Y:S01]  /*31d80*/  ULDC UR4, c[0x0][0x22c] ;  /* 0x00008b0000047ab9 */ /* 0x000fe20000000800 */
[----:B------:R-:W-:Y:S01]  /*31d90*/  ISETP.LT.AND P6, PT, R8, UR18, !P0 ;  /* 0x0000001208007c0c */ /* 0x000fe2000c7c1270 */
[C---:B--2---:R-:W-:Y:S01]  /*31da0*/  IMAD.WIDE R12, R9.reuse, 0x4, R4 ;  /* 0x00000004090c7825 */ /* 0x044fe200078e0204 */
[----:B------:R-:W-:Y:S01]  /*31db0*/  ISETP.GE.AND P0, PT, R0, UR8, PT ;  /* 0x0000000800007c0c */ /* 0x000fe2000bf06270 */
[----:B------:R-:W-:Y:S01]  /*31dc0*/  @P4 STG.E desc[UR16][R10.64], R47 ;  /* 0x0000002f0a004986 */ /* 0x000fe2000c101910 */
[----:B------:R-:W-:Y:S01]  /*31dd0*/  IADD3 R0, R6, 0xa3, RZ ;  /* 0x000000a306007810 */ /* 0x000fe20007ffe0ff */
[----:B-1----:R-:W-:Y:S01]  /*31de0*/  VIADD R19, R9, UR6 ;  /* 0x0000000609137c36 */ /* 0x002fe20008000000 */
        /* <DEDUP_REMOVED lines=11> */
[----:B---3--:R-:W-:Y:S01]  /*31ea0*/  IMAD.WIDE R16, R19, 0x4, R4 ;  /* 0x0000000413107825 */ /* 0x008fe200078e0204 */
[----:B------:R-:W-:-:S03]  /*31eb0*/  ULDC UR10, c[0x0][0x228] ;  /* 0x00008a00000a7ab9 */ /* 0x000fc60000000800 */
        /* <DEDUP_REMOVED lines=21> */
[C---:B--2---:R-:W-:Y:S01]  /*32010*/  IMAD.WIDE R16, R9.reuse, 0x4, R4 ;  /* 0x0000000409107825 */ /* 0x044fe200078e0204 */
[----:B------:R1:W-:Y:S01]  /*32020*/  @P5 STG.E desc[UR16][R14.64], R33 ;  /* 0x000000210e005986 */ /* 0x0003e2000c101910 */
[----:B------:R-:W-:Y:S01]  /*32030*/  ULDC UR18, c[0x0][0x228] ;  /* 0x00008a0000127ab9 */ /* 0x000fe20000000800 */
[----:B------:R-:W-:Y:S01]  /*32040*/  ULDC UR8, c[0x0][0x22c] ;  /* 0x00008b0000087ab9 */ /* 0x000fe20000000800 */
[----:B------:R-:W-:Y:S01]  /*32050*/  VIADD R9, R9, UR4 ;  /* 0x0000000409097c36 */ /* 0x000fe20008000000 */
[----:B------:R-:W-:Y:S01]  /*32060*/  ULDC UR6, c[0x0][0x248] ;  /* 0x0000920000067ab9 */ /* 0x000fe20000000800 */
[----:B------:R-:W-:Y:S01]  /*32070*/  VIADD R0, R6, 0xa6 ;  /* 0x000000a606007836 */ /* 0x000fe20000000000 */
[----:B------:R2:W-:Y:S01]  /*32080*/  @P6 STG.E desc[UR16][R16.64], R53 ;  /* 0x0000003510006986 */ /* 0x0005e2000c101910 */
[----:B---3--:R-:W-:Y:S01]  /*32090*/  IMAD.WIDE R10, R9, 0x4, R2 ;  /* 0x00000004090a7825 */ /* 0x008fe200078e0202 */
[----:B------:R-:W-:Y:S01]  /*320a0*/  ISETP.LT.AND P5, PT, R7, UR14, !P0 ;  /* 0x0000000e07007c0c */ /* 0x000fe2000c7a1270 */
[----:B------:R-:W-:Y:S01]  /*320b0*/  ULDC UR10, c[0x0][0x228] ;  /* 0x00008a00000a7ab9 */ /* 0x000fe20000000800 */
[----:B------:R-:W-:Y:S01]  /*320c0*/  ISETP.LT.AND P6, PT, R8, UR18, !P0 ;  /* 0x0000001208007c0c */ /* 0x000fe2000c7c1270 */
[C---:B----4-:R-:W-:Y:S01]  /*320d0*/  IMAD.WIDE R12, R9.reuse, 0x4, R4 ;  /* 0x00000004090c7825 */ /* 0x050fe200078e0204 */
[----:B------:R-:W-:Y:S01]  /*320e0*/  ISETP.GE.AND P0, PT, R0, UR8, PT ;  /* 0x0000000800007c0c */ /* 0x000fe2000bf06270 */
[----:B------:R-:W-:Y:S01]  /*320f0*/  @P3 STG.E desc[UR16][R10.64], R61 ;  /* 0x0000003d0a003986 */ /* 0x000fe2000c101910 */
[----:B------:R-:W-:Y:S01]  /*32100*/  IADD3 R0, R6, 0xa7, RZ ;  /* 0x000000a706007810 */ /* 0x000fe20007ffe0ff */
[----:B------:R-:W-:Y:S01]  /*32110*/  VIADD R19, R9, UR6 ;  /* 0x0000000609137c36 */ /* 0x000fe20008000000 */
[----:B------:R-:W-:Y:S01]  /*32120*/  ULDC UR4, c[0x0][0x22c] ;  /* 0x00008b0000047ab9 */ /* 0x000fe20000000800 */
[----:B------:R3:W-:Y:S01]  /*32130*/  @P4 STG.E desc[UR16][R12.64], R57 ;  /* 0x000000390c004986 */ /* 0x0007e2000c101910 */
[----:B------:R-:W-:Y:S01]  /*32140*/  ULDC UR12, c[0x0][0x228] ;  /* 0x00008a00000c7ab9 */ /* 0x000fe20000000800 */
[----:B------:R-:W-:Y:S01]  /*32150*/  ISETP.LT.AND P4, PT, R7, UR10, !P2 ;  /* 0x0000000a07007c0c */ /* 0x000fe2000d781270 */
[C---:B-1----:R-:W-:Y:S01]  /*32160*/  IMAD.WIDE R14, R19.reuse, 0x4, R2 ;  /* 0x00000004130e7825 */ /* 0x042fe200078e0202 */
[----:B------:R-:W-:Y:S01]  /*32170*/  ISETP.GE.AND P3, PT, R0, UR4, PT ;  /* 0x0000000400007c0c */ /* 0x000fe2000bf66270 */
[----:B------:R-:W-:Y:S01]  /*32180*/  ULDC UR4, c[0x0][0x248] ;  /* 0x0000920000047ab9 */ /* 0x000fe20000000800 */
[----:B------:R-:W-:Y:S01]  /*32190*/  ISETP.LT.AND P2, PT, R8, UR12, !P2 ;  /* 0x0000000c08007c0c */ /* 0x000fe2000d741270 */
[C---:B--2---:R-:W-:Y:S01]  /*321a0*/  IMAD.WIDE R16, R19.reuse, 0x4, R4 ;  /* 0x0000000413107825 */ /* 0x044fe200078e0204 */
[----:B------:R-:W-:Y:S01]  /*321b0*/  ULDC UR6, c[0x0][0x248] ;  /* 0x0000920000067ab9 */ /* 0x000fe20000000800 */
[----:B------:R1:W-:Y:S01]  /*321c0*/  @P5 STG.E desc[UR16][R14.64], R34 ;  /* 0x000000220e005986 */ /* 0x0003e2000c101910 */
[----:B------:R-:W-:Y:S01]  /*321d0*/  ULDC UR14, c[0x0][0x228] ;  /* 0x00008a00000e7ab9 */ /* 0x000fe20000000800 */
[----:B------:R-:W-:Y:S01]  /*321e0*/  VIADD R0, R6, 0xa8 ;  /* 0x000000a806007836 */ /* 0x000fe20000000000 */
[----:B------:R-:W-:Y:S01]  /*321f0*/  ULDC UR18, c[0x0][0x228] ;  /* 0x00008a0000127ab9 */ /* 0x000fe20000000800 */
[----:B---3--:R-:W-:Y:S01]  /*32200*/  VIADD R13, R19, UR4 ;  /* 0x00000004130d7c36 */ /* 0x008fe20008000000 */
[----:B------:R2:W-:Y:S01]  /*32210*/  @P6 STG.E desc[UR16][R16.64], R54 ;  /* 0x0000003610006986 */ /* 0x0005e2000c101910 */
[----:B------:R-:W-:Y:S01]  /*32220*/  ULDC UR8, c[0x0][0x22c] ;  /* 0x00008b0000087ab9 */ /* 0x000fe20000000800 */
[----:B------:R-:W-:Y:S01]  /*32230*/  ISETP.LT.AND P5, PT, R7, UR14, !P0 ;  /* 0x0000000e07007c0c */ /* 0x000fe2000c7a1270 */
[C---:B------:R-:W-:Y:S01]  /*32240*/  VIADD R9, R13.reuse, UR6 ;  /* 0x000000060d097c36 */ /* 0x040fe20008000000 */
[----:B------:R-:W-:Y:S01]  /*32250*/  ULDC UR10, c[0x0][0x228] ;  /* 0x00008a00000a7ab9 */ /* 0x000fe20000000800 */
[C---:B------:R-:W-:Y:S01]  /*32260*/  IMAD.WIDE R10, R13.reuse, 0x4, R2 ;  /* 0x000000040d0a7825 */ /* 0x040fe200078e0202 */
[----:B------:R-:W-:Y:S01]  /*32270*/  ISETP.LT.AND P6, PT, R8, UR18, !P0 ;  /* 0x0000001208007c0c */ /* 0x000fe2000c7c1270 */
[----:B------:R-:W-:Y:S01]  /*32280*/  ULDC UR4, c[0x0][0x22c] ;  /* 0x00008b0000047ab9 */ /* 0x000fe20000000800 */
[----:B------:R-:W-:Y:S01]  /*32290*/  ULDC UR12, c[0x0][0x228] ;  /* 0x00008a00000c7ab9 */ /* 0x000fe20000000800 */
[----:B------:R-:W-:Y:S01]  /*322a0*/  IMAD.WIDE R12, R13, 0x4, R4 ;  /* 0x000000040d0c7825 */ /* 0x000fe200078e0204 */
[----:B------:R-:W-:Y:S01]  /*322b0*/  ISETP.GE.AND P0, PT, R0, UR8, PT ;  /* 0x0000000800007c0c */ /* 0x000fe2000bf06270 */
[----:B------:R3:W-:Y:S01]  /*322c0*/  @P4 STG.E desc[UR16][R10.64], R62 ;  /* 0x0000003e0a004986 */ /* 0x0007e2000c101910 */
[----:B------:R-:W-:Y:S01]  /*322d0*/  IADD3 R0, R6, 0xa9, RZ ;  /* 0x000000a906007810 */ /* 0x000fe20007ffe0ff */
[----:B-1----:R-:W-:Y:S01]  /*322e0*/  IMAD.WIDE R14, R9, 0x4, R2 ;  /* 0x00000004090e7825 */ /* 0x002fe200078e0202 */
[----:B------:R-:W-:Y:S01]  /*322f0*/  ULDC UR14, c[0x0][0x228] ;  /* 0x00008a00000e7ab9 */ /* 0x000fe20000000800 */
[----:B------:R1:W-:Y:S01]  /*32300*/  @P2 STG.E desc[UR16][R12.64], R58 ;  /* 0x0000003a0c002986 */ /* 0x0003e2000c101910 */
[----:B------:R-:W-:Y:S01]  /*32310*/  ISETP.LT.AND P2, PT, R7, UR10, !P3 ;  /* 0x0000000a07007c0c */ /* 0x000fe2000df41270 */
[C---:B--2---:R-:W-:Y:S01]  /*32320*/  IMAD.WIDE R16, R9.reuse, 0x4, R4 ;  /* 0x0000000409107825 */ /* 0x044fe200078e0204 */
[----:B------:R-:W-:Y:S01]  /*32330*/  ISETP.GE.AND P4, PT, R0, UR4, PT ;  /* 0x0000000400007c0c */ /* 0x000fe2000bf86270 */
[----:B------:R-:W-:Y:S01]  /*32340*/  ULDC UR4, c[0x0][0x248] ;  /* 0x0000920000047ab9 */ /* 0x000fe20000000800 */
[----:B------:R-:W-:Y:S01]  /*32350*/  ISETP.LT.AND P3, PT, R8, UR12, !P3 ;  /* 0x0000000c08007c0c */ /* 0x000fe2000df61270 */
[----:B------:R-:W-:Y:S01]  /*32360*/  VIADD R9, R9, UR4 ;  /* 0x0000000409097c36 */ /* 0x000fe20008000000 */
[----:B------:R2:W-:Y:S01]  /*32370*/  @P5 STG.E desc[UR16][R14.64], R35 ;  /* 0x000000230e005986 */ /* 0x0005e2000c101910 */
[----:B------:R-:W-:Y:S01]  /*32380*/  VIADD R0, R6, 0xaa ;  /* 0x000000aa06007836 */ /* 0x000fe20000000000 */
[----:B------:R-:W-:Y:S01]  /*32390*/  ULDC UR18, c[0x0][0x228] ;  /* 0x00008a0000127ab9 */ /* 0x000fe20000000800 */
[----:B---3--:R-:W-:Y:S01]  /*323a0*/  IMAD.WIDE R10, R9, 0x4, R2 ;  /* 0x00000004090a7825 */ /* 0x008fe200078e0202 */
[----:B------:R3:W-:Y:S01]  /*323b0*/  @P6 STG.E desc[UR16][R16.64], R55 ;  /* 0x0000003710006986 */ /* 0x0007e2000c101910 */
[----:B------:R-:W-:Y:S01]  /*323c0*/  ULDC UR8, c[0x0][0x22c] ;  /* 0x00008b0000087ab9 */ /* 0x000fe20000000800 */
[----:B------:R-:W-:Y:S01]  /*323d0*/  ISETP.LT.AND P5, PT, R7, UR14, !P0 ;  /* 0x0000000e07007c0c */ /* 0x000fe2000c7a1270 */
[C---:B-1----:R-:W-:Y:S01]  /*323e0*/  IMAD.WIDE R12, R9.reuse, 0x4, R4 ;  /* 0x00000004090c7825 */ /* 0x042fe200078e0204 */
[----:B------:R-:W-:Y:S01]  /*323f0*/  ISETP.LT.AND P6, PT, R8, UR18, !P0 ;  /* 0x0000001208007c0c */ /* 0x000fe2000c7c1270 */
[----:B------:R-:W-:Y:S01]  /*32400*/  ULDC UR6, c[0x0][0x248] ;  /* 0x0000920000067ab9 */ /* 0x000fe20000000800 */
[----:B------:R-:W-:Y:S01]  /*32410*/  ISETP.GE.AND P0, PT, R0, UR8, PT ;  /* 0x0000000800007c0c */ /* 0x000fe2000bf06270 */
[----:B------:R-:W-:Y:S01]  /*32420*/  @P2 STG.E desc[UR16][R10.64], R63 ;  /* 0x0000003f0a002986 */ /* 0x000fe2000c101910 */
[----:B------:R-:W-:Y:S01]  /*32430*/  IADD3 R0, R6, 0xab, RZ ;  /* 0x000000ab06007810 */ /* 0x000fe20007ffe0ff */
[----:B------:R-:W-:Y:S01]  /*32440*/  ULDC UR10, c[0x0][0x228] ;  /* 0x00008a00000a7ab9 */ /* 0x000fe20000000800 */
[----:B------:R-:W-:Y:S01]  /*32450*/  VIADD R19, R9, UR6 ;  /* 0x0000000609137c36 */ /* 0x000fe20008000000 */
[----:B------:R-:W-:Y:S01]  /*32460*/  ULDC UR4, c[0x0][0x22c] ;  /* 0x00008b0000047ab9 */ /* 0x000fe20000000800 */
[----:B------:R1:W-:Y:S01]  /*32470*/  @P3 STG.E desc[UR16][R12.64], R59 ;  /* 0x0000003b0c003986 */ /* 0x0003e2000c101910 */
[----:B------:R-:W-:Y:S01]  /*32480*/  ULDC UR12, c[0x0][0x228] ;  /* 0x00008a00000c7ab9 */ /* 0x000fe20000000800 */
[----:B------:R-:W-:Y:S01]  /*32490*/  ISETP.LT.AND P3, PT, R7, UR10, !P4 ;  /* 0x0000000a07007c0c */ /* 0x000fe2000e761270 */
[C---:B--2---:R-:W-:Y:S01]  /*324a0*/  IMAD.WIDE R14, R19.reuse, 0x4, R2 ;  /* 0x00000004130e7825 */ /* 0x044fe200078e0202 */
[----:B------:R-:W-:Y:S01]  /*324b0*/  ISETP.GE.AND P2, PT, R0, UR4, PT ;  /* 0x0000000400007c0c */ /* 0x000fe2000bf46270 */
[----:B------:R-:W-:Y:S01]  /*324c0*/  ULDC UR4, c[0x0][0x248] ;  /* 0x0000920000047ab9 */ /* 0x000fe20000000800 */
[----:B------:R-:W-:Y:S01]  /*324d0*/  ISETP.LT.AND P4, PT, R8, UR12, !P4 ;  /* 0x0000000c08007c0c */ /* 0x000fe2000e781270 */
[C---:B---3--:R-:W-:Y:S01]  /*324e0*/  IMAD.WIDE R16, R19.reuse, 0x4, R4 ;  /* 0x0000000413107825 */ /* 0x048fe200078e0204 */
[----:B------:R-:W-:Y:S01]  /*324f0*/  ULDC UR6, c[0x0][0x248] ;  /* 0x0000920000067ab9 */ /* 0x000fe20000000800 */
[----:B------:R2:W-:Y:S01]  /*32500*/  @P5 STG.E desc[UR16][R14.64], R48 ;  /* 0x000000300e005986 */ /* 0x0005e2000c101910 */
[----:B------:R-:W-:Y:S01]  /*32510*/  ULDC UR14, c[0x0][0x228] ;  /* 0x00008a00000e7ab9 */ /* 0x000fe20000000800 */
[----:B------:R-:W-:Y:S01]  /*32520*/  VIADD R0, R6, 0xac ;  /* 0x000000ac06007836 */ /* 0x000fe20000000000 */
[----:B------:R-:W-:Y:S01]  /*32530*/  ULDC UR18, c[0x0][0x228] ;  /* 0x00008a0000127ab9 */ /* 0x000fe20000000800 */
[----:B-1----:R-:W-:Y:S01]  /*32540*/  VIADD R13, R19, UR4 ;  /* 0x00000004130d7c36 */ /* 0x002fe20008000000 */
        /* <DEDUP_REMOVED lines=13> */
[----:B--2---:R-:W-:Y:S01]  /*32620*/  IMAD.WIDE R14, R9, 0x4, R2 ;  /* 0x00000004090e7825 */ /* 0x004fe200078e0202 */
[----:B------:R-:W-:Y:S01]  /*32630*/  ULDC UR14, c[0x0][0x228] ;  /* 0x00008a00000e7ab9 */ /* 0x000fe20000000800 */
[----:B------:R2:W-:Y:S01]  /*32640*/  @P4 STG.E desc[UR16][R12.64], R72 ;  /* 0x000000480c004986 */ /* 0x0005e2000c101910 */
[----:B------:R-:W-:Y:S01]  /*32650*/  ISETP.LT.AND P4, PT, R7, UR10, !P2 ;  /* 0x0000000a07007c0c */ /* 0x000fe2000d781270 */
[C---:B-1----:R-:W-:Y:S01]  /*32660*/  IMAD.WIDE R16, R9.reuse, 0x4, R4 ;  /* 0x0000000409107825 */ /* 0x042fe200078e0204 */
        /* <DEDUP_REMOVED lines=11> */
[C---:B--2---:R-:W-:Y:S01]  /*32720*/  IMAD.WIDE R12, R9.reuse, 0x4, R4 ;  /* 0x00000004090c7825 */ /* 0x044fe200078e0204 */
        /* <DEDUP_REMOVED lines=21> */
[----:B--2---:R-:W-:Y:S01]  /*32880*/  VIADD R13, R19, UR4 ;  /* 0x00000004130d7c36 */ /* 0x004fe20008000000 */
        /* <DEDUP_REMOVED lines=657> */
[----:B------:R-:W-:Y:S01]  /*351a0*/  VIADD R19, R9, UR6 ;  /* 0x0000000609137c36 */ /* 0x000fe20008000000 */
[----:B------:R-:W-:Y:S01]  /*351b0*/  IADD3 R0, R6, 0xe3, RZ ;  /* 0x000000e306007810 */ /* 0x000fe20007ffe0ff */
[----:B------:R-:W-:Y:S01]  /*351c0*/  @P3 STG.E desc[UR16][R10.64], R191 ;  /* 0x000000bf0a003986 */ /* 0x000fe2000c101910 */
[----:B------:R-:W-:Y:S01]  /*351d0*/  ULDC UR10, c[0x0][0x228] ;  /* 0x00008a00000a7ab9 */ /* 0x000fe20000000800 */
[----:B------:R-:W-:Y:S01]  /*351e0*/  ULDC UR4, c[0x0][0x22c] ;  /* 0x00008b0000047ab9 */ /* 0x000fe20000000800 */
[----:B------:R-:W-:Y:S01]  /*351f0*/  ULDC UR12, c[0x0][0x228] ;  /* 0x00008a00000c7ab9 */ /* 0x000fe20000000800 */
[----:B------:R1:W-:Y:S01]  /*35200*/  @P4 STG.E desc[UR16][R12.64], R187 ;  /* 0x000000bb0c004986 */ /* 0x0003e2000c101910 */
[----:B------:R-:W-:Y:S01]  /*35210*/  ISETP.LT.AND P4, PT, R7, UR10, !P2 ;  /* 0x0000000a07007c0c */ /* 0x000fe2000d781270 */
[C---:B--2---:R-:W-:Y:S01]  /*35220*/  IMAD.WIDE R14, R19.reuse, 0x4, R2 ;  /* 0x00000004130e7825 */ /* 0x044fe200078e0202 */
[----:B------:R-:W-:Y:S01]  /*35230*/  ISETP.GE.AND P3, PT, R0, UR4, PT ;  /* 0x0000000400007c0c */ /* 0x000fe2000bf66270 */
[----:B------:R-:W-:Y:S01]  /*35240*/  ULDC UR4, c[0x0][0x248] ;  /* 0x0000920000047ab9 */ /* 0x000fe20000000800 */
[----:B------:R-:W-:Y:S01]  /*35250*/  ISETP.LT.AND P2, PT, R8, UR12, !P2 ;  /* 0x0000000c08007c0c */ /* 0x000fe2000d741270 */
[C---:B---3--:R-:W-:Y:S01]  /*35260*/  IMAD.WIDE R16, R19.reuse, 0x4, R4 ;  /* 0x0000000413107825 */ /* 0x048fe200078e0204 */
[----:B------:R-:W-:Y:S01]  /*35270*/  ULDC UR14, c[0x0][0x228] ;  /* 0x00008a00000e7ab9 */ /* 0x000fe20000000800 */
[----:B------:R-:W-:Y:S01]  /*35280*/  ULDC UR6, c[0x0][0x248] ;  /* 0x0000920000067ab9 */ /* 0x000fe20000000800 */
[----:B------:R2:W-:Y:S01]  /*35290*/  @P5 STG.E desc[UR16][R14.64], R180 ;  /* 0x000000b40e005986 */ /* 0x0005e2000c101910 */
[----:B------:R-:W-:Y:S01]  /*352a0*/  VIADD R0, R6, 0xe4 ;  /* 0x000000e406007836 */ /* 0x000fe20000000000 */
[----:B------:R-:W-:Y:S01]  /*352b0*/  ULDC UR18, c[0x0][0x228] ;  /* 0x00008a0000127ab9 */ /* 0x000fe20000000800 */
[----:B-1----:R-:W-:Y:S01]  /*352c0*/  VIADD R13, R19, UR4 ;  /* 0x00000004130d7c36 */ /* 0x002fe20008000000 */
[----:B------:R-:W-:Y:S01]  /*352d0*/  ISETP.LT.AND P5, PT, R7, UR14, !P0 ;  /* 0x0000000e07007c0c */ /* 0x000fe2000c7a1270 */
[----:B------:R1:W-:Y:S01]  /*352e0*/  @P6 STG.E desc[UR16][R16.64], R136 ;  /* 0x0000008810006986 */ /* 0x0003e2000c101910 */
[----:B------:R-:W-:Y:S01]  /*352f0*/  ULDC UR8, c[0x0][0x22c] ;  /* 0x00008b0000087ab9 */ /* 0x000fe20000000800 */
        /* <DEDUP_REMOVED lines=21> */
[----:B------:R-:W-:Y:S01]  /*35450*/  ISETP.LT.AND P5, PT, R7, UR14, !P0 ;  /* 0x0000000e07007c0c */ /* 0x000fe2000c7a1270 */
[----:B------:R-:W-:Y:S01]  /*35460*/  ULDC UR18, c[0x0][0x228] ;  /* 0x00008a0000127ab9 */ /* 0x000fe20000000800 */
[C---:B---3--:R-:W-:Y:S01]  /*35470*/  IMAD.WIDE R10, R9.reuse, 0x4, R2 ;  /* 0x00000004090a7825 */ /* 0x048fe200078e0202 */
[----:B------:R3:W-:Y:S01]  /*35480*/  @P6 STG.E desc[UR16][R16.64], R137 ;  /* 0x0000008910006986 */ /* 0x0007e2000c101910 */
[----:B------:R-:W-:Y:S01]  /*35490*/  ULDC UR8, c[0x0][0x22c] ;  /* 0x00008b0000087ab9 */ /* 0x000fe20000000800 */
[----:B------:R-:W-:Y:S01]  /*354a0*/  ULDC UR6, c[0x0][0x248] ;  /* 0x0000920000067ab9 */ /* 0x000fe20000000800 */
[C---:B--2---:R-:W-:Y:S01]  /*354b0*/  IMAD.WIDE R12, R9.reuse, 0x4, R4 ;  /* 0x00000004090c7825 */ /* 0x044fe200078e0204 */
[----:B------:R-:W-:Y:S01]  /*354c0*/  ISETP.LT.AND P6, PT, R8, UR18, !P0 ;  /* 0x0000001208007c0c */ /* 0x000fe2000c7c1270 */
[----:B------:R-:W-:Y:S01]  /*354d0*/  @P2 STG.E desc[UR16][R10.64], R201 ;  /* 0x000000c90a002986 */ /* 0x000fe2000c101910 */
[----:B------:R-:W-:Y:S01]  /*354e0*/  ISETP.GE.AND P0, PT, R0, UR8, PT ;  /* 0x0000000800007c0c */ /* 0x000fe2000bf06270 */
[----:B------:R-:W-:Y:S01]  /*354f0*/  VIADD R19, R9, UR6 ;  /* 0x0000000609137c36 */ /* 0x000fe20008000000 */
[----:B------:R-:W-:Y:S01]  /*35500*/  IADD3 R0, R6, 0xe7, RZ ;  /* 0x000000e706007810 */ /* 0x000fe20007ffe0ff */
[----:B------:R-:W-:Y:S01]  /*35510*/  ULDC UR10, c[0x0][0x228] ;  /* 0x00008a00000a7ab9 */ /* 0x000fe20000000800 */
[----:B------:R-:W-:Y:S01]  /*35520*/  ULDC UR4, c[0x0][0x22c] ;  /* 0x00008b0000047ab9 */ /* 0x000fe20000000800 */
[----:B------:R2:W-:Y:S01]  /*35530*/  @P3 STG.E desc[UR16][R12.64], R197 ;  /* 0x000000c50c003986 */ /* 0x0005e2000c101910 */
[----:B------:R-:W-:Y:S01]  /*35540*/  ULDC UR12, c[0x0][0x228] ;  /* 0x00008a00000c7ab9 */ /* 0x000fe20000000800 */
[----:B-1----:R-:W-:Y:S01]  /*35550*/  IMAD.WIDE R14, R19, 0x4, R2 ;  /* 0x00000004130e7825 */ /* 0x002fe200078e0202 */
[----:B------:R-:W-:Y:S01]  /*35560*/  ISETP.LT.AND P3, PT, R7, UR10, !P4 ;  /* 0x0000000a07007c0c */ /* 0x000fe2000e761270 */
[----:B------:R-:W-:Y:S01]  /*35570*/  ULDC UR14, c[0x0][0x228] ;  /* 0x00008a00000e7ab9 */ /* 0x000fe20000000800 */
[----:B------:R-:W-:Y:S01]  /*35580*/  ISETP.GE.AND P2, PT, R0, UR4, PT ;  /* 0x0000000400007c0c */ /* 0x000fe2000bf46270 */
[----:B------:R-:W-:Y:S01]  /*35590*/  ULDC UR4, c[0x0][0x248] ;  /* 0x0000920000047ab9 */ /* 0x000fe20000000800 */
[----:B------:R-:W-:Y:S01]  /*355a0*/  ISETP.LT.AND P4, PT, R8, UR12, !P4 ;  /* 0x0000000c08007c0c */ /* 0x000fe2000e781270 */
[C---:B---3--:R-:W-:Y:S01]  /*355b0*/  IMAD.WIDE R16, R19.reuse, 0x4, R4 ;  /* 0x0000000413107825 */ /* 0x048fe200078e0204 */
[----:B------:R1:W-:Y:S01]  /*355c0*/  @P5 STG.E desc[UR16][R14.64], R182 ;  /* 0x000000b60e005986 */ /* 0x0003e2000c101910 */
[----:B------:R-:W-:Y:S01]  /*355d0*/  ULDC UR6, c[0x0][0x248] ;  /* 0x0000920000067ab9 */ /* 0x000fe20000000800 */
[----:B------:R-:W-:Y:S01]  /*355e0*/  ULDC UR18, c[0x0][0x228] ;  /* 0x00008a0000127ab9 */ /* 0x000fe20000000800 */
[----:B--2---:R-:W-:Y:S01]  /*355f0*/  VIADD R13, R19, UR4 ;  /* 0x00000004130d7c36 */ /* 0x004fe20008000000 */
[----:B------:R-:W-:Y:S01]  /*35600*/  ISETP.LT.AND P5, PT, R7, UR14, !P0 ;  /* 0x0000000e07007c0c */ /* 0x000fe2000c7a1270 */
[----:B------:R-:W-:Y:S01]  /*35610*/  VIADD R0, R6, 0xe8 ;  /* 0x000000e806007836 */ /* 0x000fe20000000000 */
[----:B------:R2:W-:Y:S01]  /*35620*/  @P6 STG.E desc[UR16][R16.64], R138 ;  /* 0x0000008a10006986 */ /* 0x0005e2000c101910 */
        /* <DEDUP_REMOVED lines=18> */
[----:B------:R-:W-:Y:S01]  /*35750*/  ULDC UR14, c[0x0][0x228] ;  /* 0x00008a00000e7ab9 */ /* 0x000fe20000000800 */
[----:B------:R2:W-:Y:S01]  /*35760*/  @P5 STG.E desc[UR16][R14.64], R183 ;  /* 0x000000b70e005986 */ /* 0x0005e2000c101910 */
[----:B------:R-:W-:Y:S01]  /*35770*/  VIADD R9, R9, UR4 ;  /* 0x0000000409097c36 */ /* 0x000fe20008000000 */
[----:B------:R-:W-:Y:S01]  /*35780*/  ISETP.LT.AND P5, PT, R7, UR14, !P0 ;  /* 0x0000000e07007c0c */ /* 0x000fe2000c7a1270 */
[----:B------:R-:W-:Y:S01]  /*35790*/  VIADD R0, R6, 0xea ;  /* 0x000000ea06007836 */ /* 0x000fe20000000000 */
[----:B------:R-:W-:Y:S01]  /*357a0*/  ULDC UR6, c[0x0][0x248] ;  /* 0x0000920000067ab9 */ /* 0x000fe20000000800 */
[----:B------:R-:W-:Y:S01]  /*357b0*/  ULDC UR18, c[0x0][0x228] ;  /* 0x00008a0000127ab9 */ /* 0x000fe20000000800 */
[C---:B---3--:R-:W-:Y:S01]  /*357c0*/  IMAD.WIDE R10, R9.reuse, 0x4, R2 ;  /* 0x00000004090a7825 */ /* 0x048fe200078e0202 */
[----:B------:R3:W-:Y:S01]  /*357d0*/  @P6 STG.E desc[UR16][R16.64], R139 ;  /* 0x0000008b10006986 */ /* 0x0007e2000c101910 */
[----:B------:R-:W-:Y:S01]  /*357e0*/  ULDC UR8, c[0x0][0x22c] ;  /* 0x00008b0000087ab9 */ /* 0x000fe20000000800 */
[----:B------:R-:W-:Y:S01]  /*357f0*/  ISETP.LT.AND P6, PT, R8, UR18, !P0 ;  /* 0x0000001208007c0c */ /* 0x000fe2000c7c1270 */
[C---:B------:R-:W-:Y:S01]  /*35800*/  VIADD R19, R9.reuse, UR6 ;  /* 0x0000000609137c36 */ /* 0x040fe20008000000 */
[----:B------:R-:W-:Y:S01]  /*35810*/  ULDC UR10, c[0x0][0x228] ;  /* 0x00008a00000a7ab9 */ /* 0x000fe20000000800 */
[----:B-1----:R-:W-:Y:S01]  /*35820*/  IMAD.WIDE R12, R9, 0x4, R4 ;  /* 0x00000004090c7825 */ /* 0x002fe200078e0204 */
[----:B------:R-:W-:Y:S01]  /*35830*/  ISETP.GE.AND P0, PT, R0, UR8, PT ;  /* 0x0000000800007c0c */ /* 0x000fe2000bf06270 */
[----:B------:R-:W-:Y:S01]  /*35840*/  @P4 STG.E desc[UR16][R10.64], R203 ;  /* 0x000000cb0a004986 */ /* 0x000fe2000c101910 */
[----:B------:R-:W-:Y:S01]  /*35850*/  IADD3 R0, R6, 0xeb, RZ ;  /* 0x000000eb06007810 */ /* 0x000fe20007ffe0ff */
[----:B--2---:R-:W-:Y:S01]  /*35860*/  IMAD.WIDE R14, R19, 0x4, R2 ;  /* 0x00000004130e7825 */ /* 0x004fe200078e0202 */
[----:B------:R-:W-:Y:S01]  /*35870*/  ULDC UR4, c[0x0][0x22c] ;  /* 0x00008b0000047ab9 */ /* 0x000fe20000000800 */
[----:B------:R1:W-:Y:S01]  /*35880*/  @P2 STG.E desc[UR16][R12.64], R199 ;  /* 0x000000c70c002986 */ /* 0x0003e2000c101910 */
[----:B------:R-:W-:Y:S01]  /*35890*/  ULDC UR12, c[0x0][0x228] ;  /* 0x00008a00000c7ab9 */ /* 0x000fe20000000800 */
[----:B------:R-:W-:Y:S01]  /*358a0*/  ISETP.LT.AND P2, PT, R7, UR10, !P3 ;  /* 0x0000000a07007c0c */ /* 0x000fe2000df41270 */
[----:B------:R-:W-:Y:S01]  /*358b0*/  ULDC UR14, c[0x0][0x228] ;  /* 0x00008a00000e7ab9 */ /* 0x000fe20000000800 */
[----:B------:R-:W-:Y:S01]  /*358c0*/  ISETP.GE.AND P4, PT, R0, UR4, PT ;  /* 0x0000000400007c0c */ /* 0x000fe2000bf86270 */
[----:B------:R-:W-:Y:S01]  /*358d0*/  ULDC UR4, c[0x0][0x248] ;  /* 0x0000920000047ab9 */ /* 0x000fe20000000800 */
[----:B------:R-:W-:Y:S01]  /*358e0*/  ISETP.LT.AND P3, PT, R8, UR12, !P3 ;  /* 0x0000000c08007c0c */ /* 0x000fe2000df61270 */
[----:B---3--:R-:W-:Y:S01]  /*358f0*/  IMAD.WIDE R16, R19, 0x4, R4 ;  /* 0x0000000413107825 */ /* 0x008fe200078e0204 */
[----:B------:R2:W-:Y:S01]  /*35900*/  @P5 STG.E desc[UR16][R14.64], R192 ;  /* 0x000000c00e005986 */ /* 0x0005e2000c101910 */
[----:B------:R-:W-:Y:S01]  /*35910*/  ISETP.LT.AND P5, PT, R7, UR14, !P0 ;  /* 0x0000000e07007c0c */ /* 0x000fe2000c7a1270 */
        /* <DEDUP_REMOVED lines=14> */
[----:B------:R-:W-:Y:S01]  /*35a00*/  IADD3 R0, R6, 0xed, RZ ;  /* 0x000000ed06007810 */ /* 0x000fe20007ffe0ff */
[----:B------:R3:W-:Y:S01]  /*35a10*/  @P2 STG.E desc[UR16][R10.64], R204 ;  /* 0x000000cc0a002986 */ /* 0x0007e2000c101910 */
[----:B------:R-:W-:Y:S01]  /*35a20*/  ULDC UR14, c[0x0][0x228] ;  /* 0x00008a00000e7ab9 */ /* 0x000fe20000000800 */
[----:B--2---:R-:W-:Y:S01]  /*35a30*/  IMAD.WIDE R14, R9, 0x4, R2 ;  /* 0x00000004090e7825 */ /* 0x004fe200078e0202 */
[----:B------:R-:W-:Y:S01]  /*35a40*/  ISETP.GE.AND P2, PT, R0, UR4, PT ;  /* 0x0000000400007c0c */ /* 0x000fe2000bf46270 */
[----:B------:R2:W-:Y:S01]  /*35a50*/  @P3 STG.E desc[UR16][R12.64], R212 ;  /* 0x000000d40c003986 */ /* 0x0005e2000c101910 */
[----:B------:R-:W-:Y:S01]  /*35a60*/  ISETP.LT.AND P3, PT, R7, UR10, !P4 ;  /* 0x0000000a07007c0c */ /* 0x000fe2000e761270 */
[----:B------:R-:W-:Y:S01]  /*35a70*/  ULDC UR4, c[0x0][0x248] ;  /* 0x0000920000047ab9 */ /* 0x000fe20000000800 */
[----:B------:R-:W-:Y:S01]  /*35a80*/  ISETP.LT.AND P4, PT, R8, UR12, !P4 ;  /* 0x0000000c08007c0c */ /* 0x000fe2000e781270 */
[----:B-1----:R-:W-:Y:S01]  /*35a90*/  IMAD.WIDE R16, R9, 0x4, R4 ;  /* 0x0000000409107825 */ /* 0x002fe200078e0204 */
[----:B------:R1:W-:Y:S01]  /*35aa0*/  @P5 STG.E desc[UR16][R14.64], R193 ;  /* 0x000000c10e005986 */ /* 0x0003e2000c101910 */
[----:B------:R-:W-:Y:S01]  /*35ab0*/  ISETP.LT.AND P5, PT, R7, UR14, !P0 ;  /* 0x0000000e07007c0c */ /* 0x000fe2000c7a1270 */
[----:B------:R-:W-:Y:S01]  /*35ac0*/  ULDC UR6, c[0x0][0x248] ;  /* 0x0000920000067ab9 */ /* 0x000fe20000000800 */
[----:B------:R-:W-:Y:S01]  /*35ad0*/  VIADD R9, R9, UR4 ;  /* 0x0000000409097c36 */ /* 0x000fe20008000000 */
[----:B------:R-:W-:Y:S01]  /*35ae0*/  ULDC UR18, c[0x0][0x228] ;  /* 0x00008a0000127ab9 */ /* 0x000fe20000000800 */
[----:B------:R-:W-:Y:S01]  /*35af0*/  VIADD R0, R6, 0xee ;  /* 0x000000ee06007836 */ /* 0x000fe20000000000 */
[----:B------:R4:W-:Y:S01]  /*35b00*/  @P6 STG.E desc[UR16][R16.64], R141 ;  /* 0x0000008d10006986 */ /* 0x0009e2000c101910 */
[----:B------:R-:W-:Y:S01]  /*35b10*/  ULDC UR8, c[0x0][0x22c] ;  /* 0x00008b0000087ab9 */ /* 0x000fe20000000800 */
[C---:B------:R-:W-:Y:S01]  /*35b20*/  VIADD R19, R9.reuse, UR6 ;  /* 0x0000000609137c36 */ /* 0x040fe20008000000 */
[----:B------:R-:W-:Y:S01]  /*35b30*/  ISETP.LT.AND P6, PT, R8, UR18, !P0 ;  /* 0x0000001208007c0c */ /* 0x000fe2000c7c1270 */
[C---:B---3--:R-:W-:Y:S01]  /*35b40*/  IMAD.WIDE R10, R9.reuse, 0x4, R2 ;  /* 0x00000004090a7825 */ /* 0x048fe200078e0202 */
[----:B------:R-:W-:Y:S01]  /*35b50*/  ISETP.GE.AND P0, PT, R0, UR8, PT ;  /* 0x0000000800007c0c */ /* 0x000fe2000bf06270 */
[----:B------:R-:W-:Y:S01]  /*35b60*/  ULDC UR4, c[0x0][0x22c] ;  /* 0x00008b0000047ab9 */ /* 0x000fe20000000800 */
[----:B------:R-:W-:Y:S01]  /*35b70*/  IADD3 R0, R6, 0xef, RZ ;  /* 0x000000ef06007810 */ /* 0x000fe20007ffe0ff */
[----:B--2---:R-:W-:Y:S01]  /*35b80*/  IMAD.WIDE R12, R9, 0x4, R4 ;  /* 0x00000004090c7825 */ /* 0x004fe200078e0204 */
[----:B------:R-:W-:Y:S01]  /*35b90*/  @P3 STG.E desc[UR16][R10.64], R205 ;  /* 0x000000cd0a003986 */ /* 0x000fe2000c101910 */
[----:B------:R-:W-:Y:S01]  /*35ba0*/  ULDC UR10, c[0x0][0x228] ;  /* 0x00008a00000a7ab9 */ /* 0x000fe20000000800 */
[----:B------:R-:W-:Y:S01]  /*35bb0*/  ULDC UR12, c[0x0][0x228] ;  /* 0x00008a00000c7ab9 */ /* 0x000fe20000000800 */
[----:B-1----:R-:W-:Y:S01]  /*35bc0*/  IMAD.WIDE R14, R19, 0x4, R2 ;  /* 0x00000004130e7825 */ /* 0x002fe200078e0202 */
[----:B------:R-:W-:Y:S01]  /*35bd0*/  ISETP.GE.AND P3, PT, R0, UR4, PT ;  /* 0x0000000400007c0c */ /* 0x000fe2000bf66270 */
[----:B------:R1:W-:Y:S01]  /*35be0*/  @P4 STG.E desc[UR16][R12.64], R213 ;  /* 0x000000d50c004986 */ /* 0x0003e2000c101910 */
[----:B------:R-:W-:Y:S01]  /*35bf0*/  ULDC UR14, c[0x0][0x228] ;  /* 0x00008a00000e7ab9 */ /* 0x000fe20000000800 */
[----:B------:R-:W-:Y:S01]  /*35c00*/  ULDC UR4, c[0x0][0x248] ;  /* 0x0000920000047ab9 */ /* 0x000fe20000000800 */
[----:B------:R-:W-:Y:S01]  /*35c10*/  ISETP.LT.AND P4, PT, R7, UR10, !P2 ;  /* 0x0000000a07007c0c */ /* 0x000fe2000d781270 */
[----:B----4-:R-:W-:Y:S01]  /*35c20*/  IMAD.WIDE R16, R19, 0x4, R4 ;  /* 0x0000000413107825 */ /* 0x010fe200078e0204 */
[----:B------:R2:W-:Y:S01]  /*35c30*/  @P5 STG.E desc[UR16][R14.64], R194 ;  /* 0x000000c20e005986 */ /* 0x0005e2000c101910 */
[----:B------:R-:W-:Y:S01]  /*35c40*/  ISETP.LT.AND P2, PT, R8, UR12, !P2 ;  /* 0x0000000c08007c0c */ /* 0x000fe2000d741270 */
[----:B------:R-:W-:Y:S01]  /*35c50*/  ULDC UR6, c[0x0][0x248] ;  /* 0x0000920000067ab9 */ /* 0x000fe20000000800 */
[----:B------:R-:W-:Y:S01]  /*35c60*/  ISETP.LT.AND P5, PT, R7, UR14, !P0 ;  /* 0x0000000e07007c0c */ /* 0x000fe2000c7a1270 */
[----:B------:R-:W-:Y:S01]  /*35c70*/  ULDC UR18, c[0x0][0x228] ;  /* 0x00008a0000127ab9 */ /* 0x000fe20000000800 */
[----:B------:R-:W-:Y:S01]  /*35c80*/  ULDC UR8, c[0x0][0x22c] ;  /* 0x00008b0000087ab9 */ /* 0x000fe20000000800 */
[----:B-1----:R-:W-:Y:S01]  /*35c90*/  VIADD R13, R19, UR4 ;  /* 0x00000004130d7c36 */ /* 0x002fe20008000000 */
[----:B------:R1:W-:Y:S01]  /*35ca0*/  @P6 STG.E desc[UR16][R16.64], R142 ;  /* 0x0000008e10006986 */ /* 0x0003e2000c101910 */
        /* <DEDUP_REMOVED lines=10> */
[----:B------:R-:W-:-:S02]  /*35d50*/  ULDC UR12, c[0x0][0x228] ;  /* 0x00008a00000c7ab9 */ /* 0x000fc40000000800 */
[C---:B--2---:R-:W-:Y:S01]  /*35d60*/  IMAD.WIDE R14, R9.reuse, 0x4, R2 ;  /* 0x00000004090e7825 */ /* 0x044fe200078e0202 */
[----:B------:R2:W-:Y:S01]  /*35d70*/  @P4 STG.E desc[UR16][R10.64], R206 ;  /* 0x000000ce0a004986 */ /* 0x0005e2000c101910 */
[----:B------:R-:W-:Y:S02]  /*35d80*/  ULDC UR8, c[0x0][0x228] ;  /* 0x00008a0000087ab9 */ /* 0x000fe40000000800 */
[----:B-1----:R-:W-:Y:S01]  /*35d90*/  IMAD.WIDE R16, R9, 0x4, R4 ;  /* 0x0000000409107825 */ /* 0x002fe200078e0204 */
[----:B------:R1:W-:Y:S01]  /*35da0*/  @P2 STG.E desc[UR16][R12.64], R214 ;  /* 0x000000d60c002986 */ /* 0x0003e2000c101910 */
[----:B------:R-:W-:Y:S01]  /*35db0*/  ISETP.GE.AND P4, PT, R0, UR4, PT ;  /* 0x0000000400007c0c */ /* 0x000fe2000bf86270 */
[----:B------:R-:W-:Y:S02]  /*35dc0*/  ULDC UR4, c[0x0][0x248] ;  /* 0x0000920000047ab9 */ /* 0x000fe40000000800 */
[----:B------:R-:W-:Y:S01]  /*35dd0*/  @P5 STG.E desc[UR16][R14.64], R195 ;  /* 0x000000c30e005986 */ /* 0x000fe2000c101910 */
[----:B------:R-:W-:Y:S01]  /*35de0*/  ISETP.LT.AND P5, PT, R7, UR6, !P3 ;  /* 0x0000000607007c0c */ /* 0x000fe2000dfa1270 */
[----:B------:R-:W-:Y:S01]  /*35df0*/  VIADD R9, R9, UR4 ;  /* 0x0000000409097c36 */ /* 0x000fe20008000000 */
[----:B------:R-:W-:Y:S01]  /*35e00*/  ISETP.LT.AND P3, PT, R8, UR8, !P3 ;  /* 0x0000000808007c0c */ /* 0x000fe2000df61270 */
[----:B------:R3:W-:Y:S01]  /*35e10*/  @P6 STG.E desc[UR16][R16.64], R143 ;  /* 0x0000008f10006986 */ /* 0x0007e2000c101910 */
[----:B------:R-:W-:Y:S01]  /*35e20*/  ISETP.LT.AND P6, PT, R7, UR10, !P0 ;  /* 0x0000000a07007c0c */ /* 0x000fe2000c7c1270 */
[----:B------:R-:W-:Y:S01]  /*35e30*/  VIADD R0, R6, 0xf2 ;  /* 0x000000f206007836 */ /* 0x000fe20000000000 */
[----:B------:R-:W-:Y:S01]  /*35e40*/  ULDC UR4, c[0x0][0x248] ;  /* 0x0000920000047ab9 */ /* 0x000fe20000000800 */
[----:B--2---:R-:W-:Y:S01]  /*35e50*/  IMAD.WIDE R10, R9, 0x4, R2 ;  /* 0x00000004090a7825 */ /* 0x004fe200078e0202 */
[----:B------:R-:W-:Y:S01]  /*35e60*/  ULDC UR6, c[0x0][0x22c] ;  /* 0x00008b0000067ab9 */ /* 0x000fe20000000800 */
[----:B------:R-:W-:-:S02]  /*35e70*/  ULDC UR8, c[0x0][0x228] ;  /* 0x00008a0000087ab9 */ /* 0x000fc40000000800 */
[C---:B-1----:R-:W-:Y:S01]  /*35e80*/  IMAD.WIDE R12, R9.reuse, 0x4, R4 ;  /* 0x00000004090c7825 */ /* 0x042fe200078e0204 */
[----:B------:R-:W-:Y:S01]  /*35e90*/  ISETP.GE.AND P2, PT, R0, UR6, PT ;  /* 0x0000000600007c0c */ /* 0x000fe2000bf46270 */
[----:B------:R-:W-:Y:S01]  /*35ea0*/  ULDC UR6, c[0x0][0x228] ;  /* 0x00008a0000067ab9 */ /* 0x000fe20000000800 */
[----:B------:R-:W-:Y:S01]  /*35eb0*/  ULDC UR10, c[0x0][0x228] ;  /* 0x00008a00000a7ab9 */ /* 0x000fe20000000800 */
[----:B---3--:R-:W-:Y:S01]  /*35ec0*/  VIADD R17, R9, UR4 ;  /* 0x0000000409117c36 */ /* 0x008fe20008000000 */
[----:B------:R-:W-:Y:S01]  /*35ed0*/  IADD3 R0, R6, 0xf3, RZ ;  /* 0x000000f306007810 */ /* 0x000fe20007ffe0ff */
[----:B------:R1:W-:Y:S01]  /*35ee0*/  @P5 STG.E desc[UR16][R10.64], R207 ;  /* 0x000000cf0a005986 */ /* 0x0003e2000c101910 */
[----:B------:R-:W-:Y:S01]  /*35ef0*/  ULDC UR4, c[0x0][0x22c] ;  /* 0x00008b0000047ab9 */ /* 0x000fe20000000800 */
[----:B------:R-:W-:Y:S01]  /*35f00*/  IMAD.WIDE R14, R17, 0x4, R2 ;  /* 0x00000004110e7825 */ /* 0x000fe200078e0202 */
[----:B------:R-:W-:Y:S01]  /*35f10*/  ISETP.LT.AND P0, PT, R8, UR6, !P0 ;  /* 0x0000000608007c0c */ /* 0x000fe2000c701270 */
[----:B------:R2:W-:Y:S01]  /*35f20*/  @P3 STG.E desc[UR16][R12.64], R215 ;  /* 0x000000d70c003986 */ /* 0x0005e2000c101910 */
[----:B------:R-:W-:Y:S01]  /*35f30*/  ISETP.LT.AND P3, PT, R7, UR8, !P4 ;  /* 0x0000000807007c0c */ /* 0x000fe2000e761270 */
[----:B------:R-:W-:Y:S01]  /*35f40*/  ULDC UR6, c[0x0][0x228] ;  /* 0x00008a0000067ab9 */ /* 0x000fe20000000800 */
[----:B------:R-:W-:Y:S01]  /*35f50*/  ISETP.GE.AND P5, PT, R0, UR4, PT ;  /* 0x0000000400007c0c */ /* 0x000fe2000bfa6270 */
[----:B------:R-:W-:Y:S01]  /*35f60*/  ULDC UR4, c[0x0][0x248] ;  /* 0x0000920000047ab9 */ /* 0x000fe20000000800 */
[----:B------:R-:W-:Y:S01]  /*35f70*/  ISETP.LT.AND P4, PT, R8, UR10, !P4 ;  /* 0x0000000a08007c0c */ /* 0x000fe2000e781270 */
[----:B------:R3:W-:Y:S01]  /*35f80*/  @P6 STG.E desc[UR16][R14.64], R216 ;  /* 0x000000d80e006986 */ /* 0x0007e2000c101910 */
[----:B------:R-:W-:Y:S01]  /*35f90*/  VIADD R9, R17, UR4 ;  /* 0x0000000411097c36 */ /* 0x000fe20008000000 */
[----:B------:R-:W-:Y:S01]  /*35fa0*/  ISETP.LT.AND P6, PT, R7, UR12, !P2 ;  /* 0x0000000c07007c0c */ /* 0x000fe2000d7c1270 */
[----:B------:R-:W-:Y:S01]  /*35fb0*/  ULDC UR4, c[0x0][0x248] ;  /* 0x0000920000047ab9 */ /* 0x000fe20000000800 */
[----:B-1----:R-:W-:Y:S01]  /*35fc0*/  IMAD.WIDE R10, R17, 0x4, R4 ;  /* 0x00000004110a7825 */ /* 0x002fe200078e0204 */
[----:B------:R-:W-:Y:S01]  /*35fd0*/  ULDC UR8, c[0x0][0x228] ;  /* 0x00008a0000087ab9 */ /* 0x000fe20000000800 */
[----:B------:R-:W-:Y:S01]  /*35fe0*/  ULDC UR10, c[0x0][0x228] ;  /* 0x00008a00000a7ab9 */ /* 0x000fe20000000800 */
[----:B------:R-:W-:Y:S01]  /*35ff0*/  ULDC UR12, c[0x0][0x228] ;  /* 0x00008a00000c7ab9 */ /* 0x000fe20000000800 */
[C---:B------:R-:W-:Y:S01]  /*36000*/  VIADD R19, R9.reuse, UR4 ;  /* 0x0000000409137c36 */ /* 0x040fe20008000000 */
[----:B------:R-:W-:Y:S01]  /*36010*/  ULDC UR4, c[0x0][0x22c] ;  /* 0x00008b0000047ab9 */ /* 0x000fe20000000800 */
[----:B--2---:R-:W-:Y:S01]  /*36020*/  IMAD.WIDE R12, R9, 0x4, R2 ;  /* 0x00000004090c7825 */ /* 0x004fe200078e0202 */
[----:B------:R1:W-:Y:S03]  /*36030*/  @P0 STG.E desc[UR16][R10.64], R220 ;  /* 0x000000dc0a000986 */ /* 0x0003e6000c101910 */
[----:B------:R-:W-:-:S02]  /*36040*/  VIADD R0, R6, 0xf4 ;  /* 0x000000f406007836 */ /* 0x000fc40000000000 */
[----:B---3--:R-:W-:Y:S01]  /*36050*/  IMAD.WIDE R14, R9, 0x4, R4 ;  /* 0x00000004090e7825 */ /* 0x008fe200078e0204 */
[----:B------:R-:W-:Y:S01]  /*36060*/  ISETP.LT.AND P2, PT, R8, UR6, !P2 ;  /* 0x0000000608007c0c */ /* 0x000fe2000d741270 */
[----:B------:R-:W-:Y:S02]  /*36070*/  @P3 STG.E desc[UR16][R12.64], R144 ;  /* 0x000000900c003986 */ /* 0x000fe4000c101910 */
[----:B------:R-:W-:Y:S01]  /*36080*/  IMAD.WIDE R16, R19, 0x4, R2 ;  /* 0x0000000413107825 */ /* 0x000fe200078e0202 */
[----:B------:R-:W-:Y:S01]  /*36090*/  ISETP.GE.AND P0, PT, R0, UR4, PT ;  /* 0x0000000400007c0c */ /* 0x000fe2000bf06270 */
[----:B------:R2:W-:Y:S01]  /*360a0*/  @P4 STG.E desc[UR16][R14.64], R208 ;  /* 0x000000d00e004986 */ /* 0x0005e2000c101910 */
[----:B------:R-:W-:Y:S01]  /*360b0*/  ISETP.LT.AND P4, PT, R7, UR8, !P5 ;  /* 0x0000000807007c0c */ /* 0x000fe2000ef81270 */
[----:B------:R-:W-:Y:S01]  /*360c0*/  ULDC UR4, c[0x0][0x248] ;  /* 0x0000920000047ab9 */ /* 0x000fe20000000800 */
[----:B------:R-:W-:Y:S01]  /*360d0*/  IADD3 R0, R6, 0xf6, RZ ;  /* 0x000000f606007810 */ /* 0x000fe20007ffe0ff */
[----:B------:R3:W-:Y:S01]  /*360e0*/  @P6 STG.E desc[UR16][R16.64], R217 ;  /* 0x000000d910006986 */ /* 0x0007e2000c101910 */
[----:B------:R-:W-:Y:S01]  /*360f0*/  ISETP.LT.AND P5, PT, R8, UR10, !P5 ;  /* 0x0000000a08007c0c */ /* 0x000fe2000efa1270 */
[----:B-1----:R-:W-:Y:S01]  /*36100*/  IMAD.WIDE R10, R19, 0x4, R4 ;  /* 0x00000004130a7825 */ /* 0x002fe200078e0204 */
[----:B------:R-:W-:Y:S01]  /*36110*/  ISETP.LT.AND P6, PT, R7, UR12, !P0 ;  /* 0x0000000c07007c0c */ /* 0x000fe2000c7c1270 */
[----:B------:R-:W-:Y:S01]  /*36120*/  ULDC UR6, c[0x0][0x228] ;  /* 0x00008a0000067ab9 */ /* 0x000fe20000000800 */
[----:B------:R-:W-:Y:S01]  /*36130*/  ISETP.GE.AND P3, PT, R0, UR25, PT ;  /* 0x0000001900007c0c */ /* 0x000fe2000bf66270 */
[----:B------:R-:W-:Y:S01]  /*36140*/  ULDC UR8, c[0x0][0x228] ;  /* 0x00008a0000087ab9 */ /* 0x000fe20000000800 */
[----:B--2---:R-:W-:Y:S01]  /*36150*/  VIADD R15, R19, UR4 ;  /* 0x00000004130f7c36 */ /* 0x004fe20008000000 */
[----:B------:R-:W-:Y:S01]  /*36160*/  ULDC UR4, c[0x0][0x248] ;  /* 0x0000920000047ab9 */ /* 0x000fe20000000800 */
[----:B------:R-:W-:Y:S01]  /*36170*/  VIADD R0, R6, 0xf5 ;  /* 0x000000f506007836 */ /* 0x000fe20000000000 */
[----:B------:R1:W-:Y:S01]  /*36180*/  @P2 STG.E desc[UR16][R10.64], R221 ;  /* 0x000000dd0a002986 */ /* 0x0003e2000c101910 */
[C---:B------:R-:W-:Y:S01]  /*36190*/  VIADD R9, R15.reuse, UR4 ;  /* 0x000000040f097c36 */ /* 0x040fe20008000000 */
[----:B------:R-:W-:Y:S01]  /*361a0*/  ISETP.LT.AND P0, PT, R8, UR6, !P0 ;  /* 0x0000000608007c0c */ /* 0x000fe2000c701270 */
[C---:B------:R-:W-:Y:S01]  /*361b0*/  IMAD.WIDE R12, R15.reuse, 0x4, R2 ;  /* 0x000000040f0c7825 */ /* 0x040fe200078e0202 */
[----:B------:R-:W-:Y:S01]  /*361c0*/  ISETP.GE.AND P2, PT, R0, UR23, PT ;  /* 0x0000001700007c0c */ /* 0x000fe2000bf46270 */
[----:B------:R-:W-:Y:S01]  /*361d0*/  ULDC UR10, c[0x0][0x228] ;  /* 0x00008a00000a7ab9 */ /* 0x000fe20000000800 */
[----:B------:R-:W-:Y:S01]  /*361e0*/  ULDC UR12, c[0x0][0x228] ;  /* 0x00008a00000c7ab9 */ /* 0x000fe20000000800 */
[----:B------:R-:W-:Y:S01]  /*361f0*/  IMAD.WIDE R14, R15, 0x4, R4 ;  /* 0x000000040f0e7825 */ /* 0x000fe200078e0204 */
[----:B------:R-:W-:Y:S01]  /*36200*/  @P4 STG.E desc[UR16][R12.64], R145 ;  /* 0x000000910c004986 */ /* 0x000fe2000c101910 */
[----:B------:R-:W-:-:S02]  /*36210*/  ULDC UR4, c[0x0][0x248] ;  /* 0x0000920000047ab9 */ /* 0x000fc40000000800 */
[----:B---3--:R-:W-:Y:S01]  /*36220*/  IMAD.WIDE R16, R9, 0x4, R2 ;  /* 0x0000000409107825 */ /* 0x008fe200078e0202 */
[----:B------:R2:W-:Y:S01]  /*36230*/  @P5 STG.E desc[UR16][R14.64], R209 ;  /* 0x000000d10e005986 */ /* 0x0005e2000c101910 */
[----:B------:R-:W-:Y:S01]  /*36240*/  IADD3 R0, R6, 0xf8, RZ ;  /* 0x000000f806007810 */ /* 0x000fe20007ffe0ff */
[----:B------:R-:W-:Y:S01]  /*36250*/  ULDC UR6, c[0x0][0x228] ;  /* 0x00008a0000067ab9 */ /* 0x000fe20000000800 */
[----:B------:R-:W-:Y:S01]  /*36260*/  ISETP.LT.AND P5, PT, R7, UR8, !P2 ;  /* 0x0000000807007c0c */ /* 0x000fe2000d7a1270 */
[----:B------:R3:W-:Y:S01]  /*36270*/  @P6 STG.E desc[UR16][R16.64], R218 ;  /* 0x000000da10006986 */ /* 0x0007e2000c101910 */
[----:B------:R-:W-:Y:S01]  /*36280*/  ISETP.LT.AND P4, PT, R8, UR10, !P2 ;  /* 0x0000000a08007c0c */ /* 0x000fe2000d781270 */
[----:B-1----:R-:W-:Y:S01]  /*36290*/  IMAD.WIDE R10, R9, 0x4, R4 ;  /* 0x00000004090a7825 */ /* 0x002fe200078e0204 */
[----:B------:R-:W-:Y:S01]  /*362a0*/  ISETP.LT.AND P6, PT, R7, UR12, !P3 ;  /* 0x0000000c07007c0c */ /* 0x000fe2000dfc1270 */
[----:B------:R-:W-:Y:S01]  /*362b0*/  ULDC UR8, c[0x0][0x228] ;  /* 0x00008a0000087ab9 */ /* 0x000fe20000000800 */
[----:B------:R-:W-:Y:S01]  /*362c0*/  ISETP.GE.AND P2, PT, R0, UR21, PT ;  /* 0x0000001500007c0c */ /* 0x000fe2000bf46270 */
        /* <DEDUP_REMOVED lines=27> */
[----:B------:R-:W-:Y:S01]  /*36480*/  ULDC UR10, c[0x0][0x228] ;  /* 0x00008a00000a7ab9 */ /* 0x000fe20000000800 */
[C---:B------:R-:W-:Y:S01]  /*36490*/  VIADD R9, R15.reuse, UR4 ;  /* 0x000000040f097c36 */ /* 0x040fe20008000000 */
[----:B------:R1:W-:Y:S01]  /*364a0*/  @P3 STG.E desc[UR16][R10.64], R223 ;  /* 0x000000df0a003986 */ /* 0x0003e2000c101910 */
[C---:B------:R-:W-:Y:S01]  /*364b0*/  IMAD.WIDE R12, R15.reuse, 0x4, R2 ;  /* 0x000000040f0c7825 */ /* 0x040fe200078e0202 */
[----:B------:R-:W-:Y:S01]  /*364c0*/  ISETP.GE.AND P3, PT, R0, UR13, PT ;  /* 0x0000000d00007c0c */ /* 0x000fe2000bf66270 */
[----:B------:R-:W-:Y:S01]  /*364d0*/  ULDC UR4, c[0x0][0x248] ;  /* 0x0000920000047ab9 */ /* 0x000fe20000000800 */
[----:B------:R-:W-:Y:S01]  /*364e0*/  ISETP.LT.AND P2, PT, R8, UR6, !P2 ;  /* 0x0000000608007c0c */ /* 0x000fe2000d741270 */
[----:B------:R-:W-:Y:S01]  /*364f0*/  IMAD.WIDE R14, R15, 0x4, R4 ;  /* 0x000000040f0e7825 */ /* 0x000fe200078e0204 */
[----:B------:R2:W-:Y:S03]  /*36500*/  @P5 STG.E desc[UR16][R12.64], R147 ;  /* 0x000000930c005986 */ /* 0x0005e6000c101910 */
[----:B---3--:R-:W-:Y:S01]  /*36510*/  IMAD.WIDE R16, R9, 0x4, R2 ;  /* 0x0000000409107825 */ /* 0x008fe200078e0202 */
[----:B------:R3:W-:Y:S01]  /*36520*/  @P4 STG.E desc[UR16][R14.64], R211 ;  /* 0x000000d30e004986 */ /* 0x0007e2000c101910 */
[----:B------:R-:W-:-:S02]  /*36530*/  IADD3 R0, R6, 0xfc, RZ ;  /* 0x000000fc06007810 */ /* 0x000fc40007ffe0ff */
[----:B------:R-:W-:Y:S01]  /*36540*/  ISETP.LT.AND P5, PT, R7, UR8, !P3 ;  /* 0x0000000807007c0c */ /* 0x000fe2000dfa1270 */
[----:B------:R4:W-:Y:S01]  /*36550*/  @P6 STG.E desc[UR16][R16.64], R228 ;  /* 0x000000e410006986 */ /* 0x0009e2000c101910 */
[----:B------:R-:W-:Y:S01]  /*36560*/  ISETP.LT.AND P4, PT, R8, UR10, !P3 ;  /* 0x0000000a08007c0c */ /* 0x000fe2000df81270 */
[----:B------:R-:W-:Y:S01]  /*36570*/  VIADD R19, R9, UR4 ;  /* 0x0000000409137c36 */ /* 0x000fe20008000000 */
[----:B------:R-:W-:Y:S01]  /*36580*/  ISETP.LT.AND P6, PT, R7, UR10, !P0 ;  /* 0x0000000a07007c0c */ /* 0x000fe2000c7c1270 */
[----:B------:R-:W-:Y:S01]  /*36590*/  ULDC UR4, c[0x0][0x248] ;  /* 0x0000920000047ab9 */ /* 0x000fe20000000800 */
[----:B------:R-:W-:Y:S01]  /*365a0*/  ISETP.GE.AND P3, PT, R0, UR5, PT ;  /* 0x0000000500007c0c */ /* 0x000fe2000bf66270 */
[----:B-1----:R-:W-:-:S04]  /*365b0*/  IMAD.WIDE R10, R9, 0x4, R4 ;  /* 0x00000004090a7825 */ /* 0x002fc800078e0204 */
[----:B--2---:R-:W-:-:S04]  /*365c0*/  IMAD.WIDE R12, R19, 0x4, R2 ;  /* 0x00000004130c7825 */ /* 0x004fc800078e0202 */
[----:B------:R-:W-:Y:S02]  /*365d0*/  VIADD R0, R6, 0xfb ;  /* 0x000000fb06007836 */ /* 0x000fe40000000000 */
[C---:B------:R-:W-:Y:S01]  /*365e0*/  VIADD R21, R19.reuse, UR4 ;  /* 0x0000000413157c36 */ /* 0x040fe20008000000 */
[----:B------:R1:W-:Y:S01]  /*365f0*/  @P2 STG.E desc[UR16][R10.64], R236 ;  /* 0x000000ec0a002986 */ /* 0x0003e2000c101910 */
[----:B---3--:R-:W-:Y:S01]  /*36600*/  IMAD.WIDE R14, R19, 0x4, R4 ;  /* 0x00000004130e7825 */ /* 0x008fe200078e0204 */
[----:B------:R-:W-:Y:S01]  /*36610*/  ISETP.GE.AND P2, PT, R0, UR11, PT ;  /* 0x0000000b00007c0c */ /* 0x000fe2000bf46270 */
[----:B------:R-:W-:Y:S01]  /*36620*/  ULDC UR4, c[0x0][0x248] ;  /* 0x0000920000047ab9 */ /* 0x000fe20000000800 */
[----:B------:R-:W-:Y:S01]  /*36630*/  ISETP.LT.AND P0, PT, R8, UR10, !P0 ;  /* 0x0000000a08007c0c */ /* 0x000fe2000c701270 */
[----:B----4-:R-:W-:Y:S01]  /*36640*/  IMAD.WIDE R16, R21, 0x4, R2 ;  /* 0x0000000415107825 */ /* 0x010fe200078e0202 */
[----:B------:R2:W-:Y:S01]  /*36650*/  @P5 STG.E desc[UR16][R12.64], R148 ;  /* 0x000000940c005986 */ /* 0x0005e2000c101910 */
[----:B------:R-:W-:Y:S01]  /*36660*/  ISETP.LT.AND P5, PT, R7, UR10, !P2 ;  /* 0x0000000a07007c0c */ /* 0x000fe2000d7a1270 */
[----:B------:R-:W-:-:S02]  /*36670*/  ULDC UR5, c[0x0][0x248] ;  /* 0x0000920000057ab9 */ /* 0x000fc40000000800 */
[----:B------:R3:W-:Y:S01]  /*36680*/  @P4 STG.E desc[UR16][R14.64], R248 ;  /* 0x000000f80e004986 */ /* 0x0007e2000c101910 */
[----:B------:R-:W-:Y:S01]  /*36690*/  ISETP.LT.AND P4, PT, R8, UR10, !P2 ;  /* 0x0000000a08007c0c */ /* 0x000fe2000d781270 */
[----:B------:R-:W-:Y:S01]  /*366a0*/  VIADD R9, R21, UR4 ;  /* 0x0000000415097c36 */ /* 0x000fe20008000000 */
[----:B------:R-:W-:Y:S01]  /*366b0*/  ULDC UR4, c[0x0][0x248] ;  /* 0x0000920000047ab9 */ /* 0x000fe20000000800 */
[----:B------:R4:W-:Y:S01]  /*366c0*/  @P6 STG.E desc[UR16][R16.64], R229 ;  /* 0x000000e510006986 */ /* 0x0009e2000c101910 */
[----:B------:R-:W-:Y:S01]  /*366d0*/  ISETP.LT.AND P6, PT, R7, UR10, !P3 ;  /* 0x0000000a07007c0c */ /* 0x000fe2000dfc1270 */
[----:B------:R-:W-:Y:S01]  /*366e0*/  VIADD R19, R9, UR4 ;  /* 0x0000000409137c36 */ /* 0x000fe20008000000 */
[----:B------:R-:W-:Y:S01]  /*366f0*/  IADD3 R0, R6, 0xfe, RZ ;  /* 0x000000fe06007810 */ /* 0x000fe20007ffe0ff */
[----:B-1----:R-:W-:Y:S01]  /*36700*/  IMAD.WIDE R10, R21, 0x4, R4 ;  /* 0x00000004150a7825 */ /* 0x002fe200078e0204 */
[----:B------:R-:W-:-:S03]  /*36710*/  ULDC UR4, c[0x0][0x248] ;  /* 0x0000920000047ab9 */ /* 0x000fc60000000800 */
[----:B------:R-:W-:Y:S02]  /*36720*/  VIADD R6, R6, 0xfd ;  /* 0x000000fd06067836 */ /* 0x000fe40000000000 */
[C---:B--2---:R-:W-:Y:S01]  /*36730*/  IMAD.WIDE R12, R9.reuse, 0x4, R2 ;  /* 0x00000004090c7825 */ /* 0x044fe200078e0202 */
[----:B------:R-:W-:Y:S03]  /*36740*/  @P0 STG.E desc[UR16][R10.64], R237 ;  /* 0x000000ed0a000986 */ /* 0x000fe6000c101910 */
[----:B---3--:R-:W-:Y:S01]  /*36750*/  IMAD.WIDE R14, R9, 0x4, R4 ;  /* 0x00000004090e7825 */ /* 0x008fe200078e0204 */
[----:B------:R-:W-:-:S03]  /*36760*/  ISETP.GE.AND P0, PT, R6, UR7, PT ;  /* 0x0000000706007c0c */ /* 0x000fc6000bf06270 */
[C---:B----4-:R-:W-:Y:S01]  /*36770*/  IMAD.WIDE R16, R19.reuse, 0x4, R2 ;  /* 0x0000000413107825 */ /* 0x050fe200078e0202 */
[----:B------:R-:W-:Y:S01]  /*36780*/  @P5 STG.E desc[UR16][R12.64], R149 ;  /* 0x000000950c005986 */ /* 0x000fe2000c101910 */
[----:B------:R-:W-:Y:S02]  /*36790*/  ISETP.GE.AND P2, PT, R0, UR9, PT ;  /* 0x0000000900007c0c */ /* 0x000fe4000bf46270 */
[----:B------:R-:W-:Y:S01]  /*367a0*/  ISETP.LT.AND P3, PT, R8, UR10, !P3 ;  /* 0x0000000a08007c0c */ /* 0x000fe2000df61270 */
[----:B------:R1:W-:Y:S01]  /*367b0*/  @P4 STG.E desc[UR16][R14.64], R249 ;  /* 0x000000f90e004986 */ /* 0x0003e2000c101910 */
[----:B------:R-:W-:Y:S01]  /*367c0*/  IADD3 R21, R19, UR4, RZ ;  /* 0x0000000413157c10 */ /* 0x000fe2000fffe0ff */
[----:B------:R-:W-:Y:S02]  /*367d0*/  ULDC UR4, c[0x0][0x248] ;  /* 0x0000920000047ab9 */ /* 0x000fe40000000800 */
[----:B------:R2:W-:Y:S01]  /*367e0*/  @P6 STG.E desc[UR16][R16.64], R230 ;  /* 0x000000e610006986 */ /* 0x0005e2000c101910 */
[----:B------:R-:W-:-:S02]  /*367f0*/  ISETP.LT.AND P6, PT, R7, UR10, !P0 ;  /* 0x0000000a07007c0c */ /* 0x000fc4000c7c1270 */
[C---:B------:R-:W-:Y:S02]  /*36800*/  ISETP.LT.AND P0, PT, R8.reuse, UR10, !P0 ;  /* 0x0000000a08007c0c */ /* 0x040fe4000c701270 */
[----:B------:R-:W-:Y:S02]  /*36810*/  ISETP.LT.AND P5, PT, R7, UR10, !P2 ;  /* 0x0000000a07007c0c */ /* 0x000fe4000d7a1270 */
[C---:B------:R-:W-:Y:S01]  /*36820*/  ISETP.LT.AND P2, PT, R8.reuse, UR10, !P2 ;  /* 0x0000000a08007c0c */ /* 0x040fe2000d741270 */
[----:B-1----:R-:W-:Y:S01]  /*36830*/  VIADD R15, R21, UR5 ;  /* 0x00000005150f7c36 */ /* 0x002fe20008000000 */
[----:B------:R-:W-:Y:S01]  /*36840*/  ISETP.LT.AND P4, PT, R7, UR10, !P1 ;  /* 0x0000000a07007c0c */ /* 0x000fe2000cf81270 */
[----:B------:R-:W-:Y:S01]  /*36850*/  IMAD.WIDE R6, R19, 0x4, R4 ;  /* 0x0000000413067825 */ /* 0x000fe200078e0204 */
[----:B------:R-:W-:-:S03]  /*36860*/  ISETP.LT.AND P1, PT, R8, UR10, !P1 ;  /* 0x0000000a08007c0c */ /* 0x000fc6000cf21270 */
[C---:B------:R-:W-:Y:S01]  /*36870*/  IMAD.WIDE R8, R21.reuse, 0x4, R2 ;  /* 0x0000000415087825 */ /* 0x040fe200078e0202 */
[----:B------:R1:W-:Y:S03]  /*36880*/  @P3 STG.E desc[UR16][R6.64], R238 ;  /* 0x000000ee06003986 */ /* 0x0003e6000c101910 */
[----:B------:R-:W-:Y:S01]  /*36890*/  IMAD.WIDE R10, R21, 0x4, R4 ;  /* 0x00000004150a7825 */ /* 0x000fe200078e0204 */
[----:B------:R1:W-:Y:S03]  /*368a0*/  @P6 STG.E desc[UR16][R8.64], R150 ;  /* 0x0000009608006986 */ /* 0x0003e6000c101910 */
[C---:B--2---:R-:W-:Y:S02]  /*368b0*/  VIADD R17, R15.reuse, UR4 ;  /* 0x000000040f117c36 */ /* 0x044fe40008000000 */
[C---:B------:R-:W-:Y:S01]  /*368c0*/  IMAD.WIDE R12, R15.reuse, 0x4, R2 ;  /* 0x000000040f0c7825 */ /* 0x040fe200078e0202 */
[----:B------:R1:W-:Y:S03]  /*368d0*/  @P0 STG.E desc[UR16][R10.64], R250 ;  /* 0x000000fa0a000986 */ /* 0x0003e6000c101910 */
[----:B------:R-:W-:Y:S01]  /*368e0*/  IMAD.WIDE R14, R15, 0x4, R4 ;  /* 0x000000040f0e7825 */ /* 0x000fe200078e0204 */
[----:B------:R1:W-:Y:S04]  /*368f0*/  @P5 STG.E desc[UR16][R12.64], R231 ;  /* 0x000000e70c005986 */ /* 0x0003e8000c101910 */
[----:B------:R1:W-:Y:S01]  /*36900*/  @P2 STG.E desc[UR16][R14.64], R239 ;  /* 0x000000ef0e002986 */ /* 0x0003e2000c101910 */
[----:B------:R-:W-:-:S04]  /*36910*/  IMAD.WIDE R2, R17, 0x4, R2 ;  /* 0x0000000411027825 */ /* 0x000fc800078e0202 */
[----:B------:R-:W-:Y:S01]  /*36920*/  IMAD.WIDE R4, R17, 0x4, R4 ;  /* 0x0000000411047825 */ /* 0x000fe200078e0204 */
[----:B------:R1:W-:Y:S01]  /*36930*/  @P4 STG.E desc[UR16][R2.64], R151 ;  /* 0x0000009702004986 */ /* 0x0003e2000c101910 */
[----:B------:R-:W-:Y:S05]  /*36940*/  @!P1 EXIT ;  /* 0x000000000000994d */ /* 0x000fea0003800000 */
[----:B------:R-:W-:Y:S01]  /*36950*/  STG.E desc[UR16][R4.64], R251 ;  /* 0x000000fb04007986 */ /* 0x000fe2000c101910 */
[----:B------:R-:W-:Y:S05]  /*36960*/  EXIT ;  /* 0x000000000000794d */ /* 0x000fea0003800000 */
.L_x_2:
[----:B------:R-:W-:-:S00]  /*36970*/  BRA `(.L_x_2) ;  /* 0xfffffffc00fc7947 */ /* 0x000fc0000383ffff */
[----:B------:R-:W-:-:S00]  /*36980*/  NOP ;  /* 0x0000000000007918 */ /* 0x000fc00000000000 */
[----:B------:R-:W-:-:S00]  /*36990*/  NOP ;  /* 0x0000000000007918 */ /* 0x000fc00000000000 */
[----:B------:R-:W-:-:S00]  /*369a0*/  NOP ;  /* 0x0000000000007918 */ /* 0x000fc00000000000 */
[----:B------:R-:W-:-:S00]  /*369b0*/  NOP ;  /* 0x0000000000007918 */ /* 0x000fc00000000000 */
[----:B------:R-:W-:-:S00]  /*369c0*/  NOP ;  /* 0x0000000000007918 */ /* 0x000fc00000000000 */
[----:B------:R-:W-:-:S00]  /*369d0*/  NOP ;  /* 0x0000000000007918 */ /* 0x000fc00000000000 */
[----:B------:R-:W-:-:S00]  /*369e0*/  NOP ;  /* 0x0000000000007918 */ /* 0x000fc00000000000 */
[----:B------:R-:W-:-:S00]  /*369f0*/  NOP ;  /* 0x0000000000007918 */ /* 0x000fc00000000000 */
.L_x_3:


//--------------------- .nv.shared.matmul_kernel  --------------------------
	.section	.nv.shared.matmul_kernel,"aw",@nobits
	.sectionflags	@""
	.align	16
	.zero		1024


//--------------------- .nv.shared.reserved.0     --------------------------
	.section	.nv.shared.reserved.0,"aw",@nobits
	.weak		__nv_reservedSMEM_offset_0_alias
	.size		__nv_reservedSMEM_offset_0_alias, 0, 0
	.other		__nv_reservedSMEM_offset_0_alias,@"STO_CUDA_RESERVED_SHARED STV_DEFAULT"
__nv_reservedSMEM_offset_0_alias:
	.zero		0


//--------------------- .nv.constant0.matmul_kernel --------------------------
	.section	.nv.constant0.matmul_kernel,"a",@progbits
	.sectionflags	@""
	.align	4
.nv.constant0.matmul_kernel:
	.zero		608


//--------------------- SYMBOLS --------------------------

	.type		.nv.reservedSmem.offset0,@object
	.size		.nv.reservedSmem.offset0,0x4
